def matmul_kernel(
    a_ptr,
    b_ptr,
    c_ptr,
    M,
    N,
    K,
    stride_am,
    stride_ak,
    stride_bk,
    stride_bn,
    stride_cm,
    stride_cn,
    BLOCK_M: tl.constexpr,
    BLOCK_N: tl.constexpr,
    BLOCK_K: tl.constexpr,
    GROUP_M: tl.constexpr,
):
    pid = tl.program_id(axis=0)
    num_pid_m = tl.cdiv(M, BLOCK_M)
    num_pid_n = tl.cdiv(N, BLOCK_N)
    num_pid_in_group = GROUP_M * num_pid_n
    group_id = pid // num_pid_in_group
    first_pid_m = group_id * GROUP_M
    group_size_m = min(num_pid_m - first_pid_m, GROUP_M)
    pid_m = first_pid_m + ((pid % num_pid_in_group) % group_size_m)
    pid_n = (pid % num_pid_in_group) // group_size_m

    offs_am = (pid_m * BLOCK_M + tl.arange(0, BLOCK_M)) % M
    offs_bn = (pid_n * BLOCK_N + tl.arange(0, BLOCK_N)) % N
    offs_k = tl.arange(0, BLOCK_K)
    a_ptrs = a_ptr + offs_am[:, None] * stride_am + offs_k[None, :] * stride_ak
    b_ptrs = b_ptr + offs_k[:, None] * stride_bk + offs_bn[None, :] * stride_bn

    acc = tl.zeros((BLOCK_M, BLOCK_N), dtype=tl.float32)
    for kk in range(0, tl.cdiv(K, BLOCK_K)):
        a = tl.load(a_ptrs, mask=offs_k[None, :] < K - kk * BLOCK_K, other=0.0)
        b = tl.load(b_ptrs, mask=offs_k[:, None] < K - kk * BLOCK_K, other=0.0)
        acc = tl.dot(a, b, acc)
        a_ptrs += BLOCK_K * stride_ak
        b_ptrs += BLOCK_K * stride_bk

    c = acc.to(c_ptr.dtype.element_ty)
    offs_cm = pid_m * BLOCK_M + tl.arange(0, BLOCK_M)
    offs_cn = pid_n * BLOCK_N + tl.arange(0, BLOCK_N)
    c_ptrs = c_ptr + offs_cm[:, None] * stride_cm + offs_cn[None, :] * stride_cn
    mask = (offs_cm[:, None] < M) & (offs_cn[None, :] < N)
    tl.store(c_ptrs, c, mask=mask)

# config = {"BLOCK_K": 128, "BLOCK_M": 128, "BLOCK_N": 256, "GROUP_M": 8, "arch": "sm_100", "dtype": "bf16", "num_ctas": 1, "num_stages": 3, "num_warps": 2}
# arch = sm_100


// ===== COMPILED SASS (sm_100a) =====

	.target	sm_100a

	.elftype	@"ET_EXEC"


//--------------------- .note.nv.tkinfo           --------------------------
	.section	.note.nv.tkinfo,"",@"SHT_NOTE"
	.sectionflags	@"SHF_NOTE_NV_TKINFO"
	.tkinfo
        /*0018*/ 	.word	0x00000081
        /*0030*/ 	.string	""
        /*0030*/ 	.string	"ptxas-blackwell"
        /*0030*/ 	.string	"Cuda compilation tools, release 12.9, V12.9.86"
        /*0030*/ 	.string	"Build cuda_12.9.r12.9/compiler.36037853_0"
        /*0030*/ 	.string	"-v  -suppress-debug-info  -lineinfo  -arch sm_100a "



//--------------------- .note.nv.cuver            --------------------------
	.section	.note.nv.cuver,"",@"SHT_NOTE"
	.sectionflags	@"SHF_NOTE_NV_CUVER"
        /*0018*/ 	.short	0x0001
        /*001a*/ 	.short	0x0064
        /*001c*/ 	.short	0x0001
        /*001e*/ 	.short	0x0000
        /*0020*/ 	.short	0x0001
        /*0022*/ 	.short	0x0000


//--------------------- .nv.info                  --------------------------
	.section	.nv.info,"",@"SHT_CUDA_INFO"
	.align	4


	//----- nvinfo : EIATTR_REGCOUNT
	.align		4
        /*0000*/ 	.byte	0x04, 0x2f
        /*0002*/ 	.short	(.L_1 - .L_0)
	.align		4
.L_0:
        /*0004*/ 	.word	index@(matmul_kernel)
        /*0008*/ 	.word	0x00000020


	//----- nvinfo : EIATTR_FRAME_SIZE
	.align		4
.L_1:
        /*000c*/ 	.byte	0x04, 0x11
        /*000e*/ 	.short	(.L_3 - .L_2)
	.align		4
.L_2:
        /*0010*/ 	.word	index@(matmul_kernel)
        /*0014*/ 	.word	0x00006978


	//----- nvinfo : EIATTR_MIN_STACK_SIZE
	.align		4
.L_3:
        /*0018*/ 	.byte	0x04, 0x12
        /*001a*/ 	.short	(.L_5 - .L_4)
	.align		4
.L_4:
        /*001c*/ 	.word	index@(matmul_kernel)
        /*0020*/ 	.word	0x00006978
.L_5:


//--------------------- .nv.info.matmul_kernel    --------------------------
	.section	.nv.info.matmul_kernel,"",@"SHT_CUDA_INFO"
	.sectionflags	@""
	.align	4


	//----- nvinfo : EIATTR_CUDA_API_VERSION
	.align		4
        /*0000*/ 	.byte	0x04, 0x37
        /*0002*/ 	.short	(.L_7 - .L_6)
.L_6:
        /*0004*/ 	.word	0x00000081


	//----- nvinfo : EIATTR_KPARAM_INFO
	.align		4
.L_7:
        /*0008*/ 	.byte	0x04, 0x17
        /*000a*/ 	.short	(.L_9 - .L_8)
.L_8:
        /*000c*/ 	.word	0x00000000
        /*0010*/ 	.short	0x000d
        /*0012*/ 	.short	0x0048
        /*0014*/ 	.byte	0x00, 0xf4, 0x21, 0x00


	//----- nvinfo : EIATTR_KPARAM_INFO
	.align		4
.L_9:
        /*0018*/ 	.byte	0x04, 0x17
        /*001a*/ 	.short	(.L_11 - .L_10)
.L_10:
        /*001c*/ 	.word	0x00000000
        /*0020*/ 	.short	0x000c
        /*0022*/ 	.short	0x0040
        /*0024*/ 	.byte	0x00, 0xf4, 0x21, 0x00


	//----- nvinfo : EIATTR_KPARAM_INFO
	.align		4
.L_11:
        /*0028*/ 	.byte	0x04, 0x17
        /*002a*/ 	.short	(.L_13 - .L_12)
.L_12:
        /*002c*/ 	.word	0x00000000
        /*0030*/ 	.short	0x000b
        /*0032*/ 	.short	0x0038
        /*0034*/ 	.byte	0x00, 0xf0, 0x11, 0x00


	//----- nvinfo : EIATTR_KPARAM_INFO
	.align		4
.L_13:
        /*0038*/ 	.byte	0x04, 0x17
        /*003a*/ 	.short	(.L_15 - .L_14)
.L_14:
        /*003c*/ 	.word	0x00000000
        /*0040*/ 	.short	0x000a
        /*0042*/ 	.short	0x0034
        /*0044*/ 	.byte	0x00, 0xf0, 0x11, 0x00


	//----- nvinfo : EIATTR_KPARAM_INFO
	.align		4
.L_15:
        /*0048*/ 	.byte	0x04, 0x17
        /*004a*/ 	.short	(.L_17 - .L_16)
.L_16:
        /*004c*/ 	.word	0x00000000
        /*0050*/ 	.short	0x0009
        /*0052*/ 	.short	0x0030
        /*0054*/ 	.byte	0x00, 0xf0, 0x11, 0x00


	//----- nvinfo : EIATTR_KPARAM_INFO
	.align		4
.L_17:
        /*0058*/ 	.byte	0x04, 0x17
        /*005a*/ 	.short	(.L_19 - .L_18)
.L_18:
        /*005c*/ 	.word	0x00000000
        /*0060*/ 	.short	0x0008
        /*0062*/ 	.short	0x002c
        /*0064*/ 	.byte	0x00, 0xf0, 0x11, 0x00


	//----- nvinfo : EIATTR_KPARAM_INFO
	.align		4
.L_19:
        /*0068*/ 	.byte	0x04, 0x17
        /*006a*/ 	.short	(.L_21 - .L_20)
.L_20:
        /*006c*/ 	.word	0x00000000
        /*0070*/ 	.short	0x0007
        /*0072*/ 	.short	0x0028
        /*0074*/ 	.byte	0x00, 0xf0, 0x11, 0x00


	//----- nvinfo : EIATTR_KPARAM_INFO
	.align		4
.L_21:
        /*0078*/ 	.byte	0x04, 0x17
        /*007a*/ 	.short	(.L_23 - .L_22)
.L_22:
        /*007c*/ 	.word	0x00000000
        /*0080*/ 	.short	0x0006
        /*0082*/ 	.short	0x0024
        /*0084*/ 	.byte	0x00, 0xf0, 0x11, 0x00


	//----- nvinfo : EIATTR_KPARAM_INFO
	.align		4
.L_23:
        /*0088*/ 	.byte	0x04, 0x17
        /*008a*/ 	.short	(.L_25 - .L_24)
.L_24:
        /*008c*/ 	.word	0x00000000
        /*0090*/ 	.short	0x0005
        /*0092*/ 	.short	0x0020
        /*0094*/ 	.byte	0x00, 0xf0, 0x11, 0x00


	//----- nvinfo : EIATTR_KPARAM_INFO
	.align		4
.L_25:
        /*0098*/ 	.byte	0x04, 0x17
        /*009a*/ 	.short	(.L_27 - .L_26)
.L_26:
        /*009c*/ 	.word	0x00000000
        /*00a0*/ 	.short	0x0004
        /*00a2*/ 	.short	0x001c
        /*00a4*/ 	.byte	0x00, 0xf0, 0x11, 0x00


	//----- nvinfo : EIATTR_KPARAM_INFO
	.align		4
.L_27:
        /*00a8*/ 	.byte	0x04, 0x17
        /*00aa*/ 	.short	(.L_29 - .L_28)
.L_28:
        /*00ac*/ 	.word	0x00000000
        /*00b0*/ 	.short	0x0003
        /*00b2*/ 	.short	0x0018
        /*00b4*/ 	.byte	0x00, 0xf0, 0x11, 0x00


	//----- nvinfo : EIATTR_KPARAM_INFO
	.align		4
.L_29:
        /*00b8*/ 	.byte	0x04, 0x17
        /*00ba*/ 	.short	(.L_31 - .L_30)
.L_30:
        /*00bc*/ 	.word	0x00000000
        /*00c0*/ 	.short	0x0002
        /*00c2*/ 	.short	0x0010
        /*00c4*/ 	.byte	0x00, 0xf4, 0x21, 0x00


	//----- nvinfo : EIATTR_KPARAM_INFO
	.align		4
.L_31:
        /*00c8*/ 	.byte	0x04, 0x17
        /*00ca*/ 	.short	(.L_33 - .L_32)
.L_32:
        /*00cc*/ 	.word	0x00000000
        /*00d0*/ 	.short	0x0001
        /*00d2*/ 	.short	0x0008
        /*00d4*/ 	.byte	0x00, 0xf4, 0x21, 0x00


	//----- nvinfo : EIATTR_KPARAM_INFO
	.align		4
.L_33:
        /*00d8*/ 	.byte	0x04, 0x17
        /*00da*/ 	.short	(.L_35 - .L_34)
.L_34:
        /*00dc*/ 	.word	0x00000000
        /*00e0*/ 	.short	0x0000
        /*00e2*/ 	.short	0x0000
        /*00e4*/ 	.byte	0x00, 0xf4, 0x21, 0x00


	//----- nvinfo : EIATTR_SPARSE_MMA_MASK
	.align		4
.L_35:
        /*00e8*/ 	.byte	0x03, 0x50
        /*00ea*/ 	.short	0x0000


	//----- nvinfo : EIATTR_MAXREG_COUNT
	.align		4
        /*00ec*/ 	.byte	0x03, 0x1b
        /*00ee*/ 	.short	0x00ff


	//----- nvinfo : EIATTR_NUM_BARRIERS
	.align		4
        /*00f0*/ 	.byte	0x02, 0x4c
        /*00f2*/ 	.byte	0x01
	.zero		1


	//----- nvinfo : EIATTR_ANNOTATIONS
	.align		4
        /*00f4*/ 	.byte	0x04, 0x55
        /*00f6*/ 	.short	(.L_37 - .L_36)


	//   ....[0]....
.L_36:
        /*00f8*/ 	.word	0x00000001
        /*00fc*/ 	.byte	0x10, 0x01, 0x00, 0x00, 0x01, 0x00, 0x00, 0x00, 0x40, 0x01, 0x00, 0x00, 0x01, 0x00, 0x00, 0x00
        /* <DEDUP_REMOVED lines=1291> */
        /*51bc*/ 	.byte	0x70, 0x92, 0x01, 0x00


	//----- nvinfo : EIATTR_VRC_CTA_INIT_COUNT
	.align		4
.L_37:
        /*51c0*/ 	.byte	0x02, 0x4a
	.zero		1
	.zero		1


	//----- nvinfo : EIATTR_EXIT_INSTR_OFFSETS
	.align		4
        /*51c4*/ 	.byte	0x04, 0x1c
        /*51c6*/ 	.short	(.L_39 - .L_38)


	//   ....[0]....
.L_38:
        /*51c8*/ 	.word	0x000b40e0


	//   ....[1]....
        /*51cc*/ 	.word	0x000b4110


	//----- nvinfo : EIATTR_REQNTID
	.align		4
.L_39:
        /*51d0*/ 	.byte	0x04, 0x10
        /*51d2*/ 	.short	(.L_41 - .L_40)
.L_40:
        /*51d4*/ 	.word	0x00000040
        /*51d8*/ 	.word	0x00000001
        /*51dc*/ 	.word	0x00000001


	//----- nvinfo : EIATTR_CBANK_PARAM_SIZE
	.align		4
.L_41:
        /*51e0*/ 	.byte	0x03, 0x19
        /*51e2*/ 	.short	0x0050


	//----- nvinfo : EIATTR_PARAM_CBANK
	.align		4
        /*51e4*/ 	.byte	0x04, 0x0a
        /*51e6*/ 	.short	(.L_43 - .L_42)
	.align		4
.L_42:
        /*51e8*/ 	.word	index@(.nv.constant0.matmul_kernel)
        /*51ec*/ 	.short	0x0380
        /*51ee*/ 	.short	0x0050


	//----- nvinfo : EIATTR_SW_WAR
	.align		4
.L_43:
        /*51f0*/ 	.byte	0x04, 0x36
        /*51f2*/ 	.short	(.L_45 - .L_44)
.L_44:
        /*51f4*/ 	.word	0x00000008
.L_45:


//--------------------- .nv.compat                --------------------------
	.section	.nv.compat,"",@"SHT_CUDA_COMPAT_INFO"
	.align	4
        /*0000*/ 	.byte	0x02, 0x02, 0x01, 0x00, 0x02, 0x05, 0x05, 0x00, 0x02, 0x03, 0x00, 0x00, 0x02, 0x06, 0x01, 0x00


//--------------------- .nv.callgraph             --------------------------
	.section	.nv.callgraph,"",@"SHT_CUDA_CALLGRAPH"
	.align	4
	.sectionentsize	8
	.align		4
        /*0000*/ 	.word	0x00000000
	.align		4
        /*0004*/ 	.word	0xffffffff
	.align		4
        /*0008*/ 	.word	0x00000000
	.align		4
        /*000c*/ 	.word	0xfffffffe
	.align		4
        /*0010*/ 	.word	0x00000000
	.align		4
        /*0014*/ 	.word	0xfffffffd
	.align		4
        /*0018*/ 	.word	0x00000000
	.align		4
        /*001c*/ 	.word	0xfffffffc


//--------------------- .text.matmul_kernel       --------------------------
	.section	.text.matmul_kernel,"ax",@progbits
	.align	128
        .global         matmul_kernel
        .type           matmul_kernel,@function
        .size           matmul_kernel,(.L_x_3 - matmul_kernel)
        .other          matmul_kernel,@"STO_CUDA_ENTRY STV_DEFAULT"
matmul_kernel:
.text.matmul_kernel:
[----:B------:R-:W0:Y:S08]  /*0000*/  LDC R1, c[0x0][0x37c] ;  /* 0x0000df00ff017b82 */ /* 0x000e300000000800 */
[----:B------:R-:W1:Y:S01]  /*0010*/  LDC.64 R2, c[0x0][0x398] ;  /* 0x0000e600ff027b82 */ /* 0x000e620000000a00 */
[----:B0-----:R-:W-:Y:S01]  /*0020*/  VIADD R1, R1, 0xffff9688 ;  /* 0xffff968801017836 */ /* 0x001fe20000000000 */
[----:B------:R-:W0:Y:S01]  /*0030*/  S2R R29, SR_TID.X ;  /* 0x00000000001d7919 */ /* 0x000e220000002100 */
[----:B------:R-:W2:Y:S01]  /*0040*/  LDCU UR4, c[0x0][0x3a0] ;  /* 0x00007400ff0477ac */ /* 0x000ea20008000800 */
[----:B------:R-:W-:-:S02]  /*0050*/  CS2R R14, SRZ ;  /* 0x00000000000e7805 */ /* 0x000fc4000001ff00 */
[----:B------:R-:W-:Y:S02]  /*0060*/  CS2R R16, SRZ ;  /* 0x0000000000107805 */ /* 0x000fe4000001ff00 */
[----:B------:R-:W-:Y:S02]  /*0070*/  CS2R R18, SRZ ;  /* 0x0000000000127805 */ /* 0x000fe4000001ff00 */
[----:B------:R-:W-:Y:S01]  /*0080*/  CS2R R20, SRZ ;  /* 0x0000000000147805 */ /* 0x000fe2000001ff00 */
[----:B------:R-:W3:Y:S01]  /*0090*/  S2UR UR6, SR_CgaCtaId ;  /* 0x00000000000679c3 */ /* 0x000ee20000008800 */
[----:B------:R-:W-:Y:S02]  /*00a0*/  CS2R R22, SRZ ;  /* 0x0000000000167805 */ /* 0x000fe4000001ff00 */
[----:B------:R-:W-:Y:S02]  /*00b0*/  CS2R R24, SRZ ;  /* 0x0000000000187805 */ /* 0x000fe4000001ff00 */
[----:B------:R-:W-:Y:S01]  /*00c0*/  CS2R R26, SRZ ;  /* 0x00000000001a7805 */ /* 0x000fe2000001ff00 */
[----:B------:R-:W-:Y:S01]  /*00d0*/  UMOV UR5, 0x400 ;  /* 0x0000040000057882 */ /* 0x000fe20000000000 */
[----:B------:R-:W4:Y:S01]  /*00e0*/  LDCU.64 UR8, c[0x0][0x358] ;  /* 0x00006b00ff0877ac */ /* 0x000f220008000a00 */
[----:B--2---:R-:W-:Y:S01]  /*00f0*/  UIADD3 UR4, UPT, UPT, UR4, 0x7f, URZ ;  /* 0x0000007f04047890 */ /* 0x004fe2000fffe0ff */
[----:B-1----:R-:W-:Y:S01]  /*0100*/  VIADD R0, R3, 0xff ;  /* 0x000000ff03007836 */ /* 0x002fe20000000000 */
[----:B------:R1:W-:Y:S02]  /*0110*/  STL [R1+0x260c], R3 ;  /* 0x00260c0301007387 */ /* 0x0003e40000100800 */
[----:B------:R-:W-:-:S02]  /*0120*/  UISETP.GE.AND UP0, UPT, UR4, 0x80, UPT ;  /* 0x000000800400788c */ /* 0x000fc4000bf06270 */
[----:B------:R-:W-:Y:S01]  /*0130*/  SHF.R.S32.HI R5, RZ, 0x1f, R0 ;  /* 0x0000001fff057819 */ /* 0x000fe20000011400 */
[----:B------:R2:W-:Y:S01]  /*0140*/  STL [R1+0x2610], R2 ;  /* 0x0026100201007387 */ /* 0x0005e20000100800 */
[----:B---3--:R-:W-:Y:S02]  /*0150*/  ULEA UR5, UR6, UR5, 0x18 ;  /* 0x0000000506057291 */ /* 0x008fe4000f8ec0ff */
[----:B------:R-:W-:Y:S01]  /*0160*/  LEA.HI R5, R5, R0, RZ, 0x8 ;  /* 0x0000000005057211 */ /* 0x000fe200078f40ff */
[----:B------:R-:W-:Y:S01]  /*0170*/  STL [R1+0x10], RZ ;  /* 0x000010ff01007387 */ /* 0x000fe20000100800 */
[----:B0-----:R-:W-:Y:S02]  /*0180*/  LOP3.LUT R29, R29, 0x3f, RZ, 0xc0, !PT ;  /* 0x0000003f1d1d7812 */ /* 0x001fe400078ec0ff */
[----:B------:R-:W-:Y:S01]  /*0190*/  SHF.R.S32.HI R0, RZ, 0x8, R5 ;  /* 0x00000008ff007819 */ /* 0x000fe20000011405 */
[----:B------:R-:W-:Y:S04]  /*01a0*/  STL [R1+0x14], RZ ;  /* 0x000014ff01007387 */ /* 0x000fe80000100800 */
[----:B------:R-:W-:Y:S01]  /*01b0*/  IMAD.SHL.U32 R0, R0, 0x8, RZ ;  /* 0x0000000800007824 */ /* 0x000fe200078e00ff */
[----:B------:R-:W0:Y:S04]  /*01c0*/  S2R R5, SR_CTAID.X ;  /* 0x0000000000057919 */ /* 0x000e280000002500 */
[-C--:B------:R-:W-:Y:S01]  /*01d0*/  IABS R9, R0.reuse ;  /* 0x0000000000097213 */ /* 0x080fe20000000000 */
[----:B------:R-:W-:Y:S01]  /*01e0*/  STL [R1+0x18], RZ ;  /* 0x000018ff01007387 */ /* 0x000fe20000100800 */
[----:B------:R-:W-:-:S02]  /*01f0*/  IABS R12, R0 ;  /* 0x00000000000c7213 */ /* 0x000fc40000000000 */
[----:B------:R-:W3:Y:S01]  /*0200*/  I2F.RP R4, R9 ;  /* 0x0000000900047306 */ /* 0x000ee20000209400 */
[----:B------:R-:W-:Y:S04]  /*0210*/  STL [R1+0x1c], RZ ;  /* 0x00001cff01007387 */ /* 0x000fe80000100800 */
[----:B------:R-:W-:Y:S04]  /*0220*/  STL [R1], RZ ;  /* 0x000000ff01007387 */ /* 0x000fe80000100800 */
[----:B------:R-:W-:Y:S04]  /*0230*/  STL [R1+0x4], RZ ;  /* 0x000004ff01007387 */ /* 0x000fe80000100800 */
[----:B------:R-:W-:Y:S01]  /*0240*/  STL [R1+0x8], RZ ;  /* 0x000008ff01007387 */ /* 0x000fe20000100800 */
[----:B---3--:R-:W3:Y:S03]  /*0250*/  MUFU.RCP R4, R4 ;  /* 0x0000000400047308 */ /* 0x008ee60000001000 */
[----:B------:R-:W-:Y:S04]  /*0260*/  STL [R1+0xc], RZ ;  /* 0x00000cff01007387 */ /* 0x000fe80000100800 */
[----:B------:R-:W-:Y:S01]  /*0270*/  STL [R1+0x390], RZ ;  /* 0x000390ff01007387 */ /* 0x000fe20000100800 */
[----:B0-----:R-:W-:-:S03]  /*0280*/  IABS R10, R5 ;  /* 0x00000005000a7213 */ /* 0x001fc60000000000 */
[----:B------:R-:W-:Y:S04]  /*0290*/  STL [R1+0x394], RZ ;  /* 0x000394ff01007387 */ /* 0x000fe80000100800 */
[----:B------:R-:W-:Y:S01]  /*02a0*/  STL [R1+0x398], RZ ;  /* 0x000398ff01007387 */ /* 0x000fe20000100800 */
[----:B---3--:R-:W-:-:S03]  /*02b0*/  VIADD R6, R4, 0xffffffe ;  /* 0x0ffffffe04067836 */ /* 0x008fc60000000000 */
[----:B------:R-:W-:Y:S01]  /*02c0*/  STL [R1+0x39c], RZ ;  /* 0x00039cff01007387 */ /* 0x000fe20000100800 */
[----:B------:R-:W-:Y:S01]  /*02d0*/  IMAD.MOV R4, RZ, RZ, -R12 ;  /* 0x000000ffff047224 */ /* 0x000fe200078e0a0c */
[----:B------:R-:W-:Y:S01]  /*02e0*/  CS2R R12, SRZ ;  /* 0x00000000000c7805 */ /* 0x000fe2000001ff00 */
[----:B------:R0:W3:Y:S01]  /*02f0*/  F2I.FTZ.U32.TRUNC.NTZ R7, R6 ;  /* 0x0000000600077305 */ /* 0x0000e2000021f000 */
[----:B------:R-:W-:Y:S04]  /*0300*/  STL [R1+0x380], RZ ;  /* 0x000380ff01007387 */ /* 0x000fe80000100800 */
[----:B------:R-:W-:Y:S04]  /*0310*/  STL [R1+0x384], RZ ;  /* 0x000384ff01007387 */ /* 0x000fe80000100800 */
[----:B------:R-:W-:Y:S01]  /*0320*/  STL [R1+0x388], RZ ;  /* 0x000388ff01007387 */ /* 0x000fe20000100800 */
[----:B0-----:R-:W-:-:S03]  /*0330*/  IMAD.MOV.U32 R6, RZ, RZ, RZ ;  /* 0x000000ffff067224 */ /* 0x001fc600078e00ff */
[----:B------:R-:W-:Y:S01]  /*0340*/  STL [R1+0x38c], RZ ;  /* 0x00038cff01007387 */ /* 0x000fe20000100800 */
[----:B---3--:R-:W-:-:S03]  /*0350*/  IMAD.MOV R8, RZ, RZ, -R7 ;  /* 0x000000ffff087224 */ /* 0x008fc600078e0a07 */
[----:B------:R-:W-:Y:S01]  /*0360*/  STL [R1+0x370], RZ ;  /* 0x000370ff01007387 */ /* 0x000fe20000100800 */
[----:B------:R-:W-:-:S03]  /*0370*/  IMAD R11, R8, R9, RZ ;  /* 0x00000009080b7224 */ /* 0x000fc600078e02ff */
[----:B------:R-:W-:Y:S01]  /*0380*/  STL [R1+0x374], RZ ;  /* 0x000374ff01007387 */ /* 0x000fe20000100800 */
[----:B------:R-:W-:Y:S02]  /*0390*/  IMAD.MOV.U32 R8, RZ, RZ, R10 ;  /* 0x000000ffff087224 */ /* 0x000fe400078e000a */
[----:B------:R-:W-:Y:S01]  /*03a0*/  IMAD.HI.U32 R7, R7, R11, R6 ;  /* 0x0000000b07077227 */ /* 0x000fe200078e0006 */
[----:B------:R-:W-:Y:S04]  /*03b0*/  STL [R1+0x378], RZ ;  /* 0x000378ff01007387 */ /* 0x000fe80000100800 */
[----:B------:R-:W-:Y:S01]  /*03c0*/  STL [R1+0x37c], RZ ;  /* 0x00037cff01007387 */ /* 0x000fe20000100800 */
[----:B------:R-:W-:-:S03]  /*03d0*/  IMAD.HI.U32 R7, R7, R8, RZ ;  /* 0x0000000807077227 */ /* 0x000fc600078e00ff */
[----:B------:R-:W-:Y:S01]  /*03e0*/  STL [R1+0x360], RZ ;  /* 0x000360ff01007387 */ /* 0x000fe20000100800 */
[----:B------:R-:W-:-:S03]  /*03f0*/  IMAD R4, R7, R4, R8 ;  /* 0x0000000407047224 */ /* 0x000fc600078e0208 */
[----:B------:R-:W-:Y:S02]  /*0400*/  STL [R1+0x364], RZ ;  /* 0x000364ff01007387 */ /* 0x000fe40000100800 */
[----:B------:R-:W-:Y:S02]  /*0410*/  ISETP.GT.U32.AND P1, PT, R9, R4, PT ;  /* 0x000000040900720c */ /* 0x000fe40003f24070 */
[----:B------:R-:W-:Y:S04]  /*0420*/  STL [R1+0x368], RZ ;  /* 0x000368ff01007387 */ /* 0x000fe80000100800 */
[----:B------:R-:W-:Y:S04]  /*0430*/  STL [R1+0x36c], RZ ;  /* 0x00036cff01007387 */ /* 0x000fe80000100800 */
[----:B------:R-:W-:Y:S03]  /*0440*/  STL [R1+0x350], RZ ;  /* 0x000350ff01007387 */ /* 0x000fe60000100800 */
[----:B------:R-:W-:Y:S01]  /*0450*/  @!P1 IMAD.IADD R4, R4, 0x1, -R9 ;  /* 0x0000000104049824 */ /* 0x000fe200078e0a09 */
[----:B------:R-:W-:Y:S01]  /*0460*/  STL [R1+0x354], RZ ;  /* 0x000354ff01007387 */ /* 0x000fe20000100800 */
[----:B------:R-:W-:Y:S01]  /*0470*/  @!P1 VIADD R7, R7, 0x1 ;  /* 0x0000000107079836 */ /* 0x000fe20000000000 */
[----:B------:R-:W-:-:S02]  /*0480*/  ISETP.NE.AND P1, PT, R0, RZ, PT ;  /* 0x000000ff0000720c */ /* 0x000fc40003f25270 */
[----:B------:R-:W-:Y:S01]  /*0490*/  STL [R1+0x358], RZ ;  /* 0x000358ff01007387 */ /* 0x000fe20000100800 */
[----:B------:R-:W-:Y:S02]  /*04a0*/  ISETP.GE.U32.AND P0, PT, R4, R9, PT ;  /* 0x000000090400720c */ /* 0x000fe40003f06070 */
[----:B------:R-:W-:Y:S01]  /*04b0*/  LOP3.LUT R4, R5, R0, RZ, 0x3c, !PT ;  /* 0x0000000005047212 */ /* 0x000fe200078e3cff */
[----:B------:R-:W-:Y:S03]  /*04c0*/  STL [R1+0x35c], RZ ;  /* 0x00035cff01007387 */ /* 0x000fe60000100800 */
[----:B------:R-:W-:Y:S01]  /*04d0*/  ISETP.GE.AND P2, PT, R4, RZ, PT ;  /* 0x000000ff0400720c */ /* 0x000fe20003f46270 */
[----:B------:R-:W-:Y:S01]  /*04e0*/  STL [R1+0x340], RZ ;  /* 0x000340ff01007387 */ /* 0x000fe20000100800 */
[----:B------:R-:W-:-:S03]  /*04f0*/  VIADD R4, R2, 0x7f ;  /* 0x0000007f02047836 */ /* 0x000fc60000000000 */
[----:B------:R-:W-:Y:S02]  /*0500*/  STL [R1+0x344], RZ ;  /* 0x000344ff01007387 */ /* 0x000fe40000100800 */
[----:B------:R-:W-:Y:S02]  /*0510*/  @P0 IADD3 R7, PT, PT, R7, 0x1, RZ ;  /* 0x0000000107070810 */ /* 0x000fe40007ffe0ff */
[----:B------:R-:W-:Y:S03]  /*0520*/  STL [R1+0x348], RZ ;  /* 0x000348ff01007387 */ /* 0x000fe60000100800 */
[----:B------:R-:W-:Y:S01]  /*0530*/  IMAD.MOV.U32 R6, RZ, RZ, R7 ;  /* 0x000000ffff067224 */ /* 0x000fe200078e0007 */
[----:B------:R-:W-:Y:S01]  /*0540*/  STL [R1+0x34c], RZ ;  /* 0x00034cff01007387 */ /* 0x000fe20000100800 */
[----:B------:R-:W-:Y:S02]  /*0550*/  SHF.R.S32.HI R7, RZ, 0x1f, R4 ;  /* 0x0000001fff077819 */ /* 0x000fe40000011404 */
[----:B------:R-:W-:Y:S01]  /*0560*/  @!P2 IMAD.MOV R6, RZ, RZ, -R6 ;  /* 0x000000ffff06a224 */ /* 0x000fe200078e0a06 */
[----:B------:R-:W-:Y:S01]  /*0570*/  STL [R1+0x330], RZ ;  /* 0x000330ff01007387 */ /* 0x000fe20000100800 */
[----:B------:R-:W-:-:S02]  /*0580*/  @!P1 LOP3.LUT R6, RZ, R0, RZ, 0x33, !PT ;  /* 0x00000000ff069212 */ /* 0x000fc400078e33ff */
[----:B------:R-:W-:Y:S01]  /*0590*/  LEA.HI R7, R7, R4, RZ, 0x7 ;  /* 0x0000000407077211 */ /* 0x000fe200078f38ff */
[----:B------:R-:W-:Y:S02]  /*05a0*/  STL [R1+0x334], RZ ;  /* 0x000334ff01007387 */ /* 0x000fe40000100800 */
[----:B------:R-:W-:Y:S02]  /*05b0*/  IMAD.SHL.U32 R28, R6, 0x8, RZ ;  /* 0x00000008061c7824 */ /* 0x000fe400078e00ff */
[----:B------:R-:W-:Y:S01]  /*05c0*/  STL [R1+0x338], RZ ;  /* 0x000338ff01007387 */ /* 0x000fe20000100800 */
[----:B------:R-:W-:Y:S02]  /*05d0*/  IMAD.MOV R6, RZ, RZ, -R6 ;  /* 0x000000ffff067224 */ /* 0x000fe400078e0a06 */
[----:B------:R-:W-:Y:S01]  /*05e0*/  LEA.HI.SX32 R4, R7, -R28, 0x19 ;  /* 0x8000001c07047211 */ /* 0x000fe200078fcaff */
[----:B------:R-:W-:Y:S01]  /*05f0*/  STL [R1+0x33c], RZ ;  /* 0x00033cff01007387 */ /* 0x000fe20000100800 */
[----:B------:R-:W-:-:S02]  /*0600*/  IMAD R11, R0, R6, R5 ;  /* 0x00000006000b7224 */ /* 0x000fc400078e0205 */
[----:B------:R-:W-:Y:S01]  /*0610*/  VIMNMX R4, PT, PT, R4, 0x8, PT ;  /* 0x0000000804047848 */ /* 0x000fe20003fe0100 */
[----:B------:R-:W-:Y:S01]  /*0620*/  STL [R1+0x320], RZ ;  /* 0x000320ff01007387 */ /* 0x000fe20000100800 */
[----:B------:R-:W-:Y:S02]  /*0630*/  IMAD.MOV.U32 R6, RZ, RZ, RZ ;  /* 0x000000ffff067224 */ /* 0x000fe400078e00ff */
[-C--:B------:R-:W-:Y:S01]  /*0640*/  IABS R10, R4.reuse ;  /* 0x00000004000a7213 */ /* 0x080fe20000000000 */
[----:B------:R-:W-:Y:S01]  /*0650*/  STL [R1+0x324], RZ ;  /* 0x000324ff01007387 */ /* 0x000fe20000100800 */
[----:B------:R-:W-:Y:S02]  /*0660*/  IABS R0, R4 ;  /* 0x0000000400007213 */ /* 0x000fe40000000000 */
[----:B------:R-:W0:Y:S01]  /*0670*/  I2F.RP R8, R10 ;  /* 0x0000000a00087306 */ /* 0x000e220000209400 */
[----:B------:R-:W-:Y:S04]  /*0680*/  STL [R1+0x328], RZ ;  /* 0x000328ff01007387 */ /* 0x000fe80000100800 */
[----:B------:R-:W-:Y:S04]  /*0690*/  STL [R1+0x32c], RZ ;  /* 0x00032cff01007387 */ /* 0x000fe80000100800 */
[----:B------:R-:W-:Y:S04]  /*06a0*/  STL [R1+0x310], RZ ;  /* 0x000310ff01007387 */ /* 0x000fe80000100800 */
[----:B------:R-:W-:Y:S01]  /*06b0*/  STL [R1+0x314], RZ ;  /* 0x000314ff01007387 */ /* 0x000fe20000100800 */
[----:B0-----:R-:W0:Y:S03]  /*06c0*/  MUFU.RCP R8, R8 ;  /* 0x0000000800087308 */ /* 0x001e260000001000 */
[----:B------:R-:W-:Y:S04]  /*06d0*/  STL [R1+0x318], RZ ;  /* 0x000318ff01007387 */ /* 0x000fe80000100800 */
[----:B------:R-:W-:Y:S04]  /*06e0*/  STL [R1+0x31c], RZ ;  /* 0x00031cff01007387 */ /* 0x000fe80000100800 */
[----:B------:R-:W-:Y:S04]  /*06f0*/  STL [R1+0x300], RZ ;  /* 0x000300ff01007387 */ /* 0x000fe80000100800 */
[----:B------:R-:W-:Y:S01]  /*0700*/  STL [R1+0x304], RZ ;  /* 0x000304ff01007387 */ /* 0x000fe20000100800 */
[----:B0-----:R-:W-:-:S03]  /*0710*/  VIADD R7, R8, 0xffffffe ;  /* 0x0ffffffe08077836 */ /* 0x001fc60000000000 */
[----:B------:R-:W-:Y:S04]  /*0720*/  STL [R1+0x308], RZ ;  /* 0x000308ff01007387 */ /* 0x000fe80000100800 */
[----:B------:R-:W-:Y:S01]  /*0730*/  STL [R1+0x30c], RZ ;  /* 0x00030cff01007387 */ /* 0x000fe20000100800 */
[----:B------:R-:W0:Y:S03]  /*0740*/  F2I.FTZ.U32.TRUNC.NTZ R7, R7 ;  /* 0x0000000700077305 */ /* 0x000e26000021f000 */
[----:B------:R-:W-:Y:S04]  /*0750*/  STL [R1+0x2f0], RZ ;  /* 0x0002f0ff01007387 */ /* 0x000fe80000100800 */
[----:B------:R-:W-:Y:S04]  /*0760*/  STL [R1+0x2f4], RZ ;  /* 0x0002f4ff01007387 */ /* 0x000fe80000100800 */
[----:B------:R-:W-:Y:S04]  /*0770*/  STL [R1+0x2f8], RZ ;  /* 0x0002f8ff01007387 */ /* 0x000fe80000100800 */
[----:B------:R-:W-:Y:S01]  /*0780*/  STL [R1+0x2fc], RZ ;  /* 0x0002fcff01007387 */ /* 0x000fe20000100800 */
[----:B0-----:R-:W-:-:S03]  /*0790*/  IMAD.MOV R9, RZ, RZ, -R7 ;  /* 0x000000ffff097224 */ /* 0x001fc600078e0a07 */
[----:B------:R-:W-:Y:S01]  /*07a0*/  STL [R1+0x2e0], RZ ;  /* 0x0002e0ff01007387 */ /* 0x000fe20000100800 */
[----:B------:R-:W-:Y:S01]  /*07b0*/  IMAD.MOV.U32 R5, RZ, RZ, R9 ;  /* 0x000000ffff057224 */ /* 0x000fe200078e0009 */
[----:B------:R-:W-:Y:S02]  /*07c0*/  IABS R9, R11 ;  /* 0x0000000b00097213 */ /* 0x000fe40000000000 */
[----:B------:R-:W-:Y:S01]  /*07d0*/  STL [R1+0x2e4], RZ ;  /* 0x0002e4ff01007387 */ /* 0x000fe20000100800 */
[----:B------:R-:W-:-:S03]  /*07e0*/  IMAD R5, R5, R10, RZ ;  /* 0x0000000a05057224 */ /* 0x000fc600078e02ff */
[----:B------:R-:W-:Y:S01]  /*07f0*/  STL [R1+0x2e8], RZ ;  /* 0x0002e8ff01007387 */ /* 0x000fe20000100800 */
[----:B------:R-:W-:-:S03]  /*0800*/  IMAD.HI.U32 R6, R7, R5, R6 ;  /* 0x0000000507067227 */ /* 0x000fc600078e0006 */
[----:B------:R-:W-:Y:S01]  /*0810*/  STL [R1+0x2ec], RZ ;  /* 0x0002ecff01007387 */ /* 0x000fe20000100800 */
[----:B------:R-:W-:Y:S02]  /*0820*/  IMAD.MOV R5, RZ, RZ, -R0 ;  /* 0x000000ffff057224 */ /* 0x000fe400078e0a00 */
[----:B------:R-:W-:Y:S01]  /*0830*/  IMAD.HI.U32 R0, R6, R9, RZ ;  /* 0x0000000906007227 */ /* 0x000fe200078e00ff */
[----:B------:R-:W-:Y:S01]  /*0840*/  STL [R1+0x2d0], RZ ;  /* 0x0002d0ff01007387 */ /* 0x000fe20000100800 */
[----:B------:R-:W-:Y:S02]  /*0850*/  CS2R R6, SRZ ;  /* 0x0000000000067805 */ /* 0x000fe4000001ff00 */
[----:B------:R-:W-:Y:S01]  /*0860*/  IMAD R5, R0, R5, R9 ;  /* 0x0000000500057224 */ /* 0x000fe200078e0209 */
[----:B------:R-:W-:Y:S01]  /*0870*/  STL [R1+0x2d4], RZ ;  /* 0x0002d4ff01007387 */ /* 0x000fe20000100800 */
[----:B------:R-:W-:-:S03]  /*0880*/  CS2R R8, SRZ ;  /* 0x0000000000087805 */ /* 0x000fc6000001ff00 */
[----:B------:R-:W-:Y:S01]  /*0890*/  STL [R1+0x2d8], RZ ;  /* 0x0002d8ff01007387 */ /* 0x000fe20000100800 */
[----:B------:R-:W-:-:S03]  /*08a0*/  ISETP.GT.U32.AND P1, PT, R10, R5, PT ;  /* 0x000000050a00720c */ /* 0x000fc60003f24070 */
[----:B------:R-:W-:Y:S04]  /*08b0*/  STL [R1+0x2dc], RZ ;  /* 0x0002dcff01007387 */ /* 0x000fe80000100800 */
[----:B------:R-:W-:Y:S04]  /*08c0*/  STL [R1+0x2c0], RZ ;  /* 0x0002c0ff01007387 */ /* 0x000fe80000100800 */
[----:B------:R-:W-:Y:S02]  /*08d0*/  STL [R1+0x2c4], RZ ;  /* 0x0002c4ff01007387 */ /* 0x000fe40000100800 */
[----:B------:R-:W-:Y:S01]  /*08e0*/  @!P1 IADD3 R5, PT, PT, R5, -R10, RZ ;  /* 0x8000000a05059210 */ /* 0x000fe20007ffe0ff */
[----:B------:R-:W-:Y:S01]  /*08f0*/  @!P1 VIADD R0, R0, 0x1 ;  /* 0x0000000100009836 */ /* 0x000fe20000000000 */
[----:B------:R-:W-:Y:S01]  /*0900*/  STL [R1+0x2c8], RZ ;  /* 0x0002c8ff01007387 */ /* 0x000fe20000100800 */
[----:B------:R-:W-:-:S02]  /*0910*/  ISETP.NE.AND P1, PT, R4, RZ, PT ;  /* 0x000000ff0400720c */ /* 0x000fc40003f25270 */
[----:B------:R-:W-:Y:S01]  /*0920*/  ISETP.GE.U32.AND P0, PT, R5, R10, PT ;  /* 0x0000000a0500720c */ /* 0x000fe20003f06070 */
[----:B------:R-:W-:Y:S01]  /*0930*/  STL [R1+0x2cc], RZ ;  /* 0x0002ccff01007387 */ /* 0x000fe20000100800 */
[----:B------:R-:W-:-:S03]  /*0940*/  LOP3.LUT R5, R11, R4, RZ, 0x3c, !PT ;  /* 0x000000040b057212 */ /* 0x000fc600078e3cff */
[----:B------:R-:W-:Y:S01]  /*0950*/  STL [R1+0x2b0], RZ ;  /* 0x0002b0ff01007387 */ /* 0x000fe20000100800 */
[----:B------:R-:W-:-:S03]  /*0960*/  ISETP.GE.AND P2, PT, R5, RZ, PT ;  /* 0x000000ff0500720c */ /* 0x000fc60003f46270 */
[----:B------:R-:W-:Y:S04]  /*0970*/  STL [R1+0x2b4], RZ ;  /* 0x0002b4ff01007387 */ /* 0x000fe80000100800 */
[----:B------:R-:W-:Y:S01]  /*0980*/  STL [R1+0x2b8], RZ ;  /* 0x0002b8ff01007387 */ /* 0x000fe20000100800 */
[----:B------:R-:W-:-:S03]  /*0990*/  @P0 VIADD R0, R0, 0x1 ;  /* 0x0000000100000836 */ /* 0x000fc60000000000 */
[----:B------:R-:W-:Y:S02]  /*09a0*/  STL [R1+0x2bc], RZ ;  /* 0x0002bcff01007387 */ /* 0x000fe40000100800 */
[----:B------:R-:W-:Y:S01]  /*09b0*/  @!P2 IMAD.MOV R0, RZ, RZ, -R0 ;  /* 0x000000ffff00a224 */ /* 0x000fe200078e0a00 */
[----:B------:R-:W-:Y:S01]  /*09c0*/  @!P1 LOP3.LUT R0, RZ, R4, RZ, 0x33, !PT ;  /* 0x00000004ff009212 */ /* 0x000fe200078e33ff */
[----:B------:R-:W-:Y:S04]  /*09d0*/  STL [R1+0x2a0], RZ ;  /* 0x0002a0ff01007387 */ /* 0x000fe80000100800 */
[----:B------:R-:W-:Y:S01]  /*09e0*/  STL [R1+0x2a4], RZ ;  /* 0x0002a4ff01007387 */ /* 0x000fe20000100800 */
[----:B-1----:R-:W-:Y:S02]  /*09f0*/  IMAD.SHL.U32 R3, R0, 0x100, RZ ;  /* 0x0000010000037824 */ /* 0x002fe400078e00ff */
[----:B------:R-:W-:Y:S01]  /*0a00*/  IMAD.MOV R5, RZ, RZ, -R0 ;  /* 0x000000ffff057224 */ /* 0x000fe200078e0a00 */
[----:B------:R-:W-:Y:S01]  /*0a10*/  STL [R1+0x2a8], RZ ;  /* 0x0002a8ff01007387 */ /* 0x000fe20000100800 */
[----:B------:R-:W-:-:S02]  /*0a20*/  VIADD R0, R3, 0x1 ;  /* 0x0000000103007836 */ /* 0x000fc40000000000 */
[C---:B--2---:R-:W-:Y:S01]  /*0a30*/  VIADD R2, R3.reuse, 0x2 ;  /* 0x0000000203027836 */ /* 0x044fe20000000000 */
[----:B------:R-:W-:Y:S01]  /*0a40*/  STL [R1+0x2ac], RZ ;  /* 0x0002acff01007387 */ /* 0x000fe20000100800 */
[----:B------:R-:W-:Y:S01]  /*0a50*/  IMAD R5, R4, R5, R11 ;  /* 0x0000000504057224 */ /* 0x000fe200078e020b */
[----:B------:R-:W-:Y:S02]  /*0a60*/  CS2R R10, SRZ ;  /* 0x00000000000a7805 */ /* 0x000fe4000001ff00 */
[----:B------:R-:W-:Y:S01]  /*0a70*/  STL [R1+0x290], RZ ;  /* 0x000290ff01007387 */ /* 0x000fe20000100800 */
[----:B------:R-:W-:Y:S01]  /*0a80*/  IMAD.IADD R28, R28, 0x1, R5 ;  /* 0x000000011c1c7824 */ /* 0x000fe200078e0205 */
[----:B------:R-:W-:Y:S02]  /*0a90*/  CS2R R4, SRZ ;  /* 0x0000000000047805 */ /* 0x000fe4000001ff00 */
[----:B------:R-:W-:Y:S04]  /*0aa0*/  STL [R1+0x294], RZ ;  /* 0x000294ff01007387 */ /* 0x000fe80000100800 */
        /* <DEDUP_REMOVED lines=158> */
[----:B------:R-:W-:Y:S04]  /*1490*/  STL [R1+0xdc8], R3 ;  /* 0x000dc80301007387 */ /* 0x000fe80000100800 */
[----:B------:R0:W-:Y:S04]  /*14a0*/  STL [R1+0x794], R0 ;  /* 0x0007940001007387 */ /* 0x0001e80000100800 */
[----:B------:R1:W-:Y:S01]  /*14b0*/  STL [R1+0x790], R2 ;  /* 0x0007900201007387 */ /* 0x0003e20000100800 */
[----:B0-----:R-:W-:-:S02]  /*14c0*/  VIADD R0, R3, 0x3 ;  /* 0x0000000303007836 */ /* 0x001fc40000000000 */
[----:B-1----:R-:W-:-:S03]  /*14d0*/  VIADD R2, R3, 0x4 ;  /* 0x0000000403027836 */ /* 0x002fc60000000000 */
[----:B------:R0:W-:Y:S04]  /*14e0*/  STL [R1+0x78c], R0 ;  /* 0x00078c0001007387 */ /* 0x0001e80000100800 */
[----:B------:R1:W-:Y:S01]  /*14f0*/  STL [R1+0x788], R2 ;  /* 0x0007880201007387 */ /* 0x0003e20000100800 */
[C---:B0-----:R-:W-:Y:S01]  /*1500*/  IADD3 R0, PT, PT, R3.reuse, 0x5, RZ ;  /* 0x0000000503007810 */ /* 0x041fe20007ffe0ff */
[----:B-1----:R-:W-:-:S04]  /*1510*/  VIADD R2, R3, 0x6 ;  /* 0x0000000603027836 */ /* 0x002fc80000000000 */
[----:B------:R0:W-:Y:S04]  /*1520*/  STL [R1+0x784], R0 ;  /* 0x0007840001007387 */ /* 0x0001e80000100800 */
[----:B------:R1:W-:Y:S01]  /*1530*/  STL [R1+0x780], R2 ;  /* 0x0007800201007387 */ /* 0x0003e20000100800 */
[C---:B0-----:R-:W-:Y:S02]  /*1540*/  VIADD R0, R3.reuse, 0x7 ;  /* 0x0000000703007836 */ /* 0x041fe40000000000 */
[----:B-1----:R-:W-:-:S03]  /*1550*/  VIADD R2, R3, 0x8 ;  /* 0x0000000803027836 */ /* 0x002fc60000000000 */
        /* <DEDUP_REMOVED lines=14> */
[C---:B0-----:R-:W-:Y:S01]  /*1640*/  VIADD R0, R3.reuse, 0xf ;  /* 0x0000000f03007836 */ /* 0x041fe20000000000 */
[----:B-1----:R-:W-:-:S04]  /*1650*/  IADD3 R2, PT, PT, R3, 0x10, RZ ;  /* 0x0000001003027810 */ /* 0x002fc80007ffe0ff */
        /* <DEDUP_REMOVED lines=410> */
[----:B0-----:R-:W-:Y:S02]  /*3000*/  IMAD.SHL.U32 R0, R28, 0x80, RZ ;  /* 0x000000801c007824 */ /* 0x001fe400078e00ff */
[----:B------:R-:W0:Y:S01]  /*3010*/  S2R R28, SR_TID.X ;  /* 0x00000000001c7919 */ /* 0x000e220000002100 */
[----:B-1----:R-:W-:-:S05]  /*3020*/  VIADD R2, R3, 0xdd ;  /* 0x000000dd03027836 */ /* 0x002fca0000000000 */
[----:B------:R1:W-:Y:S02]  /*3030*/  STL [R1+0x420], R2 ;  /* 0x0004200201007387 */ /* 0x0003e40000100800 */
[----:B-1----:R-:W-:-:S05]  /*3040*/  VIADD R2, R3, 0xde ;  /* 0x000000de03027836 */ /* 0x002fca0000000000 */
[----:B------:R1:W-:Y:S02]  /*3050*/  STL [R1+0x41c], R2 ;  /* 0x00041c0201007387 */ /* 0x0003e40000100800 */
[C---:B-1----:R-:W-:Y:S01]  /*3060*/  VIADD R2, R3.reuse, 0xdf ;  /* 0x000000df03027836 */ /* 0x042fe20000000000 */
[C---:B0-----:R-:W-:Y:S02]  /*3070*/  LOP3.LUT R28, R0.reuse, 0x3f, R28, 0xf8, !PT ;  /* 0x0000003f001c7812 */ /* 0x041fe400078ef81c */
[----:B------:R-:W-:Y:S02]  /*3080*/  LOP3.LUT R0, R0, 0x40, R29, 0xfe, !PT ;  /* 0x0000004000007812 */ /* 0x000fe400078efe1d */
[----:B------:R0:W-:Y:S01]  /*3090*/  STL [R1+0x418], R2 ;  /* 0x0004180201007387 */ /* 0x0001e20000100800 */
[----:B------:R-:W-:-:S03]  /*30a0*/  IADD3 R29, PT, PT, R3, 0xe0, RZ ;  /* 0x000000e0031d7810 */ /* 0x000fc60007ffe0ff */
[----:B0-----:R0:W5:Y:S04]  /*30b0*/  LDL.LU R2, [R1+0x2610] ;  /* 0x0026100001027983 */ /* 0x0011680000300800 */
[----:B------:R1:W-:Y:S04]  /*30c0*/  STL [R1+0xdd4], R28 ;  /* 0x000dd41c01007387 */ /* 0x0003e80000100800 */
[----:B------:R2:W-:Y:S04]  /*30d0*/  STL [R1+0xde8], R0 ;  /* 0x000de80001007387 */ /* 0x0005e80000100800 */
[----:B------:R3:W-:Y:S01]  /*30e0*/  STL [R1+0x414], R29 ;  /* 0x0004141d01007387 */ /* 0x0007e20000100800 */
[----:B-1----:R-:W-:-:S02]  /*30f0*/  VIADD R28, R3, 0xe1 ;  /* 0x000000e1031c7836 */ /* 0x002fc40000000000 */
[----:B--2---:R-:W-:-:S03]  /*3100*/  VIADD R0, R3, 0xe2 ;  /* 0x000000e203007836 */ /* 0x004fc60000000000 */
[----:B------:R1:W-:Y:S01]  /*3110*/  STL [R1+0x410], R28 ;  /* 0x0004101c01007387 */ /* 0x0003e20000100800 */
[----:B---3--:R-:W-:-:S03]  /*3120*/  VIADD R29, R3, 0xe3 ;  /* 0x000000e3031d7836 */ /* 0x008fc60000000000 */
[----:B------:R2:W-:Y:S04]  /*3130*/  STL [R1+0x40c], R0 ;  /* 0x00040c0001007387 */ /* 0x0005e80000100800 */
[----:B------:R3:W-:Y:S01]  /*3140*/  STL [R1+0x408], R29 ;  /* 0x0004081d01007387 */ /* 0x0007e20000100800 */
[C---:B-1----:R-:W-:Y:S02]  /*3150*/  VIADD R28, R3.reuse, 0xe4 ;  /* 0x000000e4031c7836 */ /* 0x042fe40000000000 */
        /* <DEDUP_REMOVED lines=11> */
[C---:B-1----:R-:W-:Y:S01]  /*3210*/  VIADD R28, R3.reuse, 0xea ;  /* 0x000000ea031c7836 */ /* 0x042fe20000000000 */
[----:B--2---:R-:W-:-:S04]  /*3220*/  IADD3 R0, PT, PT, R3, 0xeb, RZ ;  /* 0x000000eb03007810 */ /* 0x004fc80007ffe0ff */
        /* <DEDUP_REMOVED lines=22> */
[C---:B-1----:R-:W-:Y:S01]  /*3390*/  IADD3 R28, PT, PT, R3.reuse, 0xf6, RZ ;  /* 0x000000f6031c7810 */ /* 0x042fe20007ffe0ff */
[----:B--2---:R-:W-:-:S04]  /*33a0*/  VIADD R0, R3, 0xf7 ;  /* 0x000000f703007836 */ /* 0x004fc80000000000 */
        /* <DEDUP_REMOVED lines=14> */
[----:B------:R0:W-:Y:S01]  /*3490*/  STL [R1+0x3a0], R0 ;  /* 0x0003a00001007387 */ /* 0x0001e20000100800 */
[----:B-1----:R-:W-:-:S03]  /*34a0*/  VIADD R28, R3, 0xff ;  /* 0x000000ff031c7836 */ /* 0x002fc60000000000 */
[----:B------:R0:W5:Y:S01]  /*34b0*/  LDL.LU R3, [R1+0x260c] ;  /* 0x00260c0001037983 */ /* 0x0001620000300800 */
[----:B----4-:R-:W-:Y:S05]  /*34c0*/  BRA.U !UP0, `(.L_x_0) ;  /* 0x000009e908a87547 */ /* 0x010fea000b800000 */
[----:B------:R-:W2:Y:S01]  /*34d0*/  LDL.LU R26, [R1+0x728] ;  /* 0x00072800011a7983 */ /* 0x000ea20000300800 */
[----:B-----5:R-:W-:Y:S01]  /*34e0*/  IABS R6, R2 ;  /* 0x0000000200067213 */ /* 0x020fe20000000000 */
[----:B------:R-:W1:Y:S02]  /*34f0*/  LDCU.128 UR12, c[0x0][0x380] ;  /* 0x00007000ff0c77ac */ /* 0x000e640008000c00 */
[----:B------:R-:W3:Y:S01]  /*3500*/  LDL.LU R22, [R1+0x6d0] ;  /* 0x0006d00001167983 */ /* 0x000ee20000300800 */
[----:B------:R-:W-:Y:S01]  /*3510*/  IABS R11, R29 ;  /* 0x0000001d000b7213 */ /* 0x000fe20000000000 */
[----:B------:R-:W4:Y:S02]  /*3520*/  LDCU UR6, c[0x0][0x3a4] ;  /* 0x00007480ff0677ac */ /* 0x000f240008000800 */
[----:B------:R-:W2:Y:S01]  /*3530*/  LDL.LU R20, [R1+0x6c0] ;  /* 0x0006c00001147983 */ /* 0x000ea20000300800 */
[----:B------:R-:W-:Y:S01]  /*3540*/  ISETP.GE.AND P2, PT, R28, RZ, PT ;  /* 0x000000ff1c00720c */ /* 0x000fe20003f46270 */
[----:B------:R-:W0:Y:S02]  /*3550*/  LDCU UR7, c[0x0][0x3b0] ;  /* 0x00007600ff0777ac */ /* 0x000e240008000800 */
[----:B------:R-:W2:Y:S04]  /*3560*/  LDL.LU R21, [R1+0x668] ;  /* 0x0006680001157983 */ /* 0x000ea80000300800 */
[----:B------:R-:W2:Y:S04]  /*3570*/  LDL.LU R23, [R1+0x6cc] ;  /* 0x0006cc0001177983 */ /* 0x000ea80000300800 */
[----:B------:R-:W2:Y:S04]  /*3580*/  LDL.LU R24, [R1+0x708] ;  /* 0x0007080001187983 */ /* 0x000ea80000300800 */
[----:B------:R-:W2:Y:S04]  /*3590*/  LDL.LU R25, [R1+0x6c4] ;  /* 0x0006c40001197983 */ /* 0x000ea80000300800 */
[----:B0-----:R-:W3:Y:S04]  /*35a0*/  LDL.LU R0, [R1+0x714] ;  /* 0x0007140001007983 */ /* 0x001ee80000300800 */
[----:B------:R-:W4:Y:S01]  /*35b0*/  LDL.LU R27, [R1+0x718] ;  /* 0x00071800011b7983 */ /* 0x000f220000300800 */
[----:B------:R-:W0:Y:S08]  /*35c0*/  I2F.RP R4, R6 ;  /* 0x0000000600047306 */ /* 0x000e300000209400 */
[----:B0-----:R-:W0:Y:S01]  /*35d0*/  MUFU.RCP R4, R4 ;  /* 0x0000000400047308 */ /* 0x001e220000001000 */
[----:B--2---:R-:W-:-:S02]  /*35e0*/  IMAD.MOV.U32 R19, RZ, RZ, R25 ;  /* 0x000000ffff137224 */ /* 0x004fc400078e0019 */
[----:B---3--:R-:W-:Y:S01]  /*35f0*/  IMAD.MOV.U32 R25, RZ, RZ, R0 ;  /* 0x000000ffff197224 */ /* 0x008fe200078e0000 */
[----:B----4-:R2:W-:Y:S01]  /*3600*/  STL [R1+0x294c], R27 ;  /* 0x00294c1b01007387 */ /* 0x0105e20000100800 */
[----:B------:R-:W-:-:S03]  /*3610*/  IABS R0, R3 ;  /* 0x0000000300007213 */ /* 0x000fc60000000000 */
[----:B--2---:R-:W2:Y:S01]  /*3620*/  LDL R27, [R1+0xdd4] ;  /* 0x000dd400011b7983 */ /* 0x004ea20000100800 */
[----:B------:R-:W-:Y:S01]  /*3630*/  IMAD.MOV.U32 R18, RZ, RZ, R20 ;  /* 0x000000ffff127224 */ /* 0x000fe200078e0014 */
[----:B------:R-:W-:Y:S02]  /*3640*/  MOV R17, R21 ;  /* 0x0000001500117202 */ /* 0x000fe40000000f00 */
[----:B------:R-:W3:Y:S04]  /*3650*/  LDL.LU R14, [R1+0x3a0] ;  /* 0x0003a000010e7983 */ /* 0x000ee80000300800 */
[----:B------:R-:W4:Y:S04]  /*3660*/  LDL.LU R15, [R1+0x3a4] ;  /* 0x0003a400010f7983 */ /* 0x000f280000300800 */
[----:B------:R-:W3:Y:S04]  /*3670*/  LDL.LU R16, [R1+0x3a8] ;  /* 0x0003a80001107983 */ /* 0x000ee80000300800 */
[----:B------:R0:W-:Y:S04]  /*3680*/  STL [R1+0x28e0], R3 ;  /* 0x0028e00301007387 */ /* 0x0001e80000100800 */
[----:B0-----:R-:W3:Y:S01]  /*3690*/  LDL R3, [R1+0xde8] ;  /* 0x000de80001037983 */ /* 0x001ee20000100800 */
[----:B------:R-:W0:Y:S01]  /*36a0*/  I2F.RP R20, R0 ;  /* 0x0000000000147306 */ /* 0x000e220000209400 */
[----:B------:R-:W-:-:S07]  /*36b0*/  VIADD R4, R4, 0xffffffe ;  /* 0x0ffffffe04047836 */ /* 0x000fce0000000000 */
[----:B------:R-:W1:Y:S08]  /*36c0*/  F2I.FTZ.U32.TRUNC.NTZ R5, R4 ;  /* 0x0000000400057305 */ /* 0x000e70000021f000 */
[----:B0-----:R-:W0:Y:S01]  /*36d0*/  MUFU.RCP R20, R20 ;  /* 0x0000001400147308 */ /* 0x001e220000001000 */
[----:B-1----:R-:W-:-:S04]  /*36e0*/  IMAD.MOV R4, RZ, RZ, -R5 ;  /* 0x000000ffff047224 */ /* 0x002fc800078e0a05 */
[----:B------:R-:W-:Y:S02]  /*36f0*/  IMAD R7, R4, R6, RZ ;  /* 0x0000000604077224 */ /* 0x000fe400078e02ff */
[----:B------:R-:W-:Y:S02]  /*3700*/  IMAD.MOV.U32 R4, RZ, RZ, RZ ;  /* 0x000000ffff047224 */ /* 0x000fe400078e00ff */
[----:B0-----:R-:W-:Y:S02]  /*3710*/  VIADD R20, R20, 0xffffffe ;  /* 0x0ffffffe14147836 */ /* 0x001fe40000000000 */
[----:B------:R-:W-:Y:S02]  /*3720*/  IMAD.HI.U32 R5, R5, R7, R4 ;  /* 0x0000000705057227 */ /* 0x000fe400078e0004 */
[----:B------:R0:W1:Y:S02]  /*3730*/  F2I.FTZ.U32.TRUNC.NTZ R21, R20 ;  /* 0x0000001400157305 */ /* 0x000064000021f000 */
[----:B0-----:R-:W-:-:S02]  /*3740*/  IMAD.MOV.U32 R20, RZ, RZ, RZ ;  /* 0x000000ffff147224 */ /* 0x001fc400078e00ff */
[----:B-1----:R-:W-:-:S04]  /*3750*/  IMAD.MOV R10, RZ, RZ, -R21 ;  /* 0x000000ffff0a7224 */ /* 0x002fc800078e0a15 */
[----:B------:R-:W-:-:S04]  /*3760*/  IMAD R10, R10, R0, RZ ;  /* 0x000000000a0a7224 */ /* 0x000fc800078e02ff */
[----:B------:R-:W-:Y:S01]  /*3770*/  IMAD.HI.U32 R20, R21, R10, R20 ;  /* 0x0000000a15147227 */ /* 0x000fe200078e0014 */
[----:B------:R-:W-:Y:S02]  /*3780*/  ISETP.GE.AND P4, PT, R29, RZ, PT ;  /* 0x000000ff1d00720c */ /* 0x000fe40003f86270 */
[----:B--2---:R-:W-:-:S05]  /*3790*/  IABS R8, R27 ;  /* 0x0000001b00087213 */ /* 0x004fca0000000000 */
[----:B------:R-:W-:-:S04]  /*37a0*/  IMAD.HI.U32 R9, R5, R8, RZ ;  /* 0x0000000805097227 */ /* 0x000fc800078e00ff */
[----:B------:R-:W-:-:S04]  /*37b0*/  IMAD.MOV R9, RZ, RZ, -R9 ;  /* 0x000000ffff097224 */ /* 0x000fc800078e0a09 */
[C---:B------:R-:W-:Y:S01]  /*37c0*/  IMAD R8, R6.reuse, R9, R8 ;  /* 0x0000000906087224 */ /* 0x040fe200078e0208 */
[----:B------:R-:W-:Y:S02]  /*37d0*/  ISETP.GE.AND P3, PT, R27, RZ, PT ;  /* 0x000000ff1b00720c */ /* 0x000fe40003f66270 */
[----:B----4-:R-:W-:Y:S02]  /*37e0*/  IABS R9, R15 ;  /* 0x0000000f00097213 */ /* 0x010fe40000000000 */
[----:B------:R-:W-:Y:S02]  /*37f0*/  ISETP.GT.U32.AND P0, PT, R6, R8, PT ;  /* 0x000000080600720c */ /* 0x000fe40003f04070 */
[----:B---3--:R-:W-:-:S05]  /*3800*/  IABS R4, R3 ;  /* 0x0000000300047213 */ /* 0x008fca0000000000 */
[----:B------:R-:W-:Y:S01]  /*3810*/  IMAD.HI.U32 R7, R5, R4, RZ ;  /* 0x0000000405077227 */ /* 0x000fe200078e00ff */
[----:B------:R-:W-:Y:S02]  /*3820*/  IABS R5, R28 ;  /* 0x0000001c00057213 */ /* 0x000fe40000000000 */
[----:B------:R-:W-:Y:S01]  /*3830*/  ISETP.GE.AND P5, PT, R3, RZ, PT ;  /* 0x000000ff0300720c */ /* 0x000fe20003fa6270 */
[----:B------:R-:W-:Y:S01]  /*3840*/  IMAD.MOV R7, RZ, RZ, -R7 ;  /* 0x000000ffff077224 */ /* 0x000fe200078e0a07 */
[----:B------:R-:W2:Y:S01]  /*3850*/  LDL.LU R28, [R1+0x3b0] ;  /* 0x0003b000011c7983 */ /* 0x000ea20000300800 */
[----:B------:R-:W-:-:S03]  /*3860*/  IMAD.HI.U32 R10, R20, R5, RZ ;  /* 0x00000005140a7227 */ /* 0x000fc600078e00ff */
[----:B------:R-:W3:Y:S01]  /*3870*/  LDL.LU R29, [R1+0x3ac] ;  /* 0x0003ac00011d7983 */ /* 0x000ee20000300800 */
[----:B------:R-:W-:Y:S01]  /*3880*/  IMAD R4, R6, R7, R4 ;  /* 0x0000000706047224 */ /* 0x000fe200078e0204 */
[----:B------:R-:W-:Y:S01]  /*3890*/  IADD3 R10, PT, PT, -R10, RZ, RZ ;  /* 0x000000ff0a0a7210 */ /* 0x000fe20007ffe1ff */
[----:B------:R-:W-:Y:S01]  /*38a0*/  @!P0 IMAD.IADD R8, R8, 0x1, -R6 ;  /* 0x0000000108088824 */ /* 0x000fe200078e0a06 */
[----:B------:R-:W-:Y:S01]  /*38b0*/  IABS R7, R14 ;  /* 0x0000000e00077213 */ /* 0x000fe20000000000 */
[----:B------:R-:W4:Y:S01]  /*38c0*/  LDL.LU R27, [R1+0x294c] ;  /* 0x00294c00011b7983 */ /* 0x000f220000300800 */
[----:B------:R-:W-:Y:S01]  /*38d0*/  ISETP.GT.U32.AND P1, PT, R6, R4, PT ;  /* 0x000000040600720c */ /* 0x000fe20003f24070 */
[----:B------:R-:W-:Y:S01]  /*38e0*/  IMAD R5, R0, R10, R5 ;  /* 0x0000000a00057224 */ /* 0x000fe200078e0205 */
[----:B------:R-:W-:Y:S01]  /*38f0*/  ISETP.GT.U32.AND P0, PT, R6, R8, PT ;  /* 0x000000080600720c */ /* 0x000fe20003f04070 */
[----:B------:R-:W-:-:S04]  /*3900*/  IMAD.HI.U32 R10, R20, R11, RZ ;  /* 0x0000000b140a7227 */ /* 0x000fc800078e00ff */
[----:B------:R-:W-:-:S04]  /*3910*/  IMAD.HI.U32 R12, R20, R7, RZ ;  /* 0x00000007140c7227 */ /* 0x000fc800078e00ff */
[----:B------:R-:W-:Y:S02]  /*3920*/  IMAD.MOV R10, RZ, RZ, -R10 ;  /* 0x000000ffff0a7224 */ /* 0x000fe400078e0a0a */
[----:B------:R-:W-:Y:S01]  /*3930*/  @!P1 IMAD.IADD R4, R4, 0x1, -R6 ;  /* 0x0000000104049824 */ /* 0x000fe200078e0a06 */
[----:B------:R-:W-:Y:S01]  /*3940*/  ISETP.GT.U32.AND P1, PT, R0, R5, PT ;  /* 0x000000050000720c */ /* 0x000fe20003f24070 */
[----:B------:R-:W-:-:S03]  /*3950*/  IMAD.MOV R12, RZ, RZ, -R12 ;  /* 0x000000ffff0c7224 */ /* 0x000fc600078e0a0c */
[----:B------:R-:W-:Y:S01]  /*3960*/  ISETP.GT.U32.AND P6, PT, R6, R4, PT ;  /* 0x000000040600720c */ /* 0x000fe20003fc4070 */
[----:B------:R-:W-:Y:S02]  /*3970*/  @!P0 IMAD.IADD R8, R8, 0x1, -R6 ;  /* 0x0000000108088824 */ /* 0x000fe400078e0a06 */
[C---:B------:R-:W-:Y:S02]  /*3980*/  IMAD R10, R0.reuse, R10, R11 ;  /* 0x0000000a000a7224 */ /* 0x040fe400078e020b */
[----:B------:R-:W-:Y:S02]  /*3990*/  IMAD R7, R0, R12, R7 ;  /* 0x0000000c00077224 */ /* 0x000fe400078e0207 */
[----:B------:R-:W-:Y:S02]  /*39a0*/  @!P3 IMAD.MOV R8, RZ, RZ, -R8 ;  /* 0x000000ffff08b224 */ /* 0x000fe400078e0a08 */
[----:B------:R-:W-:Y:S01]  /*39b0*/  @!P1 IMAD.IADD R5, R5, 0x1, -R0 ;  /* 0x0000000105059824 */ /* 0x000fe200078e0a00 */
[----:B------:R-:W-:-:S03]  /*39c0*/  ISETP.NE.AND P1, PT, R2, RZ, PT ;  /* 0x000000ff0200720c */ /* 0x000fc60003f25270 */
[----:B------:R-:W-:Y:S01]  /*39d0*/  @!P6 IMAD.IADD R4, R4, 0x1, -R6 ;  /* 0x000000010404e824 */ /* 0x000fe200078e0a06 */
[----:B------:R-:W-:-:S03]  /*39e0*/  LOP3.LUT R2, RZ, R2, RZ, 0x33, !PT ;  /* 0x00000002ff027212 */ /* 0x000fc600078e33ff */
[----:B------:R-:W-:Y:S01]  /*39f0*/  @!P5 IMAD.MOV R4, RZ, RZ, -R4 ;  /* 0x000000ffff04d224 */ /* 0x000fe200078e0a04 */
[C---:B------:R-:W-:Y:S02]  /*3a00*/  ISETP.GT.U32.AND P0, PT, R0.reuse, R10, PT ;  /* 0x0000000a0000720c */ /* 0x040fe40003f04070 */
[----:B------:R-:W-:Y:S02]  /*3a10*/  ISETP.GT.U32.AND P5, PT, R0, R7, PT ;  /* 0x000000070000720c */ /* 0x000fe40003fa4070 */
[----:B------:R-:W-:Y:S02]  /*3a20*/  SEL R3, R2, R8, !P1 ;  /* 0x0000000802037207 */ /* 0x000fe40004800000 */
[----:B------:R-:W-:Y:S02]  /*3a30*/  ISETP.GT.U32.AND P6, PT, R0, R5, PT ;  /* 0x000000050000720c */ /* 0x000fe40003fc4070 */
[----:B------:R-:W-:Y:S01]  /*3a40*/  SEL R2, R2, R4, !P1 ;  /* 0x0000000402027207 */ /* 0x000fe20004800000 */
[----:B------:R0:W-:Y:S04]  /*3a50*/  STL [R1+0x79c], R3 ;  /* 0x00079c0301007387 */ /* 0x0001e80000100800 */
[----:B------:R3:W-:Y:S04]  /*3a60*/  STL [R1+0x798], R2 ;  /* 0x0007980201007387 */ /* 0x0007e80000100800 */
[----:B------:R-:W4:Y:S04]  /*3a70*/  LDL.LU R21, [R1+0x3b4] ;  /* 0x0003b40001157983 */ /* 0x000f280000300800 */
[----:B0-----:R-:W4:Y:S01]  /*3a80*/  LDL.LU R3, [R1+0x3b8] ;  /* 0x0003b80001037983 */ /* 0x001f220000300800 */
[----:B------:R-:W-:Y:S01]  /*3a90*/  @!P0 IADD3 R10, PT, PT, R10, -R0, RZ ;  /* 0x800000000a0a8210 */ /* 0x000fe20007ffe0ff */
[--C-:B------:R-:W-:Y:S01]  /*3aa0*/  @!P5 IMAD.IADD R7, R7, 0x1, -R0.reuse ;  /* 0x000000010707d824 */ /* 0x100fe200078e0a00 */
[----:B------:R-:W-:Y:S01]  /*3ab0*/  ISETP.GE.AND P0, PT, R14, RZ, PT ;  /* 0x000000ff0e00720c */ /* 0x000fe20003f06270 */
[----:B------:R-:W-:Y:S01]  /*3ac0*/  @!P6 IMAD.IADD R5, R5, 0x1, -R0 ;  /* 0x000000010505e824 */ /* 0x000fe200078e0a00 */
[----:B------:R-:W-:Y:S01]  /*3ad0*/  IABS R6, R16 ;  /* 0x0000001000067213 */ /* 0x000fe20000000000 */
[----:B------:R-:W4:Y:S01]  /*3ae0*/  LDL R14, [R1+0x3bc] ;  /* 0x0003bc00010e7983 */ /* 0x000f220000100800 */
[----:B------:R-:W-:-:S02]  /*3af0*/  ISETP.GE.AND P5, PT, R16, RZ, PT ;  /* 0x000000ff1000720c */ /* 0x000fc40003fa6270 */
[----:B------:R-:W-:Y:S01]  /*3b00*/  ISETP.GE.AND P6, PT, R15, RZ, PT ;  /* 0x000000ff0f00720c */ /* 0x000fe20003fc6270 */
[----:B------:R-:W4:Y:S04]  /*3b10*/  LDL.LU R16, [R1+0x3c0] ;  /* 0x0003c00001107983 */ /* 0x000f280000300800 */
[----:B------:R-:W4:Y:S01]  /*3b20*/  LDL.LU R15, [R1+0x3c4] ;  /* 0x0003c400010f7983 */ /* 0x000f220000300800 */
[----:B------:R-:W-:-:S04]  /*3b30*/  IMAD.HI.U32 R13, R20, R9, RZ ;  /* 0x00000009140d7227 */ /* 0x000fc800078e00ff */
[----:B------:R-:W-:-:S04]  /*3b40*/  IMAD.MOV R13, RZ, RZ, -R13 ;  /* 0x000000ffff0d7224 */ /* 0x000fc800078e0a0d */
[C---:B------:R-:W-:Y:S01]  /*3b50*/  IMAD R9, R0.reuse, R13, R9 ;  /* 0x0000000d00097224 */ /* 0x040fe200078e0209 */
[----:B------:R-:W-:-:S04]  /*3b60*/  ISETP.GT.U32.AND P3, PT, R0, R10, PT ;  /* 0x0000000a0000720c */ /* 0x000fc80003f64070 */
[----:B------:R-:W-:Y:S01]  /*3b70*/  ISETP.GT.U32.AND P1, PT, R0, R9, PT ;  /* 0x000000090000720c */ /* 0x000fe20003f24070 */
[----:B------:R-:W-:-:S04]  /*3b80*/  IMAD.HI.U32 R4, R20, R6, RZ ;  /* 0x0000000614047227 */ /* 0x000fc800078e00ff */
[----:B------:R-:W-:Y:S02]  /*3b90*/  IMAD.MOV R4, RZ, RZ, -R4 ;  /* 0x000000ffff047224 */ /* 0x000fe400078e0a04 */
[----:B------:R-:W-:Y:S02]  /*3ba0*/  IMAD.MOV.U32 R12, RZ, RZ, R5 ;  /* 0x000000ffff0c7224 */ /* 0x000fe400078e0005 */
[----:B------:R-:W-:-:S04]  /*3bb0*/  IMAD R4, R0, R4, R6 ;  /* 0x0000000400047224 */ /* 0x000fc800078e0206 */
[--C-:B------:R-:W-:Y:S02]  /*3bc0*/  @!P1 IMAD.IADD R9, R9, 0x1, -R0.reuse ;  /* 0x0000000109099824 */ /* 0x100fe400078e0a00 */
[----:B------:R-:W-:Y:S01]  /*3bd0*/  @!P3 IMAD.IADD R10, R10, 0x1, -R0 ;  /* 0x000000010a0ab824 */ /* 0x000fe200078e0a00 */
[C---:B------:R-:W-:Y:S01]  /*3be0*/  ISETP.GT.U32.AND P3, PT, R0.reuse, R7, PT ;  /* 0x000000070000720c */ /* 0x040fe20003f64070 */
[----:B------:R-:W-:Y:S01]  /*3bf0*/  @!P2 IMAD.MOV R12, RZ, RZ, -R12 ;  /* 0x000000ffff0ca224 */ /* 0x000fe200078e0a0c */
[C---:B------:R-:W-:Y:S02]  /*3c00*/  ISETP.GT.U32.AND P1, PT, R0.reuse, R9, PT ;  /* 0x000000090000720c */ /* 0x040fe40003f24070 */
[----:B------:R-:W-:Y:S01]  /*3c10*/  ISETP.GT.U32.AND P2, PT, R0, R4, PT ;  /* 0x000000040000720c */ /* 0x000fe20003f44070 */
[----:B------:R-:W-:Y:S01]  /*3c20*/  IMAD.MOV.U32 R11, RZ, RZ, R10 ;  /* 0x000000ffff0b7224 */ /* 0x000fe200078e000a */
[----:B------:R-:W-:Y:S04]  /*3c30*/  STL [R1+0x5b4], R12 ;  /* 0x0005b40c01007387 */ /* 0x000fe80000100800 */
[----:B------:R-:W-:-:S03]  /*3c40*/  @!P4 IADD3 R11, PT, PT, -R11, RZ, RZ ;  /* 0x000000ff0b0bc210 */ /* 0x000fc60007ffe1ff */
[--C-:B------:R-:W-:Y:S02]  /*3c50*/  @!P3 IMAD.IADD R7, R7, 0x1, -R0.reuse ;  /* 0x000000010707b824 */ /* 0x100fe400078e0a00 */
[--C-:B------:R-:W-:Y:S01]  /*3c60*/  @!P1 IMAD.IADD R9, R9, 0x1, -R0.reuse ;  /* 0x0000000109099824 */ /* 0x100fe200078e0a00 */
[----:B------:R0:W-:Y:S01]  /*3c70*/  STL [R1+0x3a8], R11 ;  /* 0x0003a80b01007387 */ /* 0x0001e20000100800 */
[----:B------:R-:W-:Y:S02]  /*3c80*/  @!P2 IMAD.IADD R4, R4, 0x1, -R0 ;  /* 0x000000010404a824 */ /* 0x000fe400078e0a00 */
[----:B------:R-:W-:Y:S01]  /*3c90*/  @!P0 IMAD.MOV R7, RZ, RZ, -R7 ;  /* 0x000000ffff078224 */ /* 0x000fe200078e0a07 */
[----:B---3--:R-:W-:Y:S02]  /*3ca0*/  IABS R2, R29 ;  /* 0x0000001d00027213 */ /* 0x008fe40000000000 */
[----:B------:R-:W-:Y:S02]  /*3cb0*/  ISETP.GE.AND P4, PT, R29, RZ, PT ;  /* 0x000000ff1d00720c */ /* 0x000fe40003f86270 */
[----:B------:R-:W3:Y:S01]  /*3cc0*/  LDL.LU R29, [R1+0x3cc] ;  /* 0x0003cc00011d7983 */ /* 0x000ee20000300800 */
[----:B------:R-:W-:Y:S01]  /*3cd0*/  IMAD.HI.U32 R6, R20, R2, RZ ;  /* 0x0000000214067227 */ /* 0x000fe200078e00ff */
[----:B--2---:R-:W-:-:S02]  /*3ce0*/  IABS R8, R28 ;  /* 0x0000001c00087213 */ /* 0x004fc40000000000 */
[----:B------:R-:W-:Y:S01]  /*3cf0*/  ISETP.GE.AND P3, PT, R28, RZ, PT ;  /* 0x000000ff1c00720c */ /* 0x000fe20003f66270 */
[----:B------:R-:W-:Y:S01]  /*3d00*/  IMAD.MOV R6, RZ, RZ, -R6 ;  /* 0x000000ffff067224 */ /* 0x000fe200078e0a06 */
[----:B------:R1:W-:Y:S04]  /*3d10*/  STL [R1+0x3a4], R7 ;  /* 0x0003a40701007387 */ /* 0x0003e80000100800 */
[----:B------:R-:W2:Y:S01]  /*3d20*/  LDL.LU R28, [R1+0x3d0] ;  /* 0x0003d000011c7983 */ /* 0x000ea20000300800 */
[----:B------:R-:W-:Y:S01]  /*3d30*/  IMAD R2, R0, R6, R2 ;  /* 0x0000000600027224 */ /* 0x000fe200078e0202 */
[----:B----4-:R-:W-:Y:S02]  /*3d40*/  ISETP.GE.AND P2, PT, R3, RZ, PT ;  /* 0x000000ff0300720c */ /* 0x010fe40003f46270 */
[----:B0-----:R-:W-:Y:S01]  /*3d50*/  IABS R11, R3 ;  /* 0x00000003000b7213 */ /* 0x001fe20000000000 */
[----:B------:R-:W-:-:S04]  /*3d60*/  IMAD.MOV.U32 R3, RZ, RZ, R9 ;  /* 0x000000ffff037224 */ /* 0x000fc800078e0009 */
[----:B------:R-:W-:Y:S01]  /*3d70*/  @!P6 IMAD.MOV R3, RZ, RZ, -R3 ;  /* 0x000000ffff03e224 */ /* 0x000fe200078e0a03 */
[----:B-1----:R-:W-:Y:S01]  /*3d80*/  IABS R7, R14 ;  /* 0x0000000e00077213 */ /* 0x002fe20000000000 */
[----:B------:R0:W-:Y:S01]  /*3d90*/  STL [R1+0x2944], R16 ;  /* 0x0029441001007387 */ /* 0x0001e20000100800 */
[----:B------:R-:W-:-:S03]  /*3da0*/  IABS R6, R16 ;  /* 0x0000001000067213 */ /* 0x000fc60000000000 */
[----:B------:R-:W-:Y:S04]  /*3db0*/  STL [R1+0x2948], R15 ;  /* 0x0029480f01007387 */ /* 0x000fe80000100800 */
[----:B------:R-:W4:Y:S04]  /*3dc0*/  LDL R14, [R1+0x3c8] ;  /* 0x0003c800010e7983 */ /* 0x000f280000100800 */
[----:B------:R1:W-:Y:S04]  /*3dd0*/  STL [R1+0x3a0], R3 ;  /* 0x0003a00301007387 */ /* 0x0003e80000100800 */
[----:B0-----:R-:W2:Y:S01]  /*3de0*/  LDL.LU R16, [R1+0x3bc] ;  /* 0x0003bc0001107983 */ /* 0x001ea20000300800 */
[----:B------:R-:W-:Y:S01]  /*3df0*/  ISETP.GT.U32.AND P0, PT, R0, R4, PT ;  /* 0x000000040000720c */ /* 0x000fe20003f04070 */
[----:B------:R-:W-:-:S04]  /*3e00*/  IMAD.HI.U32 R5, R20, R8, RZ ;  /* 0x0000000814057227 */ /* 0x000fc800078e00ff */
[----:B------:R-:W-:Y:S01]  /*3e10*/  IMAD.MOV R5, RZ, RZ, -R5 ;  /* 0x000000ffff057224 */ /* 0x000fe200078e0a05 */
[----:B------:R-:W-:-:S03]  /*3e20*/  ISETP.GT.U32.AND P6, PT, R0, R2, PT ;  /* 0x000000020000720c */ /* 0x000fc60003fc4070 */
[----:B------:R-:W-:-:S04]  /*3e30*/  IMAD R8, R0, R5, R8 ;  /* 0x0000000500087224 */ /* 0x000fc800078e0208 */
[----:B------:R-:W-:Y:S01]  /*3e40*/  @!P0 IMAD.IADD R4, R4, 0x1, -R0 ;  /* 0x0000000104048824 */ /* 0x000fe200078e0a00 */
[----:B------:R-:W-:-:S05]  /*3e50*/  ISETP.GT.U32.AND P0, PT, R0, R8, PT ;  /* 0x000000080000720c */ /* 0x000fca0003f04070 */
[----:B------:R-:W-:Y:S02]  /*3e60*/  @!P6 IMAD.IADD R2, R2, 0x1, -R0 ;  /* 0x000000010202e824 */ /* 0x000fe400078e0a00 */
[----:B------:R-:W-:-:S06]  /*3e70*/  IMAD.HI.U32 R9, R20, R11, RZ ;  /* 0x0000000b14097227 */ /* 0x000fcc00078e00ff */
[----:B------:R-:W-:Y:S01]  /*3e80*/  @!P0 IMAD.IADD R8, R8, 0x1, -R0 ;  /* 0x0000000108088824 */ /* 0x000fe200078e0a00 */
[----:B------:R-:W-:Y:S01]  /*3e90*/  ISETP.GT.U32.AND P0, PT, R0, R2, PT ;  /* 0x000000020000720c */ /* 0x000fe20003f04070 */
[----:B------:R-:W-:-:S04]  /*3ea0*/  IMAD.MOV R9, RZ, RZ, -R9 ;  /* 0x000000ffff097224 */ /* 0x000fc800078e0a09 */
[----:B------:R-:W-:Y:S02]  /*3eb0*/  IMAD R9, R0, R9, R11 ;  /* 0x0000000900097224 */ /* 0x000fe400078e020b */
[----:B-1----:R-:W-:Y:S01]  /*3ec0*/  IMAD.MOV.U32 R3, RZ, RZ, R4 ;  /* 0x000000ffff037224 */ /* 0x002fe200078e0004 */
[----:B------:R-:W-:-:S05]  /*3ed0*/  IABS R10, R15 ;  /* 0x0000000f000a7213 */ /* 0x000fca0000000000 */
[----:B------:R-:W-:Y:S01]  /*3ee0*/  @!P0 IMAD.IADD R2, R2, 0x1, -R0 ;  /* 0x0000000102028824 */ /* 0x000fe200078e0a00 */
[----:B------:R-:W-:Y:S01]  /*3ef0*/  ISETP.GT.U32.AND P0, PT, R0, R9, PT ;  /* 0x000000090000720c */ /* 0x000fe20003f04070 */
[----:B------:R-:W-:Y:S02]  /*3f00*/  @!P5 IMAD.MOV R3, RZ, RZ, -R3 ;  /* 0x000000ffff03d224 */ /* 0x000fe400078e0a03 */
[----:B------:R-:W-:Y:S01]  /*3f10*/  IMAD.MOV.U32 R15, RZ, RZ, R2 ;  /* 0x000000ffff0f7224 */ /* 0x000fe200078e0002 */
[----:B------:R-:W-:-:S03]  /*3f20*/  ISETP.GE.AND P1, PT, R21, RZ, PT ;  /* 0x000000ff1500720c */ /* 0x000fc60003f26270 */
[----:B------:R-:W-:Y:S01]  /*3f30*/  @!P4 IMAD.MOV R15, RZ, RZ, -R15 ;  /* 0x000000ffff0fc224 */ /* 0x000fe200078e0a0f */
[----:B------:R-:W-:Y:S01]  /*3f40*/  IABS R5, R21 ;  /* 0x0000001500057213 */ /* 0x000fe20000000000 */
[----:B------:R0:W-:Y:S04]  /*3f50*/  STL [R1+0x39c], R3 ;  /* 0x00039c0301007387 */ /* 0x0001e80000100800 */
[----:B------:R-:W4:Y:S01]  /*3f60*/  LDL.LU R21, [R1+0x3d4] ;  /* 0x0003d40001157983 */ /* 0x000f220000300800 */
[----:B------:R-:W-:-:S03]  /*3f70*/  @!P0 IMAD.IADD R9, R9, 0x1, -R0 ;  /* 0x0000000109098824 */ /* 0x000fc600078e0a00 */
[----:B0-----:R-:W4:Y:S04]  /*3f80*/  LDL.LU R3, [R1+0x3d8] ;  /* 0x0003d80001037983 */ /* 0x001f280000300800 */
[----:B------:R0:W-:Y:S04]  /*3f90*/  STL [R1+0x398], R15 ;  /* 0x0003980f01007387 */ /* 0x0001e80000100800 */
[----:B0-----:R-:W4:Y:S01]  /*3fa0*/  LDL.LU R15, [R1+0x2948] ;  /* 0x00294800010f7983 */ /* 0x001f220000300800 */
[----:B--2---:R-:W-:-:S03]  /*3fb0*/  ISETP.GE.AND P0, PT, R16, RZ, PT ;  /* 0x000000ff1000720c */ /* 0x004fc60003f06270 */
[----:B------:R-:W2:Y:S01]  /*3fc0*/  LDL.LU R16, [R1+0x2944] ;  /* 0x0029440001107983 */ /* 0x000ea20000300800 */
[----:B------:R-:W-:-:S04]  /*3fd0*/  IMAD.HI.U32 R12, R20, R5, RZ ;  /* 0x00000005140c7227 */ /* 0x000fc800078e00ff */
[----:B------:R-:W-:Y:S02]  /*3fe0*/  IMAD.MOV R12, RZ, RZ, -R12 ;  /* 0x000000ffff0c7224 */ /* 0x000fe400078e0a0c */
[----:B------:R-:W-:-:S04]  /*3ff0*/  IMAD.HI.U32 R13, R20, R7, RZ ;  /* 0x00000007140d7227 */ /* 0x000fc800078e00ff */
[----:B------:R-:W-:Y:S01]  /*4000*/  IMAD R5, R0, R12, R5 ;  /* 0x0000000c00057224 */ /* 0x000fe200078e0205 */
[----:B------:R-:W-:Y:S01]  /*4010*/  IADD3 R13, PT, PT, -R13, RZ, RZ ;  /* 0x000000ff0d0d7210 */ /* 0x000fe20007ffe1ff */
[----:B------:R-:W-:Y:S01]  /*4020*/  IMAD.HI.U32 R12, R20, R6, RZ ;  /* 0x00000006140c7227 */ /* 0x000fe200078e00ff */
[C---:B------:R-:W-:Y:S02]  /*4030*/  ISETP.GT.U32.AND P5, PT, R0.reuse, R8, PT ;  /* 0x000000080000720c */ /* 0x040fe40003fa4070 */
[----:B------:R-:W-:Y:S01]  /*4040*/  ISETP.GT.U32.AND P6, PT, R0, R5, PT ;  /* 0x000000050000720c */ /* 0x000fe20003fc4070 */
[----:B------:R-:W-:-:S04]  /*4050*/  IMAD.HI.U32 R11, R20, R10, RZ ;  /* 0x0000000a140b7227 */ /* 0x000fc800078e00ff */
[----:B------:R-:W-:Y:S02]  /*4060*/  IMAD.MOV R12, RZ, RZ, -R12 ;  /* 0x000000ffff0c7224 */ /* 0x000fe400078e0a0c */
[C---:B------:R-:W-:Y:S02]  /*4070*/  IMAD R7, R0.reuse, R13, R7 ;  /* 0x0000000d00077224 */ /* 0x040fe400078e0207 */
[----:B------:R-:W-:Y:S02]  /*4080*/  IMAD.MOV R11, RZ, RZ, -R11 ;  /* 0x000000ffff0b7224 */ /* 0x000fe400078e0a0b */
[C---:B------:R-:W-:Y:S01]  /*4090*/  IMAD R6, R0.reuse, R12, R6 ;  /* 0x0000000c00067224 */ /* 0x040fe200078e0206 */
[C---:B------:R-:W-:Y:S01]  /*40a0*/  ISETP.GT.U32.AND P4, PT, R0.reuse, R7, PT ;  /* 0x000000070000720c */ /* 0x040fe20003f84070 */
[----:B------:R-:W-:Y:S01]  /*40b0*/  IMAD R10, R0, R11, R10 ;  /* 0x0000000b000a7224 */ /* 0x000fe200078e020a */
[----:B---3--:R-:W-:Y:S01]  /*40c0*/  IABS R11, R29 ;  /* 0x0000001d000b7213 */ /* 0x008fe20000000000 */
[----:B------:R-:W-:Y:S01]  /*40d0*/  @!P6 IMAD.IADD R5, R5, 0x1, -R0 ;  /* 0x000000010505e824 */ /* 0x000fe200078e0a00 */
[----:B------:R-:W-:-:S02]  /*40e0*/  @!P5 IADD3 R8, PT, PT, R8, -R0, RZ ;  /* 0x800000000808d210 */ /* 0x000fc40007ffe0ff */
[----:B------:R-:W-:Y:S02]  /*40f0*/  ISETP.GT.U32.AND P5, PT, R0, R6, PT ;  /* 0x000000060000720c */ /* 0x000fe40003fa4070 */
[----:B----4-:R-:W-:Y:S01]  /*4100*/  IABS R12, R14 ;  /* 0x0000000e000c7213 */ /* 0x010fe20000000000 */
[----:B------:R-:W-:Y:S01]  /*4110*/  IMAD.HI.U32 R14, R20, R11, RZ ;  /* 0x0000000b140e7227 */ /* 0x000fe200078e00ff */
[----:B------:R-:W-:-:S03]  /*4120*/  ISETP.GT.U32.AND P6, PT, R0, R5, PT ;  /* 0x000000050000720c */ /* 0x000fc60003fc4070 */
[----:B------:R-:W-:Y:S02]  /*4130*/  IMAD.MOV R14, RZ, RZ, -R14 ;  /* 0x000000ffff0e7224 */ /* 0x000fe400078e0a0e */
[----:B------:R-:W-:Y:S02]  /*4140*/  @!P4 IMAD.IADD R7, R7, 0x1, -R0 ;  /* 0x000000010707c824 */ /* 0x000fe400078e0a00 */
[----:B------:R-:W-:-:S04]  /*4150*/  IMAD.HI.U32 R2, R20, R12, RZ ;  /* 0x0000000c14027227 */ /* 0x000fc800078e00ff */
[----:B------:R-:W-:Y:S02]  /*4160*/  IMAD R11, R0, R14, R11 ;  /* 0x0000000e000b7224 */ /* 0x000fe400078e020b */
[----:B------:R-:W-:Y:S01]  /*4170*/  @!P5 IMAD.IADD R6, R6, 0x1, -R0 ;  /* 0x000000010606d824 */ /* 0x000fe200078e0a00 */
[----:B------:R-:W3:Y:S01]  /*4180*/  LDL.LU R14, [R1+0x3c8] ;  /* 0x0003c800010e7983 */ /* 0x000ee20000300800 */
[----:B------:R-:W-:Y:S01]  /*4190*/  IMAD.MOV R2, RZ, RZ, -R2 ;  /* 0x000000ffff027224 */ /* 0x000fe200078e0a02 */
[C---:B------:R-:W-:Y:S01]  /*41a0*/  ISETP.GT.U32.AND P5, PT, R0.reuse, R7, PT ;  /* 0x000000070000720c */ /* 0x040fe20003fa4070 */
[----:B------:R-:W-:Y:S02]  /*41b0*/  @!P6 IMAD.IADD R5, R5, 0x1, -R0 ;  /* 0x000000010505e824 */ /* 0x000fe400078e0a00 */
[----:B------:R-:W-:Y:S02]  /*41c0*/  IMAD R2, R0, R2, R12 ;  /* 0x0000000200027224 */ /* 0x000fe400078e020c */
[----:B------:R-:W-:-:S02]  /*41d0*/  IMAD.MOV.U32 R12, RZ, RZ, R5 ;  /* 0x000000ffff0c7224 */ /* 0x000fc400078e0005 */
[----:B------:R-:W-:Y:S02]  /*41e0*/  @!P3 IMAD.MOV R8, RZ, RZ, -R8 ;  /* 0x000000ffff08b224 */ /* 0x000fe400078e0a08 */
[----:B------:R-:W-:-:S03]  /*41f0*/  @!P1 IMAD.MOV R12, RZ, RZ, -R12 ;  /* 0x000000ffff0c9224 */ /* 0x000fc600078e0a0c */
[----:B------:R0:W-:Y:S01]  /*4200*/  STL [R1+0x394], R8 ;  /* 0x0003940801007387 */ /* 0x0001e20000100800 */
[----:B------:R-:W-:-:S03]  /*4210*/  @!P5 IMAD.IADD R7, R7, 0x1, -R0 ;  /* 0x000000010707d824 */ /* 0x000fc600078e0a00 */
[----:B------:R1:W-:Y:S01]  /*4220*/  STL [R1+0x390], R12 ;  /* 0x0003900c01007387 */ /* 0x0003e20000100800 */
[----:B--2---:R-:W-:-:S03]  /*4230*/  ISETP.GE.AND P5, PT, R16, RZ, PT ;  /* 0x000000ff1000720c */ /* 0x004fc60003fa6270 */
[----:B------:R-:W2:Y:S01]  /*4240*/  LDL.LU R16, [R1+0x3dc] ;  /* 0x0003dc0001107983 */ /* 0x000ea20000300800 */
[C---:B------:R-:W-:Y:S02]  /*4250*/  ISETP.GT.U32.AND P6, PT, R0.reuse, R10, PT ;  /* 0x0000000a0000720c */ /* 0x040fe40003fc4070 */
[----:B------:R-:W-:Y:S02]  /*4260*/  IABS R4, R28 ;  /* 0x0000001c00047213 */ /* 0x000fe40000000000 */
[----:B------:R-:W-:-:S03]  /*4270*/  ISETP.GT.U32.AND P4, PT, R0, R9, PT ;  /* 0x000000090000720c */ /* 0x000fc60003f84070 */
[----:B------:R-:W-:-:S06]  /*4280*/  IMAD.HI.U32 R13, R20, R4, RZ ;  /* 0x00000004140d7227 */ /* 0x000fcc00078e00ff */
[----:B------:R-:W-:Y:S01]  /*4290*/  @!P6 IMAD.IADD R10, R10, 0x1, -R0 ;  /* 0x000000010a0ae824 */ /* 0x000fe200078e0a00 */
[C---:B------:R-:W-:Y:S01]  /*42a0*/  ISETP.GT.U32.AND P6, PT, R0.reuse, R6, PT ;  /* 0x000000060000720c */ /* 0x040fe20003fc4070 */
[----:B------:R-:W-:Y:S02]  /*42b0*/  IMAD.MOV R13, RZ, RZ, -R13 ;  /* 0x000000ffff0d7224 */ /* 0x000fe400078e0a0d */
[----:B------:R-:W-:Y:S02]  /*42c0*/  @!P4 IADD3 R9, PT, PT, R9, -R0, RZ ;  /* 0x800000000909c210 */ /* 0x000fe40007ffe0ff */
[C---:B------:R-:W-:Y:S01]  /*42d0*/  IMAD R4, R0.reuse, R13, R4 ;  /* 0x0000000d00047224 */ /* 0x040fe200078e0204 */
[C---:B------:R-:W-:Y:S02]  /*42e0*/  ISETP.GT.U32.AND P4, PT, R0.reuse, R11, PT ;  /* 0x0000000b0000720c */ /* 0x040fe40003f84070 */
[----:B------:R-:W-:-:S05]  /*42f0*/  ISETP.GT.U32.AND P1, PT, R0, R2, PT ;  /* 0x000000020000720c */ /* 0x000fca0003f24070 */
[--C-:B------:R-:W-:Y:S01]  /*4300*/  @!P6 IMAD.IADD R6, R6, 0x1, -R0.reuse ;  /* 0x000000010606e824 */ /* 0x100fe200078e0a00 */
[C---:B------:R-:W-:Y:S02]  /*4310*/  ISETP.GT.U32.AND P6, PT, R0.reuse, R4, PT ;  /* 0x000000040000720c */ /* 0x040fe40003fc4070 */
[----:B------:R-:W-:Y:S02]  /*4320*/  ISETP.GT.U32.AND P3, PT, R0, R10, PT ;  /* 0x0000000a0000720c */ /* 0x000fe40003f64070 */
[----:B0-----:R-:W-:Y:S01]  /*4330*/  IABS R8, R21 ;  /* 0x0000001500087213 */ /* 0x001fe20000000000 */
[----:B------:R-:W-:Y:S02]  /*4340*/  @!P4 IMAD.IADD R11, R11, 0x1, -R0 ;  /* 0x000000010b0bc824 */ /* 0x000fe400078e0a00 */
[----:B------:R-:W-:Y:S02]  /*4350*/  @!P2 IMAD.MOV R9, RZ, RZ, -R9 ;  /* 0x000000ffff09a224 */ /* 0x000fe400078e0a09 */
[----:B-1----:R-:W-:-:S04]  /*4360*/  IMAD.HI.U32 R12, R20, R8, RZ ;  /* 0x00000008140c7227 */ /* 0x002fc800078e00ff */
[--C-:B------:R-:W-:Y:S02]  /*4370*/  @!P6 IMAD.IADD R4, R4, 0x1, -R0.reuse ;  /* 0x000000010404e824 */ /* 0x100fe400078e0a00 */
[----:B------:R-:W-:Y:S01]  /*4380*/  @!P0 IMAD.MOV R7, RZ, RZ, -R7 ;  /* 0x000000ffff078224 */ /* 0x000fe200078e0a07 */
[----:B------:R-:W-:Y:S01]  /*4390*/  ISETP.GT.U32.AND P0, PT, R0, R11, PT ;  /* 0x0000000b0000720c */ /* 0x000fe20003f04070 */
[--C-:B------:R-:W-:Y:S02]  /*43a0*/  @!P1 IMAD.IADD R2, R2, 0x1, -R0.reuse ;  /* 0x0000000102029824 */ /* 0x100fe400078e0a00 */
[----:B------:R-:W-:Y:S01]  /*43b0*/  @!P3 IMAD.IADD R10, R10, 0x1, -R0 ;  /* 0x000000010a0ab824 */ /* 0x000fe200078e0a00 */
[----:B------:R-:W-:Y:S01]  /*43c0*/  ISETP.GE.AND P3, PT, R15, RZ, PT ;  /* 0x000000ff0f00720c */ /* 0x000fe20003f66270 */
[----:B------:R-:W-:Y:S01]  /*43d0*/  IMAD.MOV R12, RZ, RZ, -R12 ;  /* 0x000000ffff0c7224 */ /* 0x000fe200078e0a0c */
[----:B------:R-:W4:Y:S01]  /*43e0*/  LDL.LU R15, [R1+0x3e0] ;  /* 0x0003e000010f7983 */ /* 0x000f220000300800 */
[----:B------:R-:W-:-:S02]  /*43f0*/  ISETP.GT.U32.AND P6, PT, R0, R4, PT ;  /* 0x000000040000720c */ /* 0x000fc40003fc4070 */
[C---:B------:R-:W-:Y:S01]  /*4400*/  ISETP.GT.U32.AND P2, PT, R0.reuse, R2, PT ;  /* 0x000000020000720c */ /* 0x040fe20003f44070 */
[----:B------:R0:W-:Y:S01]  /*4410*/  STL [R1+0x38c], R9 ;  /* 0x00038c0901007387 */ /* 0x0001e20000100800 */
[----:B------:R-:W-:Y:S01]  /*4420*/  IMAD R8, R0, R12, R8 ;  /* 0x0000000c00087224 */ /* 0x000fe200078e0208 */
[----:B---3--:R-:W-:Y:S02]  /*4430*/  ISETP.GE.AND P1, PT, R14, RZ, PT ;  /* 0x000000ff0e00720c */ /* 0x008fe40003f26270 */
[----:B------:R-:W-:Y:S02]  /*4440*/  ISETP.GE.AND P4, PT, R29, RZ, PT ;  /* 0x000000ff1d00720c */ /* 0x000fe40003f86270 */
[----:B0-----:R-:W-:Y:S01]  /*4450*/  MOV R9, R6 ;  /* 0x0000000600097202 */ /* 0x001fe20000000f00 */
[----:B------:R0:W-:Y:S01]  /*4460*/  STL [R1+0x388], R7 ;  /* 0x0003880701007387 */ /* 0x0001e20000100800 */
[----:B------:R-:W-:-:S03]  /*4470*/  @!P0 IMAD.IADD R11, R11, 0x1, -R0 ;  /* 0x000000010b0b8824 */ /* 0x000fc600078e0a00 */
[----:B------:R-:W-:Y:S01]  /*4480*/  @!P5 IMAD.MOV R9, RZ, RZ, -R9 ;  /* 0x000000ffff09d224 */ /* 0x000fe200078e0a09 */
[----:B------:R-:W-:Y:S01]  /*4490*/  ISETP.GT.U32.AND P5, PT, R0, R8, PT ;  /* 0x000000080000720c */ /* 0x000fe20003fa4070 */
[--C-:B------:R-:W-:Y:S01]  /*44a0*/  @!P6 IMAD.IADD R4, R4, 0x1, -R0.reuse ;  /* 0x000000010404e824 */ /* 0x100fe200078e0a00 */
[----:B------:R-:W-:Y:S01]  /*44b0*/  IABS R5, R3 ;  /* 0x0000000300057213 */ /* 0x000fe20000000000 */
[----:B------:R-:W-:Y:S02]  /*44c0*/  @!P2 IMAD.IADD R2, R2, 0x1, -R0 ;  /* 0x000000010202a824 */ /* 0x000fe400078e0a00 */
[----:B0-----:R-:W-:Y:S01]  /*44d0*/  IMAD.MOV.U32 R7, RZ, RZ, R10 ;  /* 0x000000ffff077224 */ /* 0x001fe200078e000a */
[----:B------:R-:W-:Y:S01]  /*44e0*/  ISETP.GE.AND P6, PT, R3, RZ, PT ;  /* 0x000000ff0300720c */ /* 0x000fe20003fc6270 */
[----:B------:R-:W3:Y:S01]  /*44f0*/  LDL.LU R29, [R1+0x3e4] ;  /* 0x0003e400011d7983 */ /* 0x000ee20000300800 */
[----:B------:R-:W-:Y:S01]  /*4500*/  MOV R3, R11 ;  /* 0x0000000b00037202 */ /* 0x000fe20000000f00 */
[----:B------:R-:W-:Y:S01]  /*4510*/  @!P3 IMAD.MOV R7, RZ, RZ, -R7 ;  /* 0x000000ffff07b224 */ /* 0x000fe200078e0a07 */
[----:B------:R-:W-:Y:S01]  /*4520*/  ISETP.GE.AND P3, PT, R28, RZ, PT ;  /* 0x000000ff1c00720c */ /* 0x000fe20003f66270 */
[----:B------:R-:W-:Y:S01]  /*4530*/  STL [R1+0x384], R9 ;  /* 0x0003840901007387 */ /* 0x000fe20000100800 */
[----:B------:R-:W-:Y:S01]  /*4540*/  @!P1 IMAD.MOV R2, RZ, RZ, -R2 ;  /* 0x000000ffff029224 */ /* 0x000fe200078e0a02 */
[----:B------:R-:W-:Y:S01]  /*4550*/  ISETP.GE.AND P0, PT, R21, RZ, PT ;  /* 0x000000ff1500720c */ /* 0x000fe20003f06270 */
[----:B------:R-:W-:Y:S01]  /*4560*/  @!P4 IMAD.MOV R3, RZ, RZ, -R3 ;  /* 0x000000ffff03c224 */ /* 0x000fe200078e0a03 */
[----:B------:R-:W-:Y:S01]  /*4570*/  STL [R1+0x380], R7 ;  /* 0x0003800701007387 */ /* 0x000fe20000100800 */
[----:B------:R-:W-:-:S03]  /*4580*/  @!P5 IMAD.IADD R8, R8, 0x1, -R0 ;  /* 0x000000010808d824 */ /* 0x000fc600078e0a00 */
[----:B------:R-:W3:Y:S04]  /*4590*/  LDL.LU R28, [R1+0x3e8] ;  /* 0x0003e800011c7983 */ /* 0x000ee80000300800 */
[----:B------:R-:W3:Y:S01]  /*45a0*/  LDL.LU R21, [R1+0x3ec] ;  /* 0x0003ec0001157983 */ /* 0x000ee20000300800 */
[----:B--2---:R-:W-:Y:S02]  /*45b0*/  IABS R6, R16 ;  /* 0x0000001000067213 */ /* 0x004fe40000000000 */
[----:B------:R-:W-:Y:S02]  /*45c0*/  ISETP.GE.AND P5, PT, R16, RZ, PT ;  /* 0x000000ff1000720c */ /* 0x000fe40003fa6270 */
[----:B------:R-:W2:Y:S04]  /*45d0*/  LDL.LU R16, [R1+0x3f4] ;  /* 0x0003f40001107983 */ /* 0x000ea80000300800 */
[----:B------:R-:W-:Y:S04]  /*45e0*/  STL [R1+0x37c], R2 ;  /* 0x00037c0201007387 */ /* 0x000fe80000100800 */
[----:B------:R0:W-:Y:S04]  /*45f0*/  STL [R1+0x378], R3 ;  /* 0x0003780301007387 */ /* 0x0001e80000100800 */
[----:B0-----:R-:W2:Y:S01]  /*4600*/  LDL R3, [R1+0x3f0] ;  /* 0x0003f00001037983 */ /* 0x001ea20000100800 */
[----:B------:R-:W-:-:S04]  /*4610*/  IMAD.HI.U32 R13, R20, R5, RZ ;  /* 0x00000005140d7227 */ /* 0x000fc800078e00ff */
[----:B------:R-:W-:-:S04]  /*4620*/  IMAD.MOV R13, RZ, RZ, -R13 ;  /* 0x000000ffff0d7224 */ /* 0x000fc800078e0a0d */
[----:B------:R-:W-:-:S05]  /*4630*/  IMAD R5, R0, R13, R5 ;  /* 0x0000000d00057224 */ /* 0x000fca00078e0205 */
[----:B------:R-:W-:Y:S01]  /*4640*/  ISETP.GT.U32.AND P2, PT, R0, R5, PT ;  /* 0x000000050000720c */ /* 0x000fe20003f44070 */
[----:B------:R-:W-:Y:S02]  /*4650*/  @!P3 IMAD.MOV R4, RZ, RZ, -R4 ;  /* 0x000000ffff04b224 */ /* 0x000fe400078e0a04 */
[----:B------:R-:W-:-:S10]  /*4660*/  IMAD.HI.U32 R7, R20, R6, RZ ;  /* 0x0000000614077227 */ /* 0x000fd400078e00ff */
[----:B------:R-:W-:Y:S01]  /*4670*/  @!P2 IMAD.IADD R5, R5, 0x1, -R0 ;  /* 0x000000010505a824 */ /* 0x000fe200078e0a00 */
[----:B----4-:R-:W-:-:S04]  /*4680*/  IABS R9, R15 ;  /* 0x0000000f00097213 */ /* 0x010fc80000000000 */
[----:B------:R-:W-:Y:S02]  /*4690*/  ISETP.GT.U32.AND P1, PT, R0, R5, PT ;  /* 0x000000050000720c */ /* 0x000fe40003f24070 */
[----:B------:R-:W-:Y:S01]  /*46a0*/  ISETP.GE.AND P3, PT, R15, RZ, PT ;  /* 0x000000ff0f00720c */ /* 0x000fe20003f66270 */
[----:B------:R-:W-:Y:S01]  /*46b0*/  IMAD.HI.U32 R2, R20, R9, RZ ;  /* 0x0000000914027227 */ /* 0x000fe200078e00ff */
[----:B------:R-:W4:Y:S01]  /*46c0*/  LDL R15, [R1+0x3f8] ;  /* 0x0003f800010f7983 */ /* 0x000f220000100800 */
[C---:B------:R-:W-:Y:S02]  /*46d0*/  ISETP.GT.U32.AND P2, PT, R0.reuse, R8, PT ;  /* 0x000000080000720c */ /* 0x040fe40003f44070 */
[----:B------:R-:W-:Y:S02]  /*46e0*/  IMAD.MOV R2, RZ, RZ, -R2 ;  /* 0x000000ffff027224 */ /* 0x000fe400078e0a02 */
[----:B------:R-:W-:Y:S02]  /*46f0*/  IMAD.MOV R7, RZ, RZ, -R7 ;  /* 0x000000ffff077224 */ /* 0x000fe400078e0a07 */
[----:B------:R-:W-:-:S02]  /*4700*/  IMAD R9, R0, R2, R9 ;  /* 0x0000000200097224 */ /* 0x000fc400078e0209 */
[----:B------:R-:W-:Y:S02]  /*4710*/  IMAD R6, R0, R7, R6 ;  /* 0x0000000700067224 */ /* 0x000fe400078e0206 */
[----:B------:R-:W-:-:S03]  /*4720*/  @!P1 IMAD.IADD R5, R5, 0x1, -R0 ;  /* 0x0000000105059824 */ /* 0x000fc600078e0a00 */
[----:B------:R-:W-:Y:S01]  /*4730*/  ISETP.GT.U32.AND P4, PT, R0, R6, PT ;  /* 0x000000060000720c */ /* 0x000fe20003f84070 */
[----:B------:R-:W-:Y:S01]  /*4740*/  @!P2 IMAD.IADD R8, R8, 0x1, -R0 ;  /* 0x000000010808a824 */ /* 0x000fe200078e0a00 */
[----:B------:R0:W-:Y:S01]  /*4750*/  STL [R1+0x374], R4 ;  /* 0x0003740401007387 */ /* 0x0001e20000100800 */
[----:B---3--:R-:W-:Y:S02]  /*4760*/  IABS R10, R29 ;  /* 0x0000001d000a7213 */ /* 0x008fe40000000000 */
[----:B------:R-:W-:Y:S01]  /*4770*/  IABS R2, R28 ;  /* 0x0000001c00027213 */ /* 0x000fe20000000000 */
[----:B0-----:R-:W-:-:S04]  /*4780*/  IMAD.MOV.U32 R4, RZ, RZ, R8 ;  /* 0x000000ffff047224 */ /* 0x001fc800078e0008 */
[----:B------:R-:W-:-:S04]  /*4790*/  IMAD.HI.U32 R13, R20, R2, RZ ;  /* 0x00000002140d7227 */ /* 0x000fc800078e00ff */
[----:B------:R-:W-:Y:S01]  /*47a0*/  IMAD.HI.U32 R7, R20, R10, RZ ;  /* 0x0000000a14077227 */ /* 0x000fe200078e00ff */
[----:B------:R-:W-:Y:S02]  /*47b0*/  ISETP.GE.AND P2, PT, R29, RZ, PT ;  /* 0x000000ff1d00720c */ /* 0x000fe40003f46270 */
[----:B------:R-:W3:Y:S01]  /*47c0*/  LDL.LU R29, [R1+0x3fc] ;  /* 0x0003fc00011d7983 */ /* 0x000ee20000300800 */
[----:B------:R-:W-:Y:S02]  /*47d0*/  @!P0 IMAD.MOV R4, RZ, RZ, -R4 ;  /* 0x000000ffff048224 */ /* 0x000fe400078e0a04 */
[----:B------:R-:W-:Y:S01]  /*47e0*/  IMAD.MOV R7, RZ, RZ, -R7 ;  /* 0x000000ffff077224 */ /* 0x000fe200078e0a07 */
[----:B------:R-:W-:Y:S01]  /*47f0*/  ISETP.GE.AND P1, PT, R28, RZ, PT ;  /* 0x000000ff1c00720c */ /* 0x000fe20003f26270 */
[----:B------:R-:W-:Y:S01]  /*4800*/  @!P4 IMAD.IADD R6, R6, 0x1, -R0 ;  /* 0x000000010606c824 */ /* 0x000fe200078e0a00 */
[----:B------:R0:W-:Y:S01]  /*4810*/  STL [R1+0x370], R4 ;  /* 0x0003700401007387 */ /* 0x0001e20000100800 */
[----:B------:R-:W-:Y:S01]  /*4820*/  IMAD R10, R0, R7, R10 ;  /* 0x00000007000a7224 */ /* 0x000fe200078e020a */
[----:B------:R-:W-:-:S02]  /*4830*/  ISETP.GE.AND P4, PT, R21, RZ, PT ;  /* 0x000000ff1500720c */ /* 0x000fc40003f86270 */
[----:B------:R-:W-:Y:S01]  /*4840*/  IABS R7, R21 ;  /* 0x0000001500077213 */ /* 0x000fe20000000000 */
[----:B------:R-:W3:Y:S04]  /*4850*/  LDL.LU R28, [R1+0x400] ;  /* 0x00040000011c7983 */ /* 0x000ee80000300800 */
[----:B------:R-:W3:Y:S01]  /*4860*/  LDL.LU R21, [R1+0x404] ;  /* 0x0004040001157983 */ /* 0x000ee20000300800 */
[----:B--2---:R-:W-:Y:S01]  /*4870*/  IABS R12, R3 ;  /* 0x00000003000c7213 */ /* 0x004fe20000000000 */
[----:B------:R-:W-:-:S04]  /*4880*/  IMAD.MOV.U32 R3, RZ, RZ, R5 ;  /* 0x000000ffff037224 */ /* 0x000fc800078e0005 */
[----:B------:R-:W-:Y:S02]  /*4890*/  IMAD.MOV.U32 R5, RZ, RZ, R12 ;  /* 0x000000ffff057224 */ /* 0x000fe400078e000c */
[----:B------:R-:W-:Y:S02]  /*48a0*/  IMAD.MOV R12, RZ, RZ, -R13 ;  /* 0x000000ffff0c7224 */ /* 0x000fe400078e0a0d */
[----:B------:R-:W-:Y:S01]  /*48b0*/  IMAD.HI.U32 R13, R20, R5, RZ ;  /* 0x00000005140d7227 */ /* 0x000fe200078e00ff */
[----:B------:R-:W-:-:S03]  /*48c0*/  @!P6 IADD3 R3, PT, PT, -R3, RZ, RZ ;  /* 0x000000ff0303e210 */ /* 0x000fc60007ffe1ff */
[----:B------:R-:W-:Y:S01]  /*48d0*/  IMAD.MOV R13, RZ, RZ, -R13 ;  /* 0x000000ffff0d7224 */ /* 0x000fe200078e0a0d */
[----:B------:R1:W-:Y:S03]  /*48e0*/  STL [R1+0x293c], R16 ;  /* 0x00293c1001007387 */ /* 0x0003e60000100800 */
[----:B------:R-:W-:Y:S01]  /*48f0*/  IMAD R5, R0, R13, R5 ;  /* 0x0000000d00057224 */ /* 0x000fe200078e0205 */
[----:B------:R2:W-:Y:S01]  /*4900*/  STL [R1+0x36c], R3 ;  /* 0x00036c0301007387 */ /* 0x0005e20000100800 */
[----:B0-----:R-:W-:-:S03]  /*4910*/  IABS R4, R16 ;  /* 0x0000001000047213 */ /* 0x001fc60000000000 */
[----:B------:R0:W-:Y:S04]  /*4920*/  STL [R1+0x2940], R5 ;  /* 0x0029400501007387 */ /* 0x0001e80000100800 */
[----:B-1----:R-:W3:Y:S01]  /*4930*/  LDL.LU R16, [R1+0x3f0] ;  /* 0x0003f00001107983 */ /* 0x002ee20000300800 */
[C---:B------:R-:W-:Y:S02]  /*4940*/  ISETP.GT.U32.AND P0, PT, R0.reuse, R6, PT ;  /* 0x000000060000720c */ /* 0x040fe40003f04070 */
[----:B------:R-:W-:-:S11]  /*4950*/  ISETP.GT.U32.AND P6, PT, R0, R9, PT ;  /* 0x000000090000720c */ /* 0x000fd60003fc4070 */
[--C-:B------:R-:W-:Y:S01]  /*4960*/  @!P0 IMAD.IADD R6, R6, 0x1, -R0.reuse ;  /* 0x0000000106068824 */ /* 0x100fe200078e0a00 */
[----:B------:R-:W-:Y:S01]  /*4970*/  ISETP.GT.U32.AND P0, PT, R0, R10, PT ;  /* 0x0000000a0000720c */ /* 0x000fe20003f04070 */
[----:B------:R-:W-:-:S12]  /*4980*/  @!P6 IMAD.IADD R9, R9, 0x1, -R0 ;  /* 0x000000010909e824 */ /* 0x000fd800078e0a00 */
[----:B------:R-:W-:Y:S01]  /*4990*/  @!P0 IMAD.IADD R10, R10, 0x1, -R0 ;  /* 0x000000010a0a8824 */ /* 0x000fe200078e0a00 */
[----:B------:R-:W-:Y:S01]  /*49a0*/  ISETP.GT.U32.AND P0, PT, R0, R9, PT ;  /* 0x000000090000720c */ /* 0x000fe20003f04070 */
[----:B--2---:R-:W-:-:S04]  /*49b0*/  IMAD.MOV.U32 R3, RZ, RZ, R6 ;  /* 0x000000ffff037224 */ /* 0x004fc800078e0006 */
[----:B------:R-:W-:-:S08]  /*49c0*/  @!P5 IMAD.MOV R3, RZ, RZ, -R3 ;  /* 0x000000ffff03d224 */ /* 0x000fd000078e0a03 */
[----:B------:R-:W-:-:S04]  /*49d0*/  @!P0 IMAD.IADD R9, R9, 0x1, -R0 ;  /* 0x0000000109098824 */ /* 0x000fc800078e0a00 */
[----:B0-----:R-:W-:Y:S01]  /*49e0*/  IMAD.MOV.U32 R5, RZ, RZ, R9 ;  /* 0x000000ffff057224 */ /* 0x001fe200078e0009 */
[----:B------:R0:W-:Y:S03]  /*49f0*/  STL [R1+0x368], R3 ;  /* 0x0003680301007387 */ /* 0x0001e60000100800 */
[----:B------:R-:W-:Y:S01]  /*4a00*/  @!P3 IMAD.MOV R5, RZ, RZ, -R5 ;  /* 0x000000ffff05b224 */ /* 0x000fe200078e0a05 */
[----:B----4-:R-:W-:Y:S01]  /*4a10*/  IABS R8, R15 ;  /* 0x0000000f00087213 */ /* 0x010fe20000000000 */
[----:B0-----:R-:W2:Y:S04]  /*4a20*/  LDL.LU R3, [R1+0x408] ;  /* 0x0004080001037983 */ /* 0x001ea80000300800 */
[----:B------:R-:W4:Y:S04]  /*4a30*/  LDL.LU R15, [R1+0x40c] ;  /* 0x00040c00010f7983 */ /* 0x000f280000300800 */
[----:B------:R0:W-:Y:S01]  /*4a40*/  STL [R1+0x364], R5 ;  /* 0x0003640501007387 */ /* 0x0001e20000100800 */
[----:B------:R-:W-:-:S03]  /*4a50*/  IMAD.HI.U32 R11, R20, R7, RZ ;  /* 0x00000007140b7227 */ /* 0x000fc600078e00ff */
[----:B0-----:R-:W2:Y:S01]  /*4a60*/  LDL.LU R5, [R1+0x2940] ;  /* 0x0029400001057983 */ /* 0x001ea20000300800 */
[----:B------:R-:W-:-:S04]  /*4a70*/  IMAD.MOV R11, RZ, RZ, -R11 ;  /* 0x000000ffff0b7224 */ /* 0x000fc800078e0a0b */
[----:B------:R-:W-:-:S05]  /*4a80*/  IMAD R7, R0, R11, R7 ;  /* 0x0000000b00077224 */ /* 0x000fca00078e0207 */
[----:B------:R-:W-:-:S13]  /*4a90*/  ISETP.GT.U32.AND P0, PT, R0, R7, PT ;  /* 0x000000070000720c */ /* 0x000fda0003f04070 */
[----:B------:R-:W-:Y:S01]  /*4aa0*/  @!P0 IMAD.IADD R7, R7, 0x1, -R0 ;  /* 0x0000000107078824 */ /* 0x000fe200078e0a00 */
[----:B---3--:R-:W-:Y:S02]  /*4ab0*/  ISETP.GE.AND P0, PT, R16, RZ, PT ;  /* 0x000000ff1000720c */ /* 0x008fe40003f06270 */
[----:B------:R-:W3:Y:S01]  /*4ac0*/  LDL.LU R16, [R1+0x293c] ;  /* 0x00293c0001107983 */ /* 0x000ee20000300800 */
[----:B------:R-:W-:-:S04]  /*4ad0*/  IMAD.HI.U32 R11, R20, R8, RZ ;  /* 0x00000008140b7227 */ /* 0x000fc800078e00ff */
[C---:B------:R-:W-:Y:S02]  /*4ae0*/  IMAD R2, R0.reuse, R12, R2 ;  /* 0x0000000c00027224 */ /* 0x040fe400078e0202 */
[----:B------:R-:W-:Y:S01]  /*4af0*/  IMAD.MOV R11, RZ, RZ, -R11 ;  /* 0x000000ffff0b7224 */ /* 0x000fe200078e0a0b */
[C---:B------:R-:W-:Y:S02]  /*4b00*/  ISETP.GT.U32.AND P5, PT, R0.reuse, R10, PT ;  /* 0x0000000a0000720c */ /* 0x040fe40003fa4070 */
[C---:B------:R-:W-:Y:S01]  /*4b10*/  ISETP.GT.U32.AND P6, PT, R0.reuse, R2, PT ;  /* 0x000000020000720c */ /* 0x040fe20003fc4070 */
[----:B------:R-:W-:Y:S01]  /*4b20*/  IMAD R8, R0, R11, R8 ;  /* 0x0000000b00087224 */ /* 0x000fe200078e0208 */
[----:B------:R-:W-:Y:S01]  /*4b30*/  IABS R11, R28 ;  /* 0x0000001c000b7213 */ /* 0x000fe20000000000 */
[----:B------:R-:W-:-:S04]  /*4b40*/  IMAD.HI.U32 R12, R20, R4, RZ ;  /* 0x00000004140c7227 */ /* 0x000fc800078e00ff */
[----:B------:R-:W-:-:S04]  /*4b50*/  IMAD.HI.U32 R14, R20, R11, RZ ;  /* 0x0000000b140e7227 */ /* 0x000fc800078e00ff */
[----:B------:R-:W-:Y:S02]  /*4b60*/  IMAD.MOV R12, RZ, RZ, -R12 ;  /* 0x000000ffff0c7224 */ /* 0x000fe400078e0a0c */
[----:B------:R-:W-:Y:S02]  /*4b70*/  IMAD.MOV R14, RZ, RZ, -R14 ;  /* 0x000000ffff0e7224 */ /* 0x000fe400078e0a0e */
[----:B------:R-:W-:Y:S01]  /*4b80*/  IMAD R4, R0, R12, R4 ;  /* 0x0000000c00047224 */ /* 0x000fe200078e0204 */
[----:B------:R-:W-:Y:S01]  /*4b90*/  @!P6 IADD3 R2, PT, PT, R2, -R0, RZ ;  /* 0x800000000202e210 */ /* 0x000fe20007ffe0ff */
[----:B------:R-:W-:Y:S02]  /*4ba0*/  @!P5 IMAD.IADD R10, R10, 0x1, -R0 ;  /* 0x000000010a0ad824 */ /* 0x000fe400078e0a00 */
[C---:B------:R-:W-:Y:S01]  /*4bb0*/  IMAD R11, R0.reuse, R14, R11 ;  /* 0x0000000e000b7224 */ /* 0x040fe200078e020b */
[C---:B------:R-:W-:Y:S01]  /*4bc0*/  ISETP.GT.U32.AND P5, PT, R0.reuse, R4, PT ;  /* 0x000000040000720c */ /* 0x040fe20003fa4070 */
[----:B------:R-:W4:Y:S01]  /*4bd0*/  LDL.LU R14, [R1+0x3f8] ;  /* 0x0003f800010e7983 */ /* 0x000f220000300800 */
[----:B------:R-:W-:-:S02]  /*4be0*/  ISETP.GT.U32.AND P6, PT, R0, R2, PT ;  /* 0x000000020000720c */ /* 0x000fc40003fc4070 */
[----:B------:R-:W-:-:S05]  /*4bf0*/  IABS R12, R29 ;  /* 0x0000001d000c7213 */ /* 0x000fca0000000000 */
[----:B------:R-:W-:-:S04]  /*4c00*/  IMAD.HI.U32 R9, R20, R12, RZ ;  /* 0x0000000c14097227 */ /* 0x000fc800078e00ff */
[--C-:B------:R-:W-:Y:S02]  /*4c10*/  @!P5 IMAD.IADD R4, R4, 0x1, -R0.reuse ;  /* 0x000000010404d824 */ /* 0x100fe400078e0a00 */
[----:B------:R-:W-:Y:S02]  /*4c20*/  IMAD.MOV R9, RZ, RZ, -R9 ;  /* 0x000000ffff097224 */ /* 0x000fe400078e0a09 */
[----:B------:R-:W-:Y:S02]  /*4c30*/  @!P6 IMAD.IADD R2, R2, 0x1, -R0 ;  /* 0x000000010202e824 */ /* 0x000fe400078e0a00 */
[C---:B------:R-:W-:Y:S02]  /*4c40*/  IMAD R9, R0.reuse, R9, R12 ;  /* 0x0000000900097224 */ /* 0x040fe400078e020c */
[----:B------:R-:W-:Y:S01]  /*4c50*/  IMAD.MOV.U32 R12, RZ, RZ, R2 ;  /* 0x000000ffff0c7224 */ /* 0x000fe200078e0002 */
[----:B--2---:R-:W-:Y:S01]  /*4c60*/  ISETP.GT.U32.AND P3, PT, R0, R5, PT ;  /* 0x000000050000720c */ /* 0x004fe20003f64070 */
[----:B------:R-:W-:-:S12]  /*4c70*/  @!P2 IMAD.MOV R10, RZ, RZ, -R10 ;  /* 0x000000ffff0aa224 */ /* 0x000fd800078e0a0a */
[----:B------:R-:W-:-:S04]  /*4c80*/  @!P3 IADD3 R5, PT, PT, R5, -R0, RZ ;  /* 0x800000000505b210 */ /* 0x000fc80007ffe0ff */
[----:B------:R-:W-:Y:S01]  /*4c90*/  ISETP.GT.U32.AND P5, PT, R0, R5, PT ;  /* 0x000000050000720c */ /* 0x000fe20003fa4070 */
[----:B------:R-:W-:Y:S01]  /*4ca0*/  @!P1 IMAD.MOV R12, RZ, RZ, -R12 ;  /* 0x000000ffff0c9224 */ /* 0x000fe200078e0a0c */
[----:B------:R0:W-:Y:S04]  /*4cb0*/  STL [R1+0x360], R10 ;  /* 0x0003600a01007387 */ /* 0x0001e80000100800 */
[----:B------:R1:W-:Y:S07]  /*4cc0*/  STL [R1+0x35c], R12 ;  /* 0x00035c0c01007387 */ /* 0x0003ee0000100800 */
[----:B------:R-:W-:Y:S01]  /*4cd0*/  @!P5 IMAD.IADD R5, R5, 0x1, -R0 ;  /* 0x000000010505d824 */ /* 0x000fe200078e0a00 */
[----:B---3--:R-:W-:-:S02]  /*4ce0*/  ISETP.GE.AND P5, PT, R16, RZ, PT ;  /* 0x000000ff1000720c */ /* 0x008fc40003fa6270 */
[----:B------:R-:W2:Y:S01]  /*4cf0*/  LDL.LU R16, [R1+0x410] ;  /* 0x0004100001107983 */ /* 0x000ea20000300800 */
[C---:B------:R-:W-:Y:S02]  /*4d00*/  ISETP.GT.U32.AND P3, PT, R0.reuse, R7, PT ;  /* 0x000000070000720c */ /* 0x040fe40003f64070 */
[C---:B------:R-:W-:Y:S02]  /*4d10*/  ISETP.GT.U32.AND P6, PT, R0.reuse, R8, PT ;  /* 0x000000080000720c */ /* 0x040fe40003fc4070 */
[----:B------:R-:W-:Y:S02]  /*4d20*/  ISETP.GT.U32.AND P1, PT, R0, R9, PT ;  /* 0x000000090000720c */ /* 0x000fe40003f24070 */
[----:B------:R-:W-:-:S07]  /*4d30*/  IABS R6, R21 ;  /* 0x0000001500067213 */ /* 0x000fce0000000000 */
[--C-:B------:R-:W-:Y:S01]  /*4d40*/  @!P3 IMAD.IADD R7, R7, 0x1, -R0.reuse ;  /* 0x000000010707b824 */ /* 0x100fe200078e0a00 */
[----:B------:R-:W-:Y:S01]  /*4d50*/  ISETP.GT.U32.AND P3, PT, R0, R11, PT ;  /* 0x0000000b0000720c */ /* 0x000fe20003f64070 */
[----:B------:R-:W-:Y:S01]  /*4d60*/  @!P6 IMAD.IADD R8, R8, 0x1, -R0 ;  /* 0x000000010808e824 */ /* 0x000fe200078e0a00 */
[----:B------:R-:W-:Y:S01]  /*4d70*/  ISETP.GT.U32.AND P6, PT, R0, R4, PT ;  /* 0x000000040000720c */ /* 0x000fe20003fc4070 */
[----:B------:R-:W-:-:S03]  /*4d80*/  IMAD.HI.U32 R13, R20, R6, RZ ;  /* 0x00000006140d7227 */ /* 0x000fc600078e00ff */
[C---:B------:R-:W-:Y:S01]  /*4d90*/  ISETP.GT.U32.AND P2, PT, R0.reuse, R8, PT ;  /* 0x000000080000720c */ /* 0x040fe20003f44070 */
[----:B------:R-:W-:Y:S01]  /*4da0*/  IMAD.MOV R13, RZ, RZ, -R13 ;  /* 0x000000ffff0d7224 */ /* 0x000fe200078e0a0d */
[----:B------:R-:W-:Y:S01]  /*4db0*/  @!P1 IADD3 R9, PT, PT, R9, -R0, RZ ;  /* 0x8000000009099210 */ /* 0x000fe20007ffe0ff */
[----:B------:R-:W-:Y:S02]  /*4dc0*/  @!P4 IMAD.MOV R7, RZ, RZ, -R7 ;  /* 0x000000ffff07c224 */ /* 0x000fe400078e0a07 */
[C---:B------:R-:W-:Y:S02]  /*4dd0*/  IMAD R6, R0.reuse, R13, R6 ;  /* 0x0000000d00067224 */ /* 0x040fe400078e0206 */
[--C-:B------:R-:W-:Y:S01]  /*4de0*/  @!P3 IMAD.IADD R11, R11, 0x1, -R0.reuse ;  /* 0x000000010b0bb824 */ /* 0x100fe200078e0a00 */
[----:B------:R-:W-:Y:S01]  /*4df0*/  ISETP.GT.U32.AND P4, PT, R0, R9, PT ;  /* 0x000000090000720c */ /* 0x000fe20003f84070 */
[----:B------:R-:W-:Y:S01]  /*4e00*/  @!P0 IMAD.MOV R5, RZ, RZ, -R5 ;  /* 0x000000ffff058224 */ /* 0x000fe200078e0a05 */
[----:B0-----:R-:W-:Y:S01]  /*4e10*/  IABS R10, R3 ;  /* 0x00000003000a7213 */ /* 0x001fe20000000000 */
[--C-:B------:R-:W-:Y:S01]  /*4e20*/  @!P6 IMAD.IADD R4, R4, 0x1, -R0.reuse ;  /* 0x000000010404e824 */ /* 0x100fe200078e0a00 */
[----:B------:R-:W-:Y:S01]  /*4e30*/  ISETP.GT.U32.AND P0, PT, R0, R11, PT ;  /* 0x0000000b0000720c */ /* 0x000fe20003f04070 */
[----:B------:R-:W-:Y:S01]  /*4e40*/  @!P2 IMAD.IADD R8, R8, 0x1, -R0 ;  /* 0x000000010808a824 */ /* 0x000fe200078e0a00 */
[----:B------:R-:W-:-:S02]  /*4e50*/  ISETP.GT.U32.AND P6, PT, R0, R6, PT ;  /* 0x000000060000720c */ /* 0x000fc40003fc4070 */
[----:B----4-:R-:W-:Y:S01]  /*4e60*/  ISETP.GE.AND P2, PT, R14, RZ, PT ;  /* 0x000000ff0e00720c */ /* 0x010fe20003f46270 */
[----:B-1----:R-:W-:Y:S01]  /*4e70*/  IMAD.HI.U32 R12, R20, R10, RZ ;  /* 0x0000000a140c7227 */ /* 0x002fe200078e00ff */
[----:B------:R-:W-:Y:S01]  /*4e80*/  ISETP.GE.AND P1, PT, R29, RZ, PT ;  /* 0x000000ff1d00720c */ /* 0x000fe20003f26270 */
[----:B------:R-:W3:Y:S02]  /*4e90*/  LDL.LU R14, [R1+0x414] ;  /* 0x00041400010e7983 */ /* 0x000ee40000300800 */
[----:B------:R-:W-:Y:S02]  /*4ea0*/  IMAD.MOV R12, RZ, RZ, -R12 ;  /* 0x000000ffff0c7224 */ /* 0x000fe400078e0a0c */
[----:B------:R0:W-:Y:S01]  /*4eb0*/  STL [R1+0x358], R7 ;  /* 0x0003580701007387 */ /* 0x0001e20000100800 */
[----:B------:R-:W-:Y:S01]  /*4ec0*/  @!P4 IMAD.IADD R9, R9, 0x1, -R0 ;  /* 0x000000010909c824 */ /* 0x000fe200078e0a00 */
[----:B------:R-:W-:Y:S02]  /*4ed0*/  @!P0 IADD3 R11, PT, PT, R11, -R0, RZ ;  /* 0x800000000b0b8210 */ /* 0x000fe40007ffe0ff */
[----:B------:R1:W-:Y:S01]  /*4ee0*/  STL [R1+0x354], R5 ;  /* 0x0003540501007387 */ /* 0x0003e20000100800 */
[----:B------:R-:W-:Y:S01]  /*4ef0*/  IMAD R10, R0, R12, R10 ;  /* 0x0000000c000a7224 */ /* 0x000fe200078e020a */
[----:B------:R-:W-:Y:S01]  /*4f00*/  ISETP.GE.AND P0, PT, R3, RZ, PT ;  /* 0x000000ff0300720c */ /* 0x000fe20003f06270 */
[----:B------:R-:W-:Y:S01]  /*4f10*/  @!P6 IMAD.IADD R6, R6, 0x1, -R0 ;  /* 0x000000010606e824 */ /* 0x000fe200078e0a00 */
[----:B------:R-:W4:Y:S01]  /*4f20*/  LDL.LU R29, [R1+0x418] ;  /* 0x00041800011d7983 */ /* 0x000f220000300800 */
[----:B0-----:R-:W-:-:S02]  /*4f30*/  IMAD.MOV.U32 R7, RZ, RZ, R4 ;  /* 0x000000ffff077224 */ /* 0x001fc400078e0004 */
[----:B-1----:R-:W-:Y:S02]  /*4f40*/  IMAD.MOV.U32 R5, RZ, RZ, R8 ;  /* 0x000000ffff057224 */ /* 0x002fe400078e0008 */
[----:B------:R-:W-:Y:S02]  /*4f50*/  @!P5 IMAD.MOV R7, RZ, RZ, -R7 ;  /* 0x000000ffff07d224 */ /* 0x000fe400078e0a07 */
[----:B------:R-:W-:Y:S02]  /*4f60*/  IMAD.MOV.U32 R3, RZ, RZ, R9 ;  /* 0x000000ffff037224 */ /* 0x000fe400078e0009 */
[----:B------:R-:W-:Y:S01]  /*4f70*/  @!P2 IMAD.MOV R5, RZ, RZ, -R5 ;  /* 0x000000ffff05a224 */ /* 0x000fe200078e0a05 */
[C---:B------:R-:W-:Y:S01]  /*4f80*/  ISETP.GT.U32.AND P5, PT, R0.reuse, R10, PT ;  /* 0x0000000a0000720c */ /* 0x040fe20003fa4070 */
[----:B------:R-:W-:Y:S01]  /*4f90*/  @!P1 IMAD.MOV R3, RZ, RZ, -R3 ;  /* 0x000000ffff039224 */ /* 0x000fe200078e0a03 */
[----:B------:R-:W-:Y:S01]  /*4fa0*/  ISETP.GT.U32.AND P6, PT, R0, R6, PT ;  /* 0x000000060000720c */ /* 0x000fe20003fc4070 */
[----:B------:R-:W-:Y:S01]  /*4fb0*/  STL [R1+0x350], R7 ;  /* 0x0003500701007387 */ /* 0x000fe20000100800 */
[----:B------:R-:W-:-:S02]  /*4fc0*/  ISETP.GE.AND P3, PT, R28, RZ, PT ;  /* 0x000000ff1c00720c */ /* 0x000fc40003f66270 */
[----:B------:R-:W-:Y:S01]  /*4fd0*/  ISETP.GE.AND P2, PT, R21, RZ, PT ;  /* 0x000000ff1500720c */ /* 0x000fe20003f46270 */
[----:B------:R-:W-:Y:S04]  /*4fe0*/  STL [R1+0x34c], R5 ;  /* 0x00034c0501007387 */ /* 0x000fe80000100800 */
[----:B------:R-:W3:Y:S04]  /*4ff0*/  LDL.LU R28, [R1+0x41c] ;  /* 0x00041c00011c7983 */ /* 0x000ee80000300800 */
[----:B------:R-:W3:Y:S04]  /*5000*/  LDL.LU R21, [R1+0x420] ;  /* 0x0004200001157983 */ /* 0x000ee80000300800 */
[----:B------:R0:W-:Y:S01]  /*5010*/  STL [R1+0x348], R3 ;  /* 0x0003480301007387 */ /* 0x0001e20000100800 */
[--C-:B------:R-:W-:Y:S01]  /*5020*/  @!P5 IMAD.IADD R10, R10, 0x1, -R0.reuse ;  /* 0x000000010a0ad824 */ /* 0x100fe200078e0a00 */
[----:B------:R-:W-:Y:S01]  /*5030*/  IABS R2, R15 ;  /* 0x0000000f00027213 */ /* 0x000fe20000000000 */
[----:B------:R-:W-:Y:S01]  /*5040*/  @!P6 IMAD.IADD R6, R6, 0x1, -R0 ;  /* 0x000000010606e824 */ /* 0x000fe200078e0a00 */
[----:B0-----:R-:W3:Y:S01]  /*5050*/  LDL R3, [R1+0x424] ;  /* 0x0004240001037983 */ /* 0x001ee20000100800 */
[----:B------:R-:W-:-:S02]  /*5060*/  ISETP.GE.AND P6, PT, R15, RZ, PT ;  /* 0x000000ff0f00720c */ /* 0x000fc40003fc6270 */
[----:B--2---:R-:W-:Y:S02]  /*5070*/  IABS R4, R16 ;  /* 0x0000001000047213 */ /* 0x004fe40000000000 */
[----:B------:R-:W-:Y:S02]  /*5080*/  ISETP.GE.AND P5, PT, R16, RZ, PT ;  /* 0x000000ff1000720c */ /* 0x000fe40003fa6270 */
[----:B------:R-:W2:Y:S04]  /*5090*/  LDL.LU R16, [R1+0x428] ;  /* 0x0004280001107983 */ /* 0x000ea80000300800 */
[----:B------:R-:W2:Y:S01]  /*50a0*/  LDL.LU R15, [R1+0x42c] ;  /* 0x00042c00010f7983 */ /* 0x000ea20000300800 */
[----:B------:R-:W-:-:S04]  /*50b0*/  IMAD.HI.U32 R13, R20, R2, RZ ;  /* 0x00000002140d7227 */ /* 0x000fc800078e00ff */
[----:B------:R-:W-:-:S04]  /*50c0*/  IMAD.MOV R13, RZ, RZ, -R13 ;  /* 0x000000ffff0d7224 */ /* 0x000fc800078e0a0d */
[----:B------:R-:W-:-:S05]  /*50d0*/  IMAD R2, R0, R13, R2 ;  /* 0x0000000d00027224 */ /* 0x000fca00078e0202 */
[----:B------:R-:W-:Y:S01]  /*50e0*/  ISETP.GT.U32.AND P4, PT, R0, R2, PT ;  /* 0x000000020000720c */ /* 0x000fe20003f84070 */
[----:B------:R-:W-:-:S12]  /*50f0*/  @!P3 IMAD.MOV R11, RZ, RZ, -R11 ;  /* 0x000000ffff0bb224 */ /* 0x000fd800078e0a0b */
[----:B------:R-:W-:Y:S01]  /*5100*/  @!P4 IMAD.IADD R2, R2, 0x1, -R0 ;  /* 0x000000010202c824 */ /* 0x000fe200078e0a00 */
[----:B------:R-:W-:Y:S01]  /*5110*/  ISETP.GT.U32.AND P4, PT, R0, R10, PT ;  /* 0x0000000a0000720c */ /* 0x000fe20003f84070 */
[----:B------:R-:W-:-:S03]  /*5120*/  @!P2 IMAD.MOV R6, RZ, RZ, -R6 ;  /* 0x000000ffff06a224 */ /* 0x000fc600078e0a06 */
[----:B------:R-:W-:Y:S01]  /*5130*/  ISETP.GT.U32.AND P1, PT, R0, R2, PT ;  /* 0x000000020000720c */ /* 0x000fe20003f24070 */
[----:B------:R-:W-:Y:S04]  /*5140*/  STL [R1+0x344], R11 ;  /* 0x0003440b01007387 */ /* 0x000fe80000100800 */
[----:B------:R0:W-:Y:S04]  /*5150*/  STL [R1+0x340], R6 ;  /* 0x0003400601007387 */ /* 0x0001e80000100800 */
[----:B------:R-:W-:-:S05]  /*5160*/  @!P4 IADD3 R10, PT, PT, R10, -R0, RZ ;  /* 0x800000000a0ac210 */ /* 0x000fca0007ffe0ff */
[----:B0-----:R-:W-:Y:S01]  /*5170*/  IMAD.MOV.U32 R6, RZ, RZ, R10 ;  /* 0x000000ffff067224 */ /* 0x001fe200078e000a */
[----:B----4-:R-:W-:-:S03]  /*5180*/  IABS R8, R29 ;  /* 0x0000001d00087213 */ /* 0x010fc60000000000 */
[----:B------:R-:W-:Y:S01]  /*5190*/  @!P0 IMAD.MOV R6, RZ, RZ, -R6 ;  /* 0x000000ffff068224 */ /* 0x000fe200078e0a06 */
[----:B------:R-:W-:Y:S01]  /*51a0*/  ISETP.GE.AND P4, PT, R29, RZ, PT ;  /* 0x000000ff1d00720c */ /* 0x000fe20003f86270 */
[----:B------:R-:W-:Y:S01]  /*51b0*/  @!P1 IMAD.IADD R2, R2, 0x1, -R0 ;  /* 0x0000000102029824 */ /* 0x000fe200078e0a00 */
[----:B------:R-:W4:Y:S04]  /*51c0*/  LDL.LU R29, [R1+0x434] ;  /* 0x00043400011d7983 */ /* 0x000f280000300800 */
[----:B------:R0:W-:Y:S01]  /*51d0*/  STL [R1+0x33c], R6 ;  /* 0x00033c0601007387 */ /* 0x0001e20000100800 */
[----:B------:R-:W-:Y:S01]  /*51e0*/  IMAD.HI.U32 R5, R20, R4, RZ ;  /* 0x0000000414057227 */ /* 0x000fe200078e00ff */
[----:B---3--:R-:W-:-:S03]  /*51f0*/  IABS R7, R14 ;  /* 0x0000000e00077213 */ /* 0x008fc60000000000 */
[----:B------:R-:W-:Y:S01]  /*5200*/  IMAD.MOV R5, RZ, RZ, -R5 ;  /* 0x000000ffff057224 */ /* 0x000fe200078e0a05 */
[----:B------:R-:W-:Y:S02]  /*5210*/  ISETP.GE.AND P1, PT, R28, RZ, PT ;  /* 0x000000ff1c00720c */ /* 0x000fe40003f26270 */
[----:B------:R-:W-:Y:S02]  /*5220*/  IABS R11, R28 ;  /* 0x0000001c000b7213 */ /* 0x000fe40000000000 */
[----:B------:R-:W3:Y:S01]  /*5230*/  LDL.LU R28, [R1+0x438] ;  /* 0x00043800011c7983 */ /* 0x000ee20000300800 */
[----:B0-----:R-:W-:Y:S01]  /*5240*/  IABS R6, R3 ;  /* 0x0000000300067213 */ /* 0x001fe20000000000 */
[----:B------:R-:W-:-:S04]  /*5250*/  IMAD.MOV.U32 R3, RZ, RZ, R2 ;  /* 0x000000ffff037224 */ /* 0x000fc800078e0002 */
[----:B------:R-:W-:Y:S02]  /*5260*/  @!P6 IMAD.MOV R3, RZ, RZ, -R3 ;  /* 0x000000ffff03e224 */ /* 0x000fe400078e0a03 */
[----:B------:R-:W-:Y:S02]  /*5270*/  IMAD R5, R0, R5, R4 ;  /* 0x0000000500057224 */ /* 0x000fe400078e0204 */
[----:B------:R-:W-:-:S04]  /*5280*/  IMAD.HI.U32 R4, R20, R7, RZ ;  /* 0x0000000714047227 */ /* 0x000fc800078e00ff */
[----:B------:R-:W-:-:S04]  /*5290*/  IMAD.MOV R4, RZ, RZ, -R4 ;  /* 0x000000ffff047224 */ /* 0x000fc800078e0a04 */
[----:B------:R-:W-:Y:S01]  /*52a0*/  IMAD R7, R0, R4, R7 ;  /* 0x0000000400077224 */ /* 0x000fe200078e0207 */
[----:B--2---:R-:W-:Y:S04]  /*52b0*/  STL [R1+0x2934], R16 ;  /* 0x0029341001007387 */ /* 0x004fe80000100800 */
[----:B------:R-:W-:Y:S04]  /*52c0*/  STL [R1+0x2938], R15 ;  /* 0x0029380f01007387 */ /* 0x000fe80000100800 */
[----:B------:R0:W-:Y:S04]  /*52d0*/  STL [R1+0x338], R3 ;  /* 0x0003380301007387 */ /* 0x0001e80000100800 */
[----:B0-----:R-:W2:Y:S01]  /*52e0*/  LDL R3, [R1+0x430] ;  /* 0x0004300001037983 */ /* 0x001ea20000100800 */
[----:B------:R-:W-:-:S03]  /*52f0*/  IABS R4, R16 ;  /* 0x0000001000047213 */ /* 0x000fc60000000000 */
[----:B------:R-:W3:Y:S01]  /*5300*/  LDL.LU R16, [R1+0x424] ;  /* 0x0004240001107983 */ /* 0x000ee20000300800 */
[----:B------:R-:W-:Y:S01]  /*5310*/  ISETP.GT.U32.AND P3, PT, R0, R5, PT ;  /* 0x000000050000720c */ /* 0x000fe20003f64070 */
[----:B------:R-:W-:-:S12]  /*5320*/  IMAD.HI.U32 R9, R20, R8, RZ ;  /* 0x0000000814097227 */ /* 0x000fd800078e00ff */
[----:B------:R-:W-:-:S05]  /*5330*/  @!P3 IMAD.IADD R5, R5, 0x1, -R0 ;  /* 0x000000010505b824 */ /* 0x000fca00078e0a00 */
[C---:B------:R-:W-:Y:S01]  /*5340*/  ISETP.GT.U32.AND P0, PT, R0.reuse, R5, PT ;  /* 0x000000050000720c */ /* 0x040fe20003f04070 */
[----:B------:R-:W-:Y:S01]  /*5350*/  IMAD.MOV R9, RZ, RZ, -R9 ;  /* 0x000000ffff097224 */ /* 0x000fe200078e0a09 */
[----:B------:R-:W-:-:S03]  /*5360*/  ISETP.GT.U32.AND P6, PT, R0, R7, PT ;  /* 0x000000070000720c */ /* 0x000fc60003fc4070 */
[----:B------:R-:W-:Y:S01]  /*5370*/  IMAD R8, R0, R9, R8 ;  /* 0x0000000900087224 */ /* 0x000fe200078e0208 */
[----:B------:R-:W-:-:S07]  /*5380*/  IABS R9, R21 ;  /* 0x0000001500097213 */ /* 0x000fce0000000000 */
[--C-:B------:R-:W-:Y:S01]  /*5390*/  @!P0 IMAD.IADD R5, R5, 0x1, -R0.reuse ;  /* 0x0000000105058824 */ /* 0x100fe200078e0a00 */
[----:B------:R-:W-:Y:S01]  /*53a0*/  ISETP.GT.U32.AND P0, PT, R0, R8, PT ;  /* 0x000000080000720c */ /* 0x000fe20003f04070 */
[----:B------:R-:W-:Y:S02]  /*53b0*/  @!P6 IMAD.IADD R7, R7, 0x1, -R0 ;  /* 0x000000010707e824 */ /* 0x000fe400078e0a00 */
[----:B------:R-:W-:-:S04]  /*53c0*/  IMAD.HI.U32 R12, R20, R9, RZ ;  /* 0x00000009140c7227 */ /* 0x000fc800078e00ff */
[----:B------:R-:W-:-:S06]  /*53d0*/  IMAD.MOV R12, RZ, RZ, -R12 ;  /* 0x000000ffff0c7224 */ /* 0x000fcc00078e0a0c */
[----:B------:R-:W-:Y:S01]  /*53e0*/  @!P0 IMAD.IADD R8, R8, 0x1, -R0 ;  /* 0x0000000108088824 */ /* 0x000fe200078e0a00 */
[C---:B------:R-:W-:Y:S01]  /*53f0*/  ISETP.GT.U32.AND P0, PT, R0.reuse, R7, PT ;  /* 0x000000070000720c */ /* 0x040fe20003f04070 */
[----:B------:R-:W-:Y:S02]  /*5400*/  IMAD R9, R0, R12, R9 ;  /* 0x0000000c00097224 */ /* 0x000fe400078e0209 */
[----:B------:R-:W-:Y:S01]  /*5410*/  IMAD.HI.U32 R12, R20, R4, RZ ;  /* 0x00000004140c7227 */ /* 0x000fe200078e00ff */
[----:B------:R-:W-:-:S03]  /*5420*/  ISETP.GE.AND P2, PT, R14, RZ, PT ;  /* 0x000000ff0e00720c */ /* 0x000fc60003f46270 */
[----:B------:R-:W-:-:S04]  /*5430*/  IMAD.MOV R12, RZ, RZ, -R12 ;  /* 0x000000ffff0c7224 */ /* 0x000fc800078e0a0c */
[C---:B------:R-:W-:Y:S02]  /*5440*/  IMAD R4, R0.reuse, R12, R4 ;  /* 0x0000000c00047224 */ /* 0x040fe400078e0204 */
[----:B------:R-:W-:Y:S01]  /*5450*/  @!P0 IMAD.IADD R7, R7, 0x1, -R0 ;  /* 0x0000000107078824 */ /* 0x000fe200078e0a00 */
[----:B------:R-:W-:Y:S02]  /*5460*/  ISETP.GT.U32.AND P0, PT, R0, R9, PT ;  /* 0x000000090000720c */ /* 0x000fe40003f04070 */
[----:B------:R-:W-:Y:S01]  /*5470*/  IABS R10, R15 ;  /* 0x0000000f000a7213 */ /* 0x000fe20000000000 */
[----:B------:R-:W-:Y:S01]  /*5480*/  IMAD.MOV.U32 R15, RZ, RZ, R7 ;  /* 0x000000ffff0f7224 */ /* 0x000fe200078e0007 */
[----:B------:R-:W-:-:S03]  /*5490*/  ISETP.GE.AND P3, PT, R21, RZ, PT ;  /* 0x000000ff1500720c */ /* 0x000fc60003f66270 */
[----:B------:R-:W-:-:S06]  /*54a0*/  @!P2 IMAD.MOV R15, RZ, RZ, -R15 ;  /* 0x000000ffff0fa224 */ /* 0x000fcc00078e0a0f */
[----:B------:R-:W-:Y:S01]  /*54b0*/  @!P0 IMAD.IADD R9, R9, 0x1, -R0 ;  /* 0x0000000109098824 */ /* 0x000fe200078e0a00 */
[----:B--2---:R-:W-:Y:S01]  /*54c0*/  IABS R12, R3 ;  /* 0x00000003000c7213 */ /* 0x004fe20000000000 */
[----:B------:R-:W-:-:S04]  /*54d0*/  IMAD.MOV.U32 R3, RZ, RZ, R5 ;  /* 0x000000ffff037224 */ /* 0x000fc800078e0005 */
[----:B------:R-:W-:Y:S01]  /*54e0*/  @!P5 IMAD.MOV R3, RZ, RZ, -R3 ;  /* 0x000000ffff03d224 */ /* 0x000fe200078e0a03 */
[----:B---3--:R-:W-:-:S04]  /*54f0*/  ISETP.GE.AND P0, PT, R16, RZ, PT ;  /* 0x000000ff1000720c */ /* 0x008fc80003f06270 */
[----:B------:R0:W-:Y:S04]  /*5500*/  STL [R1+0x334], R3 ;  /* 0x0003340301007387 */ /* 0x0001e80000100800 */
[----:B------:R-:W2:Y:S04]  /*5510*/  LDL.LU R21, [R1+0x43c] ;  /* 0x00043c0001157983 */ /* 0x000ea80000300800 */
[----:B0-----:R-:W3:Y:S04]  /*5520*/  LDL.LU R3, [R1+0x440] ;  /* 0x0004400001037983 */ /* 0x001ee80000300800 */
[----:B------:R0:W-:Y:S04]  /*5530*/  STL [R1+0x330], R15 ;  /* 0x0003300f01007387 */ /* 0x0001e80000100800 */
[----:B0-----:R-:W2:Y:S04]  /*5540*/  LDL.LU R15, [R1+0x2938] ;  /* 0x00293800010f7983 */ /* 0x001ea80000300800 */
[----:B------:R-:W2:Y:S01]  /*5550*/  LDL.LU R16, [R1+0x2934] ;  /* 0x0029340001107983 */ /* 0x000ea20000300800 */
[----:B------:R-:W-:-:S04]  /*5560*/  IMAD.HI.U32 R2, R20, R11, RZ ;  /* 0x0000000b14027227 */ /* 0x000fc800078e00ff */
[----:B------:R-:W-:Y:S02]  /*5570*/  IMAD.MOV R2, RZ, RZ, -R2 ;  /* 0x000000ffff027224 */ /* 0x000fe400078e0a02 */
[----:B------:R-:W-:-:S04]  /*5580*/  IMAD.HI.U32 R13, R20, R6, RZ ;  /* 0x00000006140d7227 */ /* 0x000fc800078e00ff */
[C---:B------:R-:W-:Y:S01]  /*5590*/  IMAD R2, R0.reuse, R2, R11 ;  /* 0x0000000200027224 */ /* 0x040fe200078e020b */
[----:B------:R-:W-:Y:S02]  /*55a0*/  IADD3 R13, PT, PT, -R13, RZ, RZ ;  /* 0x000000ff0d0d7210 */ /* 0x000fe40007ffe1ff */
[C---:B------:R-:W-:Y:S02]  /*55b0*/  ISETP.GT.U32.AND P5, PT, R0.reuse, R8, PT ;  /* 0x000000080000720c */ /* 0x040fe40003fa4070 */
[----:B------:R-:W-:Y:S01]  /*55c0*/  ISETP.GT.U32.AND P6, PT, R0, R2, PT ;  /* 0x000000020000720c */ /* 0x000fe20003fc4070 */
[----:B------:R-:W-:-:S04]  /*55d0*/  IMAD.HI.U32 R11, R20, R10, RZ ;  /* 0x0000000a140b7227 */ /* 0x000fc800078e00ff */
[----:B------:R-:W-:Y:S02]  /*55e0*/  IMAD R6, R0, R13, R6 ;  /* 0x0000000d00067224 */ /* 0x000fe400078e0206 */
[----:B------:R-:W-:-:S03]  /*55f0*/  IMAD.MOV R11, RZ, RZ, -R11 ;  /* 0x000000ffff0b7224 */ /* 0x000fc600078e0a0b */
[C---:B------:R-:W-:Y:S01]  /*5600*/  ISETP.GT.U32.AND P2, PT, R0.reuse, R6, PT ;  /* 0x000000060000720c */ /* 0x040fe20003f44070 */
[----:B------:R-:W-:Y:S01]  /*5610*/  IMAD R10, R0, R11, R10 ;  /* 0x0000000b000a7224 */ /* 0x000fe200078e020a */
[----:B----4-:R-:W-:Y:S01]  /*5620*/  IABS R11, R29 ;  /* 0x0000001d000b7213 */ /* 0x010fe20000000000 */
[----:B------:R-:W-:Y:S01]  /*5630*/  @!P6 IMAD.IADD R2, R2, 0x1, -R0 ;  /* 0x000000010202e824 */ /* 0x000fe200078e0a00 */
[----:B------:R-:W-:Y:S02]  /*5640*/  @!P5 IADD3 R8, PT, PT, R8, -R0, RZ ;  /* 0x800000000808d210 */ /* 0x000fe40007ffe0ff */
[----:B------:R-:W-:Y:S01]  /*5650*/  ISETP.GT.U32.AND P5, PT, R0, R4, PT ;  /* 0x000000040000720c */ /* 0x000fe20003fa4070 */
[----:B------:R-:W-:Y:S01]  /*5660*/  IMAD.HI.U32 R14, R20, R11, RZ ;  /* 0x0000000b140e7227 */ /* 0x000fe200078e00ff */
[----:B------:R-:W-:-:S03]  /*5670*/  ISETP.GT.U32.AND P6, PT, R0, R2, PT ;  /* 0x000000020000720c */ /* 0x000fc60003fc4070 */
[----:B------:R-:W-:Y:S02]  /*5680*/  IMAD.MOV R14, RZ, RZ, -R14 ;  /* 0x000000ffff0e7224 */ /* 0x000fe400078e0a0e */
[----:B------:R-:W-:Y:S02]  /*5690*/  @!P2 IMAD.IADD R6, R6, 0x1, -R0 ;  /* 0x000000010606a824 */ /* 0x000fe400078e0a00 */
[----:B------:R-:W-:-:S04]  /*56a0*/  IMAD.HI.U32 R7, R20, R12, RZ ;  /* 0x0000000c14077227 */ /* 0x000fc800078e00ff */
[----:B------:R-:W-:Y:S02]  /*56b0*/  IMAD R11, R0, R14, R11 ;  /* 0x0000000e000b7224 */ /* 0x000fe400078e020b */
[--C-:B------:R-:W-:Y:S01]  /*56c0*/  @!P5 IMAD.IADD R4, R4, 0x1, -R0.reuse ;  /* 0x000000010404d824 */ /* 0x100fe200078e0a00 */
[----:B------:R-:W4:Y:S01]  /*56d0*/  LDL.LU R14, [R1+0x430] ;  /* 0x00043000010e7983 */ /* 0x000f220000300800 */
[----:B------:R-:W-:Y:S01]  /*56e0*/  IMAD.MOV R7, RZ, RZ, -R7 ;  /* 0x000000ffff077224 */ /* 0x000fe200078e0a07 */
[----:B------:R-:W-:Y:S01]  /*56f0*/  ISETP.GT.U32.AND P5, PT, R0, R6, PT ;  /* 0x000000060000720c */ /* 0x000fe20003fa4070 */
        /* <DEDUP_REMOVED lines=8> */
[----:B------:R-:W-:Y:S02]  /*5780*/  ISETP.GT.U32.AND P6, PT, R0, R10, PT ;  /* 0x0000000a0000720c */ /* 0x000fe40003fc4070 */
[----:B--2---:R-:W-:Y:S02]  /*5790*/  ISETP.GE.AND P5, PT, R16, RZ, PT ;  /* 0x000000ff1000720c */ /* 0x004fe40003fa6270 */
[----:B------:R-:W2:Y:S01]  /*57a0*/  LDL.LU R16, [R1+0x444] ;  /* 0x0004440001107983 */ /* 0x000ea20000300800 */
[----:B------:R-:W-:-:S08]  /*57b0*/  IABS R5, R28 ;  /* 0x0000001c00057213 */ /* 0x000fd00000000000 */
[----:B------:R-:W-:Y:S01]  /*57c0*/  @!P6 IMAD.IADD R10, R10, 0x1, -R0 ;  /* 0x000000010a0ae824 */ /* 0x000fe200078e0a00 */
[----:B------:R-:W-:Y:S01]  /*57d0*/  ISETP.GT.U32.AND P6, PT, R0, R4, PT ;  /* 0x000000040000720c */ /* 0x000fe20003fc4070 */
[----:B------:R-:W-:Y:S01]  /*57e0*/  IMAD.HI.U32 R13, R20, R5, RZ ;  /* 0x00000005140d7227 */ /* 0x000fe200078e00ff */
[----:B------:R-:W-:-:S03]  /*57f0*/  ISETP.GT.U32.AND P2, PT, R0, R9, PT ;  /* 0x000000090000720c */ /* 0x000fc60003f44070 */
[----:B------:R-:W-:Y:S01]  /*5800*/  IMAD.MOV R13, RZ, RZ, -R13 ;  /* 0x000000ffff0d7224 */ /* 0x000fe200078e0a0d */
[----:B------:R-:W-:-:S03]  /*5810*/  ISETP.GT.U32.AND P1, PT, R0, R7, PT ;  /* 0x000000070000720c */ /* 0x000fc60003f24070 */
[----:B------:R-:W-:-:S04]  /*5820*/  IMAD R5, R0, R13, R5 ;  /* 0x0000000d00057224 */ /* 0x000fc800078e0205 */
[--C-:B------:R-:W-:Y:S01]  /*5830*/  @!P6 IMAD.IADD R4, R4, 0x1, -R0.reuse ;  /* 0x000000010404e824 */ /* 0x100fe200078e0a00 */
[C---:B------:R-:W-:Y:S02]  /*5840*/  ISETP.GT.U32.AND P6, PT, R0.reuse, R5, PT ;  /* 0x000000050000720c */ /* 0x040fe40003fc4070 */
[C---:B------:R-:W-:Y:S02]  /*5850*/  ISETP.GT.U32.AND P4, PT, R0.reuse, R10, PT ;  /* 0x0000000a0000720c */ /* 0x040fe40003f84070 */
[----:B------:R-:W-:Y:S02]  /*5860*/  @!P2 IADD3 R9, PT, PT, R9, -R0, RZ ;  /* 0x800000000909a210 */ /* 0x000fe40007ffe0ff */
[----:B------:R-:W-:Y:S02]  /*5870*/  ISETP.GT.U32.AND P2, PT, R0, R11, PT ;  /* 0x0000000b0000720c */ /* 0x000fe40003f44070 */
[----:B0-----:R-:W-:Y:S01]  /*5880*/  IABS R8, R21 ;  /* 0x0000001500087213 */ /* 0x001fe20000000000 */
[----:B------:R-:W-:-:S02]  /*5890*/  @!P1 IMAD.IADD R7, R7, 0x1, -R0 ;  /* 0x0000000107079824 */ /* 0x000fc400078e0a00 */
[----:B------:R-:W-:Y:S02]  /*58a0*/  @!P3 IMAD.MOV R9, RZ, RZ, -R9 ;  /* 0x000000ffff09b224 */ /* 0x000fe400078e0a09 */
[--C-:B------:R-:W-:Y:S02]  /*58b0*/  @!P6 IMAD.IADD R5, R5, 0x1, -R0.reuse ;  /* 0x000000010505e824 */ /* 0x100fe400078e0a00 */
[----:B-1----:R-:W-:Y:S01]  /*58c0*/  IMAD.HI.U32 R12, R20, R8, RZ ;  /* 0x00000008140c7227 */ /* 0x002fe200078e00ff */
[C---:B------:R-:W-:Y:S02]  /*58d0*/  ISETP.GT.U32.AND P3, PT, R0.reuse, R7, PT ;  /* 0x000000070000720c */ /* 0x040fe40003f64070 */
[----:B------:R-:W-:Y:S01]  /*58e0*/  ISETP.GT.U32.AND P6, PT, R0, R5, PT ;  /* 0x000000050000720c */ /* 0x000fe20003fc4070 */
[----:B------:R-:W-:Y:S01]  /*58f0*/  @!P4 IMAD.IADD R10, R10, 0x1, -R0 ;  /* 0x000000010a0ac824 */ /* 0x000fe200078e0a00 */
[----:B------:R-:W-:Y:S01]  /*5900*/  ISETP.GE.AND P4, PT, R15, RZ, PT ;  /* 0x000000ff0f00720c */ /* 0x000fe20003f86270 */
[----:B------:R-:W-:Y:S01]  /*5910*/  IMAD.MOV R12, RZ, RZ, -R12 ;  /* 0x000000ffff0c7224 */ /* 0x000fe200078e0a0c */
[----:B------:R-:W2:Y:S01]  /*5920*/  LDL.LU R15, [R1+0x448] ;  /* 0x00044800010f7983 */ /* 0x000ea20000300800 */
[----:B------:R-:W-:-:S03]  /*5930*/  @!P2 IMAD.IADD R11, R11, 0x1, -R0 ;  /* 0x000000010b0ba824 */ /* 0x000fc600078e0a00 */
[----:B------:R0:W-:Y:S01]  /*5940*/  STL [R1+0x324], R9 ;  /* 0x0003240901007387 */ /* 0x0001e20000100800 */
[----:B------:R-:W-:Y:S01]  /*5950*/  IMAD R8, R0, R12, R8 ;  /* 0x0000000c00087224 */ /* 0x000fe200078e0208 */
[----:B----4-:R-:W-:Y:S01]  /*5960*/  ISETP.GE.AND P1, PT, R14, RZ, PT ;  /* 0x000000ff0e00720c */ /* 0x010fe20003f26270 */
[----:B------:R-:W-:Y:S01]  /*5970*/  @!P0 IMAD.MOV R6, RZ, RZ, -R6 ;  /* 0x000000ffff068224 */ /* 0x000fe200078e0a06 */
[C---:B------:R-:W-:Y:S02]  /*5980*/  ISETP.GT.U32.AND P0, PT, R0.reuse, R11, PT ;  /* 0x0000000b0000720c */ /* 0x040fe40003f04070 */
[----:B0-----:R-:W-:Y:S02]  /*5990*/  MOV R9, R4 ;  /* 0x0000000400097202 */ /* 0x001fe40000000f00 */
[----:B------:R0:W-:Y:S01]  /*59a0*/  STL [R1+0x320], R6 ;  /* 0x0003200601007387 */ /* 0x0001e20000100800 */
[--C-:B------:R-:W-:Y:S02]  /*59b0*/  @!P3 IMAD.IADD R7, R7, 0x1, -R0.reuse ;  /* 0x000000010707b824 */ /* 0x100fe400078e0a00 */
[----:B------:R-:W-:Y:S01]  /*59c0*/  @!P5 IMAD.MOV R9, RZ, RZ, -R9 ;  /* 0x000000ffff09d224 */ /* 0x000fe200078e0a09 */
[----:B------:R-:W-:Y:S01]  /*59d0*/  ISETP.GT.U32.AND P5, PT, R0, R8, PT ;  /* 0x000000080000720c */ /* 0x000fe20003fa4070 */
[----:B------:R-:W-:Y:S01]  /*59e0*/  @!P6 IMAD.IADD R5, R5, 0x1, -R0 ;  /* 0x000000010505e824 */ /* 0x000fe200078e0a00 */
[----:B---3--:R-:W-:Y:S01]  /*59f0*/  IABS R2, R3 ;  /* 0x0000000300027213 */ /* 0x008fe20000000000 */
[----:B0-----:R-:W-:Y:S01]  /*5a00*/  IMAD.MOV.U32 R6, RZ, RZ, R10 ;  /* 0x000000ffff067224 */ /* 0x001fe200078e000a */
[----:B------:R-:W-:Y:S01]  /*5a10*/  ISETP.GE.AND P6, PT, R3, RZ, PT ;  /* 0x000000ff0300720c */ /* 0x000fe20003fc6270 */
[----:B------:R-:W-:Y:S01]  /*5a20*/  IMAD.MOV.U32 R3, RZ, RZ, R7 ;  /* 0x000000ffff037224 */ /* 0x000fe200078e0007 */
[----:B------:R-:W-:Y:S01]  /*5a30*/  ISETP.GE.AND P2, PT, R29, RZ, PT ;  /* 0x000000ff1d00720c */ /* 0x000fe20003f46270 */
[----:B------:R-:W-:Y:S01]  /*5a40*/  @!P4 IMAD.MOV R6, RZ, RZ, -R6 ;  /* 0x000000ffff06c224 */ /* 0x000fe200078e0a06 */
[----:B------:R-:W3:Y:S01]  /*5a50*/  LDL.LU R29, [R1+0x44c] ;  /* 0x00044c00011d7983 */ /* 0x000ee20000300800 */
[----:B------:R-:W-:Y:S01]  /*5a60*/  ISETP.GE.AND P4, PT, R28, RZ, PT ;  /* 0x000000ff1c00720c */ /* 0x000fe20003f86270 */
[--C-:B------:R-:W-:Y:S01]  /*5a70*/  @!P0 IMAD.IADD R11, R11, 0x1, -R0.reuse ;  /* 0x000000010b0b8824 */ /* 0x100fe200078e0a00 */
[----:B------:R-:W-:Y:S01]  /*5a80*/  @!P1 IADD3 R3, PT, PT, -R3, RZ, RZ ;  /* 0x000000ff03039210 */ /* 0x000fe20007ffe1ff */
[----:B------:R-:W-:Y:S01]  /*5a90*/  STL [R1+0x31c], R9 ;  /* 0x00031c0901007387 */ /* 0x000fe20000100800 */
[----:B------:R-:W-:Y:S01]  /*5aa0*/  ISETP.GE.AND P0, PT, R21, RZ, PT ;  /* 0x000000ff1500720c */ /* 0x000fe20003f06270 */
[----:B------:R-:W-:-:S02]  /*5ab0*/  @!P5 IMAD.IADD R8, R8, 0x1, -R0 ;  /* 0x000000010808d824 */ /* 0x000fc400078e0a00 */
[----:B------:R-:W-:Y:S04]  /*5ac0*/  STL [R1+0x318], R6 ;  /* 0x0003180601007387 */ /* 0x000fe80000100800 */
[----:B------:R-:W4:Y:S04]  /*5ad0*/  LDL.LU R28, [R1+0x450] ;  /* 0x00045000011c7983 */ /* 0x000f280000300800 */
[----:B------:R-:W3:Y:S01]  /*5ae0*/  LDL.LU R21, [R1+0x454] ;  /* 0x0004540001157983 */ /* 0x000ee20000300800 */
[----:B--2---:R-:W-:Y:S02]  /*5af0*/  IABS R4, R16 ;  /* 0x0000001000047213 */ /* 0x004fe40000000000 */
[----:B------:R-:W-:-:S02]  /*5b00*/  ISETP.GE.AND P5, PT, R16, RZ, PT ;  /* 0x000000ff1000720c */ /* 0x000fc40003fa6270 */
[----:B------:R-:W2:Y:S04]  /*5b10*/  LDL.LU R16, [R1+0x45c] ;  /* 0x00045c0001107983 */ /* 0x000ea80000300800 */
[----:B------:R0:W-:Y:S02]  /*5b20*/  STL [R1+0x314], R3 ;  /* 0x0003140301007387 */ /* 0x0001e40000100800 */
[----:B0-----:R-:W-:-:S04]  /*5b30*/  IMAD.MOV.U32 R3, RZ, RZ, R11 ;  /* 0x000000ffff037224 */ /* 0x001fc800078e000b */
[----:B------:R-:W-:-:S05]  /*5b40*/  @!P2 IMAD.MOV R3, RZ, RZ, -R3 ;  /* 0x000000ffff03a224 */ /* 0x000fca00078e0a03 */
[----:B------:R0:W-:Y:S04]  /*5b50*/  STL [R1+0x310], R3 ;  /* 0x0003100301007387 */ /* 0x0001e80000100800 */
[----:B0-----:R-:W2:Y:S01]  /*5b60*/  LDL R3, [R1+0x458] ;  /* 0x0004580001037983 */ /* 0x001ea20000100800 */
[----:B------:R-:W-:-:S04]  /*5b70*/  IMAD.HI.U32 R13, R20, R2, RZ ;  /* 0x00000002140d7227 */ /* 0x000fc800078e00ff */
[----:B------:R-:W-:-:S04]  /*5b80*/  IMAD.MOV R13, RZ, RZ, -R13 ;  /* 0x000000ffff0d7224 */ /* 0x000fc800078e0a0d */
[----:B------:R-:W-:-:S05]  /*5b90*/  IMAD R2, R0, R13, R2 ;  /* 0x0000000d00027224 */ /* 0x000fca00078e0202 */
[----:B------:R-:W-:Y:S01]  /*5ba0*/  ISETP.GT.U32.AND P3, PT, R0, R2, PT ;  /* 0x000000020000720c */ /* 0x000fe20003f64070 */
[----:B------:R-:W-:-:S12]  /*5bb0*/  @!P4 IMAD.MOV R5, RZ, RZ, -R5 ;  /* 0x000000ffff05c224 */ /* 0x000fd800078e0a05 */
[----:B------:R-:W-:Y:S01]  /*5bc0*/  @!P3 IMAD.IADD R2, R2, 0x1, -R0 ;  /* 0x000000010202b824 */ /* 0x000fe200078e0a00 */
[----:B------:R-:W-:Y:S02]  /*5bd0*/  ISETP.GT.U32.AND P3, PT, R0, R8, PT ;  /* 0x000000080000720c */ /* 0x000fe40003f64070 */
[----:B------:R-:W-:Y:S02]  /*5be0*/  IABS R9, R15 ;  /* 0x0000000f00097213 */ /* 0x000fe40000000000 */
[----:B------:R-:W-:Y:S01]  /*5bf0*/  ISETP.GE.AND P4, PT, R15, RZ, PT ;  /* 0x000000ff0f00720c */ /* 0x000fe20003f86270 */
[----:B------:R-:W-:Y:S01]  /*5c00*/  IMAD.HI.U32 R6, R20, R4, RZ ;  /* 0x0000000414067227 */ /* 0x000fe200078e00ff */
[----:B------:R-:W2:Y:S01]  /*5c10*/  LDL R15, [R1+0x460] ;  /* 0x00046000010f7983 */ /* 0x000ea20000100800 */
[----:B------:R-:W-:-:S03]  /*5c20*/  ISETP.GT.U32.AND P1, PT, R0, R2, PT ;  /* 0x000000020000720c */ /* 0x000fc60003f24070 */
[----:B------:R0:W-:Y:S03]  /*5c30*/  STL [R1+0x30c], R5 ;  /* 0x00030c0501007387 */ /* 0x0001e60000100800 */
[----:B------:R-:W-:Y:S02]  /*5c40*/  @!P3 IMAD.IADD R8, R8, 0x1, -R0 ;  /* 0x000000010808b824 */ /* 0x000fe400078e0a00 */
[----:B------:R-:W-:Y:S02]  /*5c50*/  IMAD.MOV R6, RZ, RZ, -R6 ;  /* 0x000000ffff067224 */ /* 0x000fe400078e0a06 */
[----:B0-----:R-:W-:Y:S02]  /*5c60*/  IMAD.MOV.U32 R5, RZ, RZ, R8 ;  /* 0x000000ffff057224 */ /* 0x001fe400078e0008 */
[----:B------:R-:W-:Y:S02]  /*5c70*/  IMAD R6, R0, R6, R4 ;  /* 0x0000000600067224 */ /* 0x000fe400078e0204 */
[----:B------:R-:W-:Y:S01]  /*5c80*/  @!P0 IMAD.MOV R5, RZ, RZ, -R5 ;  /* 0x000000ffff058224 */ /* 0x000fe200078e0a05 */
[----:B---3--:R-:W-:-:S02]  /*5c90*/  IABS R10, R29 ;  /* 0x0000001d000a7213 */ /* 0x008fc40000000000 */
[----:B------:R-:W-:Y:S02]  /*5ca0*/  ISETP.GE.AND P3, PT, R29, RZ, PT ;  /* 0x000000ff1d00720c */ /* 0x000fe40003f66270 */
[----:B------:R-:W3:Y:S01]  /*5cb0*/  LDL.LU R29, [R1+0x464] ;  /* 0x00046400011d7983 */ /* 0x000ee20000300800 */
[----:B------:R-:W-:-:S03]  /*5cc0*/  ISETP.GT.U32.AND P2, PT, R0, R6, PT ;  /* 0x000000060000720c */ /* 0x000fc60003f44070 */
[----:B------:R0:W-:Y:S01]  /*5cd0*/  STL [R1+0x308], R5 ;  /* 0x0003080501007387 */ /* 0x0001e20000100800 */
[----:B------:R-:W-:Y:S02]  /*5ce0*/  @!P1 IMAD.IADD R2, R2, 0x1, -R0 ;  /* 0x0000000102029824 */ /* 0x000fe400078e0a00 */
[----:B------:R-:W-:-:S04]  /*5cf0*/  IMAD.HI.U32 R7, R20, R10, RZ ;  /* 0x0000000a14077227 */ /* 0x000fc800078e00ff */
[----:B------:R-:W-:-:S04]  /*5d00*/  IMAD.HI.U32 R4, R20, R9, RZ ;  /* 0x0000000914047227 */ /* 0x000fc800078e00ff */
[----:B------:R-:W-:Y:S01]  /*5d10*/  IMAD.MOV R7, RZ, RZ, -R7 ;  /* 0x000000ffff077224 */ /* 0x000fe200078e0a07 */
[----:B----4-:R-:W-:Y:S01]  /*5d20*/  ISETP.GE.AND P1, PT, R28, RZ, PT ;  /* 0x000000ff1c00720c */ /* 0x010fe20003f26270 */
[----:B------:R-:W-:Y:S01]  /*5d30*/  IMAD.MOV R4, RZ, RZ, -R4 ;  /* 0x000000ffff047224 */ /* 0x000fe200078e0a04 */
[----:B------:R-:W-:Y:S01]  /*5d40*/  IABS R11, R28 ;  /* 0x0000001c000b7213 */ /* 0x000fe20000000000 */
[----:B------:R-:W-:Y:S01]  /*5d50*/  IMAD R10, R0, R7, R10 ;  /* 0x00000007000a7224 */ /* 0x000fe200078e020a */
[----:B------:R-:W-:Y:S01]  /*5d60*/  IABS R7, R21 ;  /* 0x0000001500077213 */ /* 0x000fe20000000000 */
[----:B------:R-:W-:Y:S01]  /*5d70*/  @!P2 IMAD.IADD R6, R6, 0x1, -R0 ;  /* 0x000000010606a824 */ /* 0x000fe200078e0a00 */
[----:B------:R-:W-:Y:S01]  /*5d80*/  ISETP.GE.AND P2, PT, R21, RZ, PT ;  /* 0x000000ff1500720c */ /* 0x000fe20003f46270 */
[----:B------:R-:W4:Y:S01]  /*5d90*/  LDL.LU R28, [R1+0x468] ;  /* 0x00046800011c7983 */ /* 0x000f220000300800 */
[----:B------:R-:W-:-:S03]  /*5da0*/  IMAD R9, R0, R4, R9 ;  /* 0x0000000400097224 */ /* 0x000fc600078e0209 */
[----:B------:R-:W3:Y:S04]  /*5db0*/  LDL.LU R21, [R1+0x46c] ;  /* 0x00046c0001157983 */ /* 0x000ee80000300800 */
[----:B--2---:R1:W-:Y:S01]  /*5dc0*/  STL [R1+0x292c], R16 ;  /* 0x00292c1001007387 */ /* 0x0043e20000100800 */
[----:B------:R-:W-:Y:S02]  /*5dd0*/  IABS R4, R16 ;  /* 0x0000001000047213 */ /* 0x000fe40000000000 */
[----:B0-----:R-:W-:Y:S02]  /*5de0*/  IABS R5, R3 ;  /* 0x0000000300057213 */ /* 0x001fe40000000000 */
[----:B------:R-:W-:-:S03]  /*5df0*/  MOV R3, R2 ;  /* 0x0000000200037202 */ /* 0x000fc60000000f00 */
[----:B------:R-:W-:-:S04]  /*5e00*/  IMAD.HI.U32 R13, R20, R5, RZ ;  /* 0x00000005140d7227 */ /* 0x000fc800078e00ff */
[----:B------:R-:W-:Y:S02]  /*5e10*/  IMAD.MOV R13, RZ, RZ, -R13 ;  /* 0x000000ffff0d7224 */ /* 0x000fe400078e0a0d */
[----:B------:R-:W-:Y:S02]  /*5e20*/  @!P6 IMAD.MOV R3, RZ, RZ, -R3 ;  /* 0x000000ffff03e224 */ /* 0x000fe400078e0a03 */
[----:B------:R-:W-:-:S03]  /*5e30*/  IMAD R5, R0, R13, R5 ;  /* 0x0000000d00057224 */ /* 0x000fc600078e0205 */
[----:B------:R0:W-:Y:S04]  /*5e40*/  STL [R1+0x304], R3 ;  /* 0x0003040301007387 */ /* 0x0001e80000100800 */
        /* <DEDUP_REMOVED lines=9> */
[----:B0-----:R-:W-:-:S04]  /*5ee0*/  IMAD.MOV.U32 R3, RZ, RZ, R6 ;  /* 0x000000ffff037224 */ /* 0x001fc800078e0006 */
[----:B------:R-:W-:-:S08]  /*5ef0*/  @!P5 IMAD.MOV R3, RZ, RZ, -R3 ;  /* 0x000000ffff03d224 */ /* 0x000fd000078e0a03 */
[----:B------:R-:W-:-:S04]  /*5f00*/  @!P0 IMAD.IADD R9, R9, 0x1, -R0 ;  /* 0x0000000109098824 */ /* 0x000fc800078e0a00 */
[----:B--2---:R-:W-:Y:S01]  /*5f10*/  IMAD.MOV.U32 R5, RZ, RZ, R9 ;  /* 0x000000ffff057224 */ /* 0x004fe200078e0009 */
[----:B------:R0:W-:Y:S03]  /*5f20*/  STL [R1+0x300], R3 ;  /* 0x0003000301007387 */ /* 0x0001e60000100800 */
[----:B------:R-:W-:Y:S01]  /*5f30*/  @!P4 IMAD.MOV R5, RZ, RZ, -R5 ;  /* 0x000000ffff05c224 */ /* 0x000fe200078e0a05 */
[----:B------:R-:W-:Y:S01]  /*5f40*/  IABS R8, R15 ;  /* 0x0000000f00087213 */ /* 0x000fe20000000000 */
[----:B0-----:R-:W2:Y:S04]  /*5f50*/  LDL.LU R3, [R1+0x470] ;  /* 0x0004700001037983 */ /* 0x001ea80000300800 */
[----:B------:R-:W2:Y:S04]  /*5f60*/  LDL.LU R15, [R1+0x474] ;  /* 0x00047400010f7983 */ /* 0x000ea80000300800 */
        /* <DEDUP_REMOVED lines=10> */
[----:B------:R-:W-:-:S04]  /*6010*/  IMAD.MOV R2, RZ, RZ, -R2 ;  /* 0x000000ffff027224 */ /* 0x000fc800078e0a02 */
[----:B------:R-:W-:Y:S02]  /*6020*/  IMAD R2, R0, R2, R11 ;  /* 0x0000000200027224 */ /* 0x000fe400078e020b */
[----:B------:R-:W-:-:S04]  /*6030*/  IMAD.HI.U32 R11, R20, R8, RZ ;  /* 0x00000008140b7227 */ /* 0x000fc800078e00ff */
[----:B------:R-:W-:Y:S01]  /*6040*/  IMAD.MOV R11, RZ, RZ, -R11 ;  /* 0x000000ffff0b7224 */ /* 0x000fe200078e0a0b */
[----:B------:R-:W-:-:S03]  /*6050*/  ISETP.GT.U32.AND P6, PT, R0, R2, PT ;  /* 0x000000020000720c */ /* 0x000fc60003fc4070 */
[----:B------:R-:W-:Y:S01]  /*6060*/  IMAD R8, R0, R11, R8 ;  /* 0x0000000b00087224 */ /* 0x000fe200078e0208 */
[----:B----4-:R-:W-:Y:S01]  /*6070*/  IABS R11, R28 ;  /* 0x0000001c000b7213 */ /* 0x010fe20000000000 */
[----:B------:R-:W-:Y:S01]  /*6080*/  IMAD.HI.U32 R12, R20, R4, RZ ;  /* 0x00000004140c7227 */ /* 0x000fe200078e00ff */
[----:B------:R-:W-:-:S03]  /*6090*/  ISETP.GT.U32.AND P5, PT, R0, R10, PT ;  /* 0x0000000a0000720c */ /* 0x000fc60003fa4070 */
        /* <DEDUP_REMOVED lines=14> */
[----:B------:R-:W-:Y:S01]  /*6180*/  @!P6 IMAD.IADD R2, R2, 0x1, -R0 ;  /* 0x000000010202e824 */ /* 0x000fe200078e0a00 */
[C---:B--2---:R-:W-:Y:S01]  /*6190*/  ISETP.GT.U32.AND P4, PT, R0.reuse, R5, PT ;  /* 0x000000050000720c */ /* 0x044fe20003f84070 */
[----:B------:R-:W-:Y:S02]  /*61a0*/  IMAD R9, R0, R9, R12 ;  /* 0x0000000900097224 */ /* 0x000fe400078e020c */
[----:B------:R-:W-:-:S10]  /*61b0*/  IMAD.MOV.U32 R12, RZ, RZ, R2 ;  /* 0x000000ffff0c7224 */ /* 0x000fd400078e0002 */
[----:B------:R-:W-:-:S04]  /*61c0*/  @!P4 IADD3 R5, PT, PT, R5, -R0, RZ ;  /* 0x800000000505c210 */ /* 0x000fc80007ffe0ff */
[----:B------:R-:W-:Y:S01]  /*61d0*/  ISETP.GT.U32.AND P5, PT, R0, R5, PT ;  /* 0x000000050000720c */ /* 0x000fe20003fa4070 */
[----:B------:R-:W-:Y:S02]  /*61e0*/  @!P3 IMAD.MOV R10, RZ, RZ, -R10 ;  /* 0x000000ffff0ab224 */ /* 0x000fe400078e0a0a */
[----:B------:R-:W-:-:S03]  /*61f0*/  @!P1 IMAD.MOV R12, RZ, RZ, -R12 ;  /* 0x000000ffff0c9224 */ /* 0x000fc600078e0a0c */
[----:B------:R0:W-:Y:S04]  /*6200*/  STL [R1+0x2f8], R10 ;  /* 0x0002f80a01007387 */ /* 0x0001e80000100800 */
[----:B------:R1:W-:Y:S03]  /*6210*/  STL [R1+0x2f4], R12 ;  /* 0x0002f40c01007387 */ /* 0x0003e60000100800 */
[----:B------:R-:W-:Y:S01]  /*6220*/  @!P5 IMAD.IADD R5, R5, 0x1, -R0 ;  /* 0x000000010505d824 */ /* 0x000fe200078e0a00 */
[----:B---3--:R-:W-:Y:S02]  /*6230*/  ISETP.GE.AND P5, PT, R16, RZ, PT ;  /* 0x000000ff1000720c */ /* 0x008fe40003fa6270 */
[----:B------:R-:W2:Y:S01]  /*6240*/  LDL.LU R16, [R1+0x478] ;  /* 0x0004780001107983 */ /* 0x000ea20000300800 */
[----:B------:R-:W-:-:S02]  /*6250*/  ISETP.GT.U32.AND P4, PT, R0, R7, PT ;  /* 0x000000070000720c */ /* 0x000fc40003f84070 */
        /* <DEDUP_REMOVED lines=27> */
[----:B------:R-:W-:-:S03]  /*6410*/  @!P2 IMAD.IADD R9, R9, 0x1, -R0 ;  /* 0x000000010909a824 */ /* 0x000fc600078e0a00 */
[----:B------:R1:W-:Y:S01]  /*6420*/  STL [R1+0x2ec], R5 ;  /* 0x0002ec0501007387 */ /* 0x0003e20000100800 */
[----:B------:R-:W-:Y:S01]  /*6430*/  IMAD R10, R0, R12, R10 ;  /* 0x0000000c000a7224 */ /* 0x000fe200078e020a */
[----:B------:R-:W-:Y:S02]  /*6440*/  @!P0 IADD3 R11, PT, PT, R11, -R0, RZ ;  /* 0x800000000b0b8210 */ /* 0x000fe40007ffe0ff */
[----:B------:R-:W4:Y:S01]  /*6450*/  LDL.LU R29, [R1+0x480] ;  /* 0x00048000011d7983 */ /* 0x000f220000300800 */
[----:B0-----:R-:W-:Y:S01]  /*6460*/  IMAD.MOV.U32 R7, RZ, RZ, R4 ;  /* 0x000000ffff077224 */ /* 0x001fe200078e0004 */
[----:B------:R-:W-:Y:S01]  /*6470*/  ISETP.GE.AND P0, PT, R3, RZ, PT ;  /* 0x000000ff0300720c */ /* 0x000fe20003f06270 */
[----:B------:R-:W-:Y:S02]  /*6480*/  @!P6 IMAD.IADD R6, R6, 0x1, -R0 ;  /* 0x000000010606e824 */ /* 0x000fe400078e0a00 */
[----:B-1----:R-:W-:Y:S02]  /*6490*/  IMAD.MOV.U32 R5, RZ, RZ, R8 ;  /* 0x000000ffff057224 */ /* 0x002fe400078e0008 */
[----:B------:R-:W-:-:S02]  /*64a0*/  @!P5 IMAD.MOV R7, RZ, RZ, -R7 ;  /* 0x000000ffff07d224 */ /* 0x000fc400078e0a07 */
[----:B------:R-:W-:Y:S02]  /*64b0*/  IMAD.MOV.U32 R3, RZ, RZ, R9 ;  /* 0x000000ffff037224 */ /* 0x000fe400078e0009 */
[----:B------:R-:W-:Y:S01]  /*64c0*/  @!P3 IMAD.MOV R5, RZ, RZ, -R5 ;  /* 0x000000ffff05b224 */ /* 0x000fe200078e0a05 */
[C---:B------:R-:W-:Y:S01]  /*64d0*/  ISETP.GT.U32.AND P5, PT, R0.reuse, R10, PT ;  /* 0x0000000a0000720c */ /* 0x040fe20003fa4070 */
[----:B------:R-:W-:Y:S01]  /*64e0*/  @!P1 IMAD.MOV R3, RZ, RZ, -R3 ;  /* 0x000000ffff039224 */ /* 0x000fe200078e0a03 */
[----:B------:R-:W-:Y:S01]  /*64f0*/  ISETP.GT.U32.AND P6, PT, R0, R6, PT ;  /* 0x000000060000720c */ /* 0x000fe20003fc4070 */
[----:B------:R-:W-:Y:S01]  /*6500*/  STL [R1+0x2e8], R7 ;  /* 0x0002e80701007387 */ /* 0x000fe20000100800 */
[----:B------:R-:W-:Y:S02]  /*6510*/  ISETP.GE.AND P4, PT, R28, RZ, PT ;  /* 0x000000ff1c00720c */ /* 0x000fe40003f86270 */
        /* <DEDUP_REMOVED lines=20> */
[----:B------:R-:W-:-:S04]  /*6660*/  ISETP.GT.U32.AND P2, PT, R0, R10, PT ;  /* 0x0000000a0000720c */ /* 0x000fc80003f44070 */
[----:B------:R-:W-:Y:S01]  /*6670*/  ISETP.GT.U32.AND P1, PT, R0, R2, PT ;  /* 0x000000020000720c */ /* 0x000fe20003f24070 */
[----:B------:R-:W-:Y:S01]  /*6680*/  @!P3 IMAD.MOV R6, RZ, RZ, -R6 ;  /* 0x000000ffff06b224 */ /* 0x000fe200078e0a06 */
[----:B------:R-:W-:Y:S01]  /*6690*/  STL [R1+0x2dc], R11 ;  /* 0x0002dc0b01007387 */ /* 0x000fe20000100800 */
[----:B----4-:R-:W-:-:S06]  /*66a0*/  IABS R8, R29 ;  /* 0x0000001d00087213 */ /* 0x010fcc0000000000 */
[----:B------:R-:W-:Y:S01]  /*66b0*/  @!P2 IADD3 R10, PT, PT, R10, -R0, RZ ;  /* 0x800000000a0aa210 */ /* 0x000fe20007ffe0ff */
[----:B------:R-:W-:Y:S01]  /*66c0*/  IMAD.HI.U32 R9, R20, R8, RZ ;  /* 0x0000000814097227 */ /* 0x000fe200078e00ff */
[----:B------:R0:W-:Y:S03]  /*66d0*/  STL [R1+0x2d8], R6 ;  /* 0x0002d80601007387 */ /* 0x0001e60000100800 */
[----:B------:R-:W-:Y:S02]  /*66e0*/  IMAD.MOV R9, RZ, RZ, -R9 ;  /* 0x000000ffff097224 */ /* 0x000fe400078e0a09 */
[----:B------:R-:W-:Y:S02]  /*66f0*/  @!P1 IMAD.IADD R2, R2, 0x1, -R0 ;  /* 0x0000000102029824 */ /* 0x000fe400078e0a00 */
[----:B------:R-:W-:Y:S02]  /*6700*/  IMAD R8, R0, R9, R8 ;  /* 0x0000000900087224 */ /* 0x000fe400078e0208 */
[----:B0-----:R-:W-:Y:S01]  /*6710*/  IMAD.MOV.U32 R6, RZ, RZ, R10 ;  /* 0x000000ffff067224 */ /* 0x001fe200078e000a */
[----:B------:R-:W-:-:S02]  /*6720*/  ISETP.GE.AND P2, PT, R29, RZ, PT ;  /* 0x000000ff1d00720c */ /* 0x000fc40003f46270 */
[----:B------:R-:W4:Y:S01]  /*6730*/  LDL.LU R29, [R1+0x49c] ;  /* 0x00049c00011d7983 */ /* 0x000f220000300800 */
[----:B------:R-:W-:Y:S01]  /*6740*/  @!P0 IMAD.MOV R6, RZ, RZ, -R6 ;  /* 0x000000ffff068224 */ /* 0x000fe200078e0a06 */
[----:B---3--:R-:W-:-:S04]  /*6750*/  ISETP.GE.AND P1, PT, R28, RZ, PT ;  /* 0x000000ff1c00720c */ /* 0x008fc80003f26270 */
[----:B------:R-:W-:Y:S01]  /*6760*/  STL [R1+0x2d4], R6 ;  /* 0x0002d40601007387 */ /* 0x000fe20000100800 */
[----:B------:R-:W-:-:S03]  /*6770*/  IABS R11, R28 ;  /* 0x0000001c000b7213 */ /* 0x000fc60000000000 */
[----:B------:R-:W3:Y:S01]  /*6780*/  LDL.LU R28, [R1+0x4a0] ;  /* 0x0004a000011c7983 */ /* 0x000ee20000300800 */
[----:B------:R-:W-:Y:S01]  /*6790*/  IABS R9, R3 ;  /* 0x0000000300097213 */ /* 0x000fe20000000000 */
[----:B------:R-:W-:-:S04]  /*67a0*/  IMAD.MOV.U32 R3, RZ, RZ, R2 ;  /* 0x000000ffff037224 */ /* 0x000fc800078e0002 */
[----:B------:R-:W-:Y:S01]  /*67b0*/  @!P6 IMAD.MOV R3, RZ, RZ, -R3 ;  /* 0x000000ffff03e224 */ /* 0x000fe200078e0a03 */
[----:B--2---:R-:W-:Y:S04]  /*67c0*/  STL [R1+0x2924], R16 ;  /* 0x0029241001007387 */ /* 0x004fe80000100800 */
[----:B------:R-:W-:Y:S04]  /*67d0*/  STL [R1+0x2928], R15 ;  /* 0x0029280f01007387 */ /* 0x000fe80000100800 */
[----:B------:R0:W-:Y:S04]  /*67e0*/  STL [R1+0x2d0], R3 ;  /* 0x0002d00301007387 */ /* 0x0001e80000100800 */
[----:B0-----:R-:W2:Y:S01]  /*67f0*/  LDL R3, [R1+0x498] ;  /* 0x0004980001037983 */ /* 0x001ea20000100800 */
[----:B------:R-:W-:-:S03]  /*6800*/  IABS R6, R16 ;  /* 0x0000001000067213 */ /* 0x000fc60000000000 */
[----:B------:R-:W3:Y:S01]  /*6810*/  LDL.LU R16, [R1+0x48c] ;  /* 0x00048c0001107983 */ /* 0x000ee20000300800 */
[----:B------:R-:W-:-:S04]  /*6820*/  IMAD.HI.U32 R5, R20, R4, RZ ;  /* 0x0000000414057227 */ /* 0x000fc800078e00ff */
[----:B------:R-:W-:-:S04]  /*6830*/  IMAD.MOV R5, RZ, RZ, -R5 ;  /* 0x000000ffff057224 */ /* 0x000fc800078e0a05 */
[----:B------:R-:W-:-:S05]  /*6840*/  IMAD R5, R0, R5, R4 ;  /* 0x0000000500057224 */ /* 0x000fca00078e0204 */
[----:B------:R-:W-:Y:S02]  /*6850*/  ISETP.GT.U32.AND P4, PT, R0, R5, PT ;  /* 0x000000050000720c */ /* 0x000fe40003f84070 */
[----:B------:R-:W-:-:S05]  /*6860*/  IABS R7, R14 ;  /* 0x0000000e00077213 */ /* 0x000fca0000000000 */
[----:B------:R-:W-:-:S06]  /*6870*/  IMAD.HI.U32 R4, R20, R7, RZ ;  /* 0x0000000714047227 */ /* 0x000fcc00078e00ff */
[----:B------:R-:W-:Y:S02]  /*6880*/  @!P4 IMAD.IADD R5, R5, 0x1, -R0 ;  /* 0x000000010505c824 */ /* 0x000fe400078e0a00 */
[----:B------:R-:W-:-:S03]  /*6890*/  IMAD.MOV R4, RZ, RZ, -R4 ;  /* 0x000000ffff047224 */ /* 0x000fc600078e0a04 */
[C---:B------:R-:W-:Y:S01]  /*68a0*/  ISETP.GT.U32.AND P0, PT, R0.reuse, R5, PT ;  /* 0x000000050000720c */ /* 0x040fe20003f04070 */
[----:B------:R-:W-:-:S05]  /*68b0*/  IMAD R7, R0, R4, R7 ;  /* 0x0000000400077224 */ /* 0x000fca00078e0207 */
[----:B------:R-:W-:-:S07]  /*68c0*/  ISETP.GT.U32.AND P6, PT, R0, R7, PT ;  /* 0x000000070000720c */ /* 0x000fce0003fc4070 */
[----:B------:R-:W-:Y:S01]  /*68d0*/  @!P0 IMAD.IADD R5, R5, 0x1, -R0 ;  /* 0x0000000105058824 */ /* 0x000fe200078e0a00 */
[----:B------:R-:W-:Y:S02]  /*68e0*/  ISETP.GT.U32.AND P0, PT, R0, R8, PT ;  /* 0x000000080000720c */ /* 0x000fe40003f04070 */
[----:B------:R-:W-:-:S03]  /*68f0*/  IABS R4, R21 ;  /* 0x0000001500047213 */ /* 0x000fc60000000000 */
[----:B------:R-:W-:Y:S02]  /*6900*/  @!P6 IMAD.IADD R7, R7, 0x1, -R0 ;  /* 0x000000010707e824 */ /* 0x000fe400078e0a00 */
[----:B------:R-:W-:-:S04]  /*6910*/  IMAD.HI.U32 R12, R20, R4, RZ ;  /* 0x00000004140c7227 */ /* 0x000fc800078e00ff */
[----:B------:R-:W-:Y:S02]  /*6920*/  IMAD.MOV R12, RZ, RZ, -R12 ;  /* 0x000000ffff0c7224 */ /* 0x000fe400078e0a0c */
[----:B------:R-:W-:Y:S01]  /*6930*/  @!P0 IMAD.IADD R8, R8, 0x1, -R0 ;  /* 0x0000000108088824 */ /* 0x000fe200078e0a00 */
[C---:B------:R-:W-:Y:S01]  /*6940*/  ISETP.GT.U32.AND P0, PT, R0.reuse, R7, PT ;  /* 0x000000070000720c */ /* 0x040fe20003f04070 */
[----:B------:R-:W-:Y:S02]  /*6950*/  IMAD R4, R0, R12, R4 ;  /* 0x0000000c00047224 */ /* 0x000fe400078e0204 */
[----:B------:R-:W-:Y:S01]  /*6960*/  IMAD.HI.U32 R12, R20, R6, RZ ;  /* 0x00000006140c7227 */ /* 0x000fe200078e00ff */
[----:B------:R-:W-:-:S03]  /*6970*/  ISETP.GE.AND P3, PT, R14, RZ, PT ;  /* 0x000000ff0e00720c */ /* 0x000fc60003f66270 */
[----:B------:R-:W-:Y:S01]  /*6980*/  IMAD.MOV R12, RZ, RZ, -R12 ;  /* 0x000000ffff0c7224 */ /* 0x000fe200078e0a0c */
[----:B------:R-:W-:-:S03]  /*6990*/  IABS R10, R15 ;  /* 0x0000000f000a7213 */ /* 0x000fc60000000000 */
[C---:B------:R-:W-:Y:S02]  /*69a0*/  IMAD R6, R0.reuse, R12, R6 ;  /* 0x0000000c00067224 */ /* 0x040fe400078e0206 */
[----:B------:R-:W-:Y:S01]  /*69b0*/  @!P0 IMAD.IADD R7, R7, 0x1, -R0 ;  /* 0x0000000107078824 */ /* 0x000fe200078e0a00 */
[----:B------:R-:W-:-:S03]  /*69c0*/  ISETP.GT.U32.AND P0, PT, R0, R4, PT ;  /* 0x000000040000720c */ /* 0x000fc60003f04070 */
[----:B------:R-:W-:Y:S01]  /*69d0*/  IMAD.MOV.U32 R15, RZ, RZ, R7 ;  /* 0x000000ffff0f7224 */ /* 0x000fe200078e0007 */
[----:B------:R-:W-:-:S04]  /*69e0*/  ISETP.GE.AND P4, PT, R21, RZ, PT ;  /* 0x000000ff1500720c */ /* 0x000fc80003f86270 */
[----:B------:R-:W-:-:S05]  /*69f0*/  @!P3 IADD3 R15, PT, PT, -R15, RZ, RZ ;  /* 0x000000ff0f0fb210 */ /* 0x000fca0007ffe1ff */
        /* <DEDUP_REMOVED lines=12> */
[----:B------:R-:W-:-:S04]  /*6ac0*/  IMAD.MOV R2, RZ, RZ, -R2 ;  /* 0x000000ffff027224 */ /* 0x000fc800078e0a02 */
[----:B------:R-:W-:Y:S02]  /*6ad0*/  IMAD R2, R0, R2, R11 ;  /* 0x0000000200027224 */ /* 0x000fe400078e020b */
[----:B------:R-:W-:-:S03]  /*6ae0*/  IMAD.HI.U32 R13, R20, R9, RZ ;  /* 0x00000009140d7227 */ /* 0x000fc600078e00ff */
[----:B------:R-:W-:Y:S01]  /*6af0*/  ISETP.GT.U32.AND P6, PT, R0, R2, PT ;  /* 0x000000020000720c */ /* 0x000fe20003fc4070 */
[----:B------:R-:W-:Y:S01]  /*6b00*/  IMAD.HI.U32 R11, R20, R10, RZ ;  /* 0x0000000a140b7227 */ /* 0x000fe200078e00ff */
[----:B------:R-:W-:Y:S02]  /*6b10*/  IADD3 R13, PT, PT, -R13, RZ, RZ ;  /* 0x000000ff0d0d7210 */ /* 0x000fe40007ffe1ff */
[C---:B------:R-:W-:Y:S01]  /*6b20*/  ISETP.GT.U32.AND P5, PT, R0.reuse, R8, PT ;  /* 0x000000080000720c */ /* 0x040fe20003fa4070 */
[----:B------:R-:W-:Y:S02]  /*6b30*/  IMAD.MOV R11, RZ, RZ, -R11 ;  /* 0x000000ffff0b7224 */ /* 0x000fe400078e0a0b */
[C---:B------:R-:W-:Y:S02]  /*6b40*/  IMAD R9, R0.reuse, R13, R9 ;  /* 0x0000000d00097224 */ /* 0x040fe400078e0209 */
[----:B------:R-:W-:Y:S01]  /*6b50*/  IMAD R10, R0, R11, R10 ;  /* 0x0000000b000a7224 */ /* 0x000fe200078e020a */
[----:B----4-:R-:W-:-:S02]  /*6b60*/  IABS R11, R29 ;  /* 0x0000001d000b7213 */ /* 0x010fc40000000000 */
[----:B------:R-:W-:Y:S01]  /*6b70*/  ISETP.GT.U32.AND P3, PT, R0, R9, PT ;  /* 0x000000090000720c */ /* 0x000fe20003f64070 */
[--C-:B------:R-:W-:Y:S02]  /*6b80*/  @!P6 IMAD.IADD R2, R2, 0x1, -R0.reuse ;  /* 0x000000010202e824 */ /* 0x100fe400078e0a00 */
[----:B------:R-:W-:Y:S02]  /*6b90*/  IMAD.MOV.U32 R5, RZ, RZ, R11 ;  /* 0x000000ffff057224 */ /* 0x000fe400078e000b */
[----:B------:R-:W-:Y:S01]  /*6ba0*/  @!P5 IMAD.IADD R8, R8, 0x1, -R0 ;  /* 0x000000010808d824 */ /* 0x000fe200078e0a00 */
[C---:B------:R-:W-:Y:S02]  /*6bb0*/  ISETP.GT.U32.AND P6, PT, R0.reuse, R2, PT ;  /* 0x000000020000720c */ /* 0x040fe40003fc4070 */
[----:B------:R-:W-:Y:S01]  /*6bc0*/  ISETP.GT.U32.AND P5, PT, R0, R6, PT ;  /* 0x000000060000720c */ /* 0x000fe20003fa4070 */
[----:B------:R-:W-:-:S04]  /*6bd0*/  IMAD.HI.U32 R14, R20, R5, RZ ;  /* 0x00000005140e7227 */ /* 0x000fc800078e00ff */
[----:B------:R-:W-:Y:S02]  /*6be0*/  IMAD.MOV R14, RZ, RZ, -R14 ;  /* 0x000000ffff0e7224 */ /* 0x000fe400078e0a0e */
[----:B------:R-:W-:-:S04]  /*6bf0*/  IMAD.HI.U32 R7, R20, R12, RZ ;  /* 0x0000000c14077227 */ /* 0x000fc800078e00ff */
[--C-:B------:R-:W-:Y:S02]  /*6c00*/  @!P3 IMAD.IADD R9, R9, 0x1, -R0.reuse ;  /* 0x000000010909b824 */ /* 0x100fe400078e0a00 */
[----:B------:R-:W-:Y:S02]  /*6c10*/  IMAD R5, R0, R14, R5 ;  /* 0x0000000e00057224 */ /* 0x000fe400078e0205 */
[----:B------:R-:W-:Y:S01]  /*6c20*/  IMAD.MOV R7, RZ, RZ, -R7 ;  /* 0x000000ffff077224 */ /* 0x000fe200078e0a07 */
[----:B------:R-:W4:Y:S01]  /*6c30*/  LDL.LU R14, [R1+0x498] ;  /* 0x00049800010e7983 */ /* 0x000f220000300800 */
[--C-:B------:R-:W-:Y:S02]  /*6c40*/  @!P6 IMAD.IADD R2, R2, 0x1, -R0.reuse ;  /* 0x000000010202e824 */ /* 0x100fe400078e0a00 */
[----:B------:R-:W-:Y:S01]  /*6c50*/  @!P5 IMAD.IADD R6, R6, 0x1, -R0 ;  /* 0x000000010606d824 */ /* 0x000fe200078e0a00 */
[C---:B------:R-:W-:Y:S01]  /*6c60*/  ISETP.GT.U32.AND P5, PT, R0.reuse, R9, PT ;  /* 0x000000090000720c */ /* 0x040fe20003fa4070 */
[----:B------:R-:W-:Y:S01]  /*6c70*/  IMAD R7, R0, R7, R12 ;  /* 0x0000000700077224 */ /* 0x000fe200078e020c */
[----:B------:R-:W-:Y:S01]  /*6c80*/  MOV R12, R2 ;  /* 0x00000002000c7202 */ /* 0x000fe20000000f00 */
[----:B------:R-:W-:-:S04]  /*6c90*/  @!P2 IMAD.MOV R8, RZ, RZ, -R8 ;  /* 0x000000ffff08a224 */ /* 0x000fc800078e0a08 */
[----:B------:R-:W-:Y:S01]  /*6ca0*/  @!P1 IMAD.MOV R12, RZ, RZ, -R12 ;  /* 0x000000ffff0c9224 */ /* 0x000fe200078e0a0c */
[----:B------:R0:W-:Y:S04]  /*6cb0*/  STL [R1+0x2c4], R8 ;  /* 0x0002c40801007387 */ /* 0x0001e80000100800 */
[----:B------:R1:W-:Y:S01]  /*6cc0*/  STL [R1+0x2c0], R12 ;  /* 0x0002c00c01007387 */ /* 0x0003e20000100800 */
[----:B------:R-:W-:Y:S01]  /*6cd0*/  @!P5 IMAD.IADD R9, R9, 0x1, -R0 ;  /* 0x000000010909d824 */ /* 0x000fe200078e0a00 */
[----:B--2---:R-:W-:Y:S02]  /*6ce0*/  ISETP.GE.AND P5, PT, R16, RZ, PT ;  /* 0x000000ff1000720c */ /* 0x004fe40003fa6270 */
[----:B------:R-:W2:Y:S01]  /*6cf0*/  LDL.LU R16, [R1+0x4ac] ;  /* 0x0004ac0001107983 */ /* 0x000ea20000300800 */
[----:B------:R-:W-:-:S02]  /*6d00*/  ISETP.GT.U32.AND P6, PT, R0, R10, PT ;  /* 0x0000000a0000720c */ /* 0x000fc40003fc4070 */
[----:B------:R-:W-:-:S05]  /*6d10*/  IABS R13, R28 ;  /* 0x0000001c000d7213 */ /* 0x000fca0000000000 */
[----:B------:R-:W-:-:S04]  /*6d20*/  IMAD.MOV.U32 R11, RZ, RZ, R13 ;  /* 0x000000ffff0b7224 */ /* 0x000fc800078e000d */
[----:B------:R-:W-:-:S04]  /*6d30*/  IMAD.HI.U32 R13, R20, R11, RZ ;  /* 0x0000000b140d7227 */ /* 0x000fc800078e00ff */
[----:B------:R-:W-:Y:S01]  /*6d40*/  @!P6 IMAD.IADD R10, R10, 0x1, -R0 ;  /* 0x000000010a0ae824 */ /* 0x000fe200078e0a00 */
[C---:B------:R-:W-:Y:S01]  /*6d50*/  ISETP.GT.U32.AND P6, PT, R0.reuse, R6, PT ;  /* 0x000000060000720c */ /* 0x040fe20003fc4070 */
[----:B------:R-:W-:Y:S01]  /*6d60*/  IMAD.MOV R13, RZ, RZ, -R13 ;  /* 0x000000ffff0d7224 */ /* 0x000fe200078e0a0d */
[----:B------:R-:W-:-:S03]  /*6d70*/  ISETP.GT.U32.AND P3, PT, R0, R4, PT ;  /* 0x000000040000720c */ /* 0x000fc60003f64070 */
[C---:B------:R-:W-:Y:S01]  /*6d80*/  IMAD R11, R0.reuse, R13, R11 ;  /* 0x0000000d000b7224 */ /* 0x040fe200078e020b */
[----:B------:R-:W-:-:S07]  /*6d90*/  ISETP.GT.U32.AND P1, PT, R0, R7, PT ;  /* 0x000000070000720c */ /* 0x000fce0003f24070 */
[--C-:B------:R-:W-:Y:S01]  /*6da0*/  @!P6 IMAD.IADD R6, R6, 0x1, -R0.reuse ;  /* 0x000000010606e824 */ /* 0x100fe200078e0a00 */
[----:B------:R-:W-:Y:S01]  /*6db0*/  ISETP.GT.U32.AND P6, PT, R0, R11, PT ;  /* 0x0000000b0000720c */ /* 0x000fe20003fc4070 */
[--C-:B------:R-:W-:Y:S01]  /*6dc0*/  @!P3 IMAD.IADD R4, R4, 0x1, -R0.reuse ;  /* 0x000000010404b824 */ /* 0x100fe200078e0a00 */
[C---:B------:R-:W-:Y:S02]  /*6dd0*/  ISETP.GT.U32.AND P2, PT, R0.reuse, R10, PT ;  /* 0x0000000a0000720c */ /* 0x040fe40003f44070 */
[----:B------:R-:W-:Y:S02]  /*6de0*/  ISETP.GT.U32.AND P3, PT, R0, R5, PT ;  /* 0x000000050000720c */ /* 0x000fe40003f64070 */
[----:B0-----:R-:W-:Y:S01]  /*6df0*/  IABS R8, R21 ;  /* 0x0000001500087213 */ /* 0x001fe20000000000 */
[----:B------:R-:W-:Y:S01]  /*6e00*/  @!P1 IMAD.IADD R7, R7, 0x1, -R0 ;  /* 0x0000000107079824 */ /* 0x000fe200078e0a00 */
[----:B------:R-:W-:-:S03]  /*6e10*/  @!P4 IADD3 R4, PT, PT, -R4, RZ, RZ ;  /* 0x000000ff0404c210 */ /* 0x000fc60007ffe1ff */
[----:B-1----:R-:W-:Y:S01]  /*6e20*/  IMAD.HI.U32 R12, R20, R8, RZ ;  /* 0x00000008140c7227 */ /* 0x002fe200078e00ff */
[----:B------:R-:W-:-:S03]  /*6e30*/  ISETP.GT.U32.AND P4, PT, R0, R7, PT ;  /* 0x000000070000720c */ /* 0x000fc60003f84070 */
[----:B------:R-:W-:Y:S02]  /*6e40*/  @!P6 IMAD.IADD R11, R11, 0x1, -R0 ;  /* 0x000000010b0be824 */ /* 0x000fe400078e0a00 */
[----:B------:R-:W-:Y:S02]  /*6e50*/  IMAD.MOV R12, RZ, RZ, -R12 ;  /* 0x000000ffff0c7224 */ /* 0x000fe400078e0a0c */
[--C-:B------:R-:W-:Y:S01]  /*6e60*/  @!P2 IMAD.IADD R10, R10, 0x1, -R0.reuse ;  /* 0x000000010a0aa824 */ /* 0x100fe200078e0a00 */
[C---:B------:R-:W-:Y:S01]  /*6e70*/  ISETP.GT.U32.AND P6, PT, R0.reuse, R11, PT ;  /* 0x0000000b0000720c */ /* 0x040fe20003fc4070 */
[----:B------:R-:W-:Y:S01]  /*6e80*/  @!P3 IMAD.IADD R5, R5, 0x1, -R0 ;  /* 0x000000010505b824 */ /* 0x000fe200078e0a00 */
[----:B------:R-:W-:Y:S01]  /*6e90*/  ISETP.GE.AND P2, PT, R15, RZ, PT ;  /* 0x000000ff0f00720c */ /* 0x000fe20003f46270 */
[----:B------:R-:W-:Y:S01]  /*6ea0*/  IMAD R8, R0, R12, R8 ;  /* 0x0000000c00087224 */ /* 0x000fe200078e0208 */
[----:B----4-:R-:W-:Y:S01]  /*6eb0*/  ISETP.GE.AND P1, PT, R14, RZ, PT ;  /* 0x000000ff0e00720c */ /* 0x010fe20003f26270 */
[----:B------:R-:W-:Y:S01]  /*6ec0*/  @!P0 IMAD.MOV R9, RZ, RZ, -R9 ;  /* 0x000000ffff098224 */ /* 0x000fe200078e0a09 */
[C---:B------:R-:W-:Y:S01]  /*6ed0*/  ISETP.GT.U32.AND P0, PT, R0.reuse, R5, PT ;  /* 0x000000050000720c */ /* 0x040fe20003f04070 */
[----:B------:R-:W-:Y:S01]  /*6ee0*/  @!P5 IMAD.MOV R6, RZ, RZ, -R6 ;  /* 0x000000ffff06d224 */ /* 0x000fe200078e0a06 */
[----:B------:R-:W4:Y:S01]  /*6ef0*/  LDL.LU R15, [R1+0x4b0] ;  /* 0x0004b000010f7983 */ /* 0x000f220000300800 */
[----:B------:R-:W-:Y:S01]  /*6f00*/  ISETP.GT.U32.AND P5, PT, R0, R8, PT ;  /* 0x000000080000720c */ /* 0x000fe20003fa4070 */
[----:B------:R-:W-:-:S02]  /*6f10*/  @!P4 IMAD.IADD R7, R7, 0x1, -R0 ;  /* 0x000000010707c824 */ /* 0x000fc400078e0a00 */
[----:B------:R-:W-:Y:S01]  /*6f20*/  STL [R1+0x2bc], R4 ;  /* 0x0002bc0401007387 */ /* 0x000fe20000100800 */
[----:B------:R-:W-:-:S03]  /*6f30*/  @!P6 IMAD.IADD R11, R11, 0x1, -R0 ;  /* 0x000000010b0be824 */ /* 0x000fc600078e0a00 */
[----:B------:R0:W-:Y:S01]  /*6f40*/  STL [R1+0x2b8], R9 ;  /* 0x0002b80901007387 */ /* 0x0001e20000100800 */
[----:B---3--:R-:W-:Y:S02]  /*6f50*/  IABS R2, R3 ;  /* 0x0000000300027213 */ /* 0x008fe40000000000 */
[----:B------:R-:W-:Y:S01]  /*6f60*/  ISETP.GE.AND P6, PT, R3, RZ, PT ;  /* 0x000000ff0300720c */ /* 0x000fe20003fc6270 */
[----:B------:R-:W-:Y:S01]  /*6f70*/  IMAD.MOV.U32 R3, RZ, RZ, R7 ;  /* 0x000000ffff037224 */ /* 0x000fe200078e0007 */
[----:B------:R-:W-:Y:S02]  /*6f80*/  ISETP.GE.AND P3, PT, R29, RZ, PT ;  /* 0x000000ff1d00720c */ /* 0x000fe40003f66270 */
[----:B------:R-:W3:Y:S01]  /*6f90*/  LDL.LU R29, [R1+0x4b4] ;  /* 0x0004b400011d7983 */ /* 0x000ee20000300800 */
[----:B0-----:R-:W-:-:S04]  /*6fa0*/  IMAD.MOV.U32 R9, RZ, RZ, R10 ;  /* 0x000000ffff097224 */ /* 0x001fc800078e000a */
[----:B------:R-:W-:Y:S01]  /*6fb0*/  @!P2 IMAD.MOV R9, RZ, RZ, -R9 ;  /* 0x000000ffff09a224 */ /* 0x000fe200078e0a09 */
[----:B------:R-:W-:Y:S01]  /*6fc0*/  STL [R1+0x2b4], R6 ;  /* 0x0002b40601007387 */ /* 0x000fe20000100800 */
[----:B------:R-:W-:Y:S01]  /*6fd0*/  @!P1 IMAD.MOV R3, RZ, RZ, -R3 ;  /* 0x000000ffff039224 */ /* 0x000fe200078e0a03 */
[----:B------:R-:W-:Y:S01]  /*6fe0*/  ISETP.GE.AND P2, PT, R28, RZ, PT ;  /* 0x000000ff1c00720c */ /* 0x000fe20003f46270 */
[--C-:B------:R-:W-:Y:S01]  /*6ff0*/  @!P0 IMAD.IADD R5, R5, 0x1, -R0.reuse ;  /* 0x0000000105058824 */ /* 0x100fe200078e0a00 */
[----:B------:R-:W-:Y:S01]  /*7000*/  STL [R1+0x2b0], R9 ;  /* 0x0002b00901007387 */ /* 0x000fe20000100800 */
[----:B------:R-:W-:Y:S01]  /*7010*/  ISETP.GE.AND P0, PT, R21, RZ, PT ;  /* 0x000000ff1500720c */ /* 0x000fe20003f06270 */
[----:B------:R-:W-:Y:S02]  /*7020*/  @!P5 IMAD.IADD R8, R8, 0x1, -R0 ;  /* 0x000000010808d824 */ /* 0x000fe400078e0a00 */
[----:B------:R-:W3:Y:S04]  /*7030*/  LDL.LU R28, [R1+0x4b8] ;  /* 0x0004b800011c7983 */ /* 0x000ee80000300800 */
[----:B------:R-:W3:Y:S01]  /*7040*/  LDL.LU R21, [R1+0x4bc] ;  /* 0x0004bc0001157983 */ /* 0x000ee20000300800 */
[----:B--2---:R-:W-:-:S02]  /*7050*/  IABS R4, R16 ;  /* 0x0000001000047213 */ /* 0x004fc40000000000 */
[----:B------:R-:W-:Y:S02]  /*7060*/  ISETP.GE.AND P5, PT, R16, RZ, PT ;  /* 0x000000ff1000720c */ /* 0x000fe40003fa6270 */
        /* <DEDUP_REMOVED lines=10> */
[----:B------:R-:W-:-:S12]  /*7110*/  IMAD.MOV.U32 R7, RZ, RZ, R11 ;  /* 0x000000ffff077224 */ /* 0x000fd800078e000b */
[----:B------:R-:W-:Y:S02]  /*7120*/  @!P4 IADD3 R2, PT, PT, R2, -R0, RZ ;  /* 0x800000000202c210 */ /* 0x000fe40007ffe0ff */
[----:B------:R-:W-:Y:S01]  /*7130*/  ISETP.GT.U32.AND P4, PT, R0, R8, PT ;  /* 0x000000080000720c */ /* 0x000fe20003f84070 */
[----:B------:R-:W-:Y:S01]  /*7140*/  @!P2 IMAD.MOV R7, RZ, RZ, -R7 ;  /* 0x000000ffff07a224 */ /* 0x000fe200078e0a07 */
[----:B----4-:R-:W-:Y:S02]  /*7150*/  IABS R9, R15 ;  /* 0x0000000f00097213 */ /* 0x010fe40000000000 */
[----:B------:R-:W-:Y:S02]  /*7160*/  ISETP.GE.AND P2, PT, R15, RZ, PT ;  /* 0x000000ff0f00720c */ /* 0x000fe40003f46270 */
[----:B------:R-:W4:Y:S01]  /*7170*/  LDL R15, [R1+0x4c8] ;  /* 0x0004c800010f7983 */ /* 0x000f220000100800 */
[----:B------:R-:W-:Y:S01]  /*7180*/  IMAD.HI.U32 R6, R20, R4, RZ ;  /* 0x0000000414067227 */ /* 0x000fe200078e00ff */
[----:B------:R-:W-:-:S02]  /*7190*/  ISETP.GT.U32.AND P1, PT, R0, R2, PT ;  /* 0x000000020000720c */ /* 0x000fc40003f24070 */
        /* <DEDUP_REMOVED lines=15> */
[----:B------:R-:W-:Y:S01]  /*7290*/  ISETP.GE.AND P1, PT, R28, RZ, PT ;  /* 0x000000ff1c00720c */ /* 0x000fe20003f26270 */
[----:B------:R-:W-:Y:S01]  /*72a0*/  IMAD.MOV R6, RZ, RZ, -R6 ;  /* 0x000000ffff067224 */ /* 0x000fe200078e0a06 */
[----:B------:R-:W-:Y:S01]  /*72b0*/  IABS R11, R28 ;  /* 0x0000001c000b7213 */ /* 0x000fe20000000000 */
[----:B------:R-:W-:Y:S01]  /*72c0*/  IMAD R10, R0, R5, R10 ;  /* 0x00000005000a7224 */ /* 0x000fe200078e020a */
[----:B------:R-:W-:Y:S01]  /*72d0*/  @!P3 IADD3 R4, PT, PT, R4, -R0, RZ ;  /* 0x800000000404b210 */ /* 0x000fe20007ffe0ff */
[----:B------:R-:W3:Y:S01]  /*72e0*/  LDL.LU R28, [R1+0x4d0] ;  /* 0x0004d000011c7983 */ /* 0x000ee20000300800 */
[----:B------:R-:W-:Y:S02]  /*72f0*/  ISETP.GE.AND P3, PT, R21, RZ, PT ;  /* 0x000000ff1500720c */ /* 0x000fe40003f66270 */
[----:B------:R-:W-:Y:S02]  /*7300*/  IABS R5, R21 ;  /* 0x0000001500057213 */ /* 0x000fe40000000000 */
[----:B------:R-:W3:Y:S01]  /*7310*/  LDL.LU R21, [R1+0x4d4] ;  /* 0x0004d40001157983 */ /* 0x000ee20000300800 */
[----:B------:R-:W-:-:S03]  /*7320*/  IMAD R9, R0, R6, R9 ;  /* 0x0000000600097224 */ /* 0x000fc600078e0209 */
[----:B--2---:R1:W-:Y:S01]  /*7330*/  STL [R1+0x291c], R16 ;  /* 0x00291c1001007387 */ /* 0x0043e20000100800 */
[----:B------:R-:W-:Y:S02]  /*7340*/  IABS R6, R16 ;  /* 0x0000001000067213 */ /* 0x000fe40000000000 */
[----:B0-----:R-:W-:Y:S01]  /*7350*/  IABS R7, R3 ;  /* 0x0000000300077213 */ /* 0x001fe20000000000 */
[----:B------:R-:W-:-:S04]  /*7360*/  IMAD.MOV.U32 R3, RZ, RZ, R2 ;  /* 0x000000ffff037224 */ /* 0x000fc800078e0002 */
        /* <DEDUP_REMOVED lines=12> */
[----:B------:R-:W-:Y:S02]  /*7430*/  @!P0 IADD3 R10, PT, PT, R10, -R0, RZ ;  /* 0x800000000a0a8210 */ /* 0x000fe40007ffe0ff */
[----:B------:R-:W-:Y:S01]  /*7440*/  ISETP.GT.U32.AND P0, PT, R0, R9, PT ;  /* 0x000000090000720c */ /* 0x000fe20003f04070 */
[----:B0-----:R-:W-:-:S04]  /*7450*/  IMAD.MOV.U32 R3, RZ, RZ, R4 ;  /* 0x000000ffff037224 */ /* 0x001fc800078e0004 */
[----:B------:R-:W-:-:S08]  /*7460*/  @!P5 IMAD.MOV R3, RZ, RZ, -R3 ;  /* 0x000000ffff03d224 */ /* 0x000fd000078e0a03 */
[----:B------:R-:W-:-:S04]  /*7470*/  @!P0 IMAD.IADD R9, R9, 0x1, -R0 ;  /* 0x0000000109098824 */ /* 0x000fc800078e0a00 */
[----:B--2---:R-:W-:Y:S01]  /*7480*/  IMAD.MOV.U32 R7, RZ, RZ, R9 ;  /* 0x000000ffff077224 */ /* 0x004fe200078e0009 */
        /* <DEDUP_REMOVED lines=21> */
[----:B------:R-:W-:Y:S01]  /*75e0*/  IABS R11, R28 ;  /* 0x0000001c000b7213 */ /* 0x000fe20000000000 */
[----:B------:R-:W-:Y:S01]  /*75f0*/  IMAD.HI.U32 R12, R20, R6, RZ ;  /* 0x00000006140c7227 */ /* 0x000fe200078e00ff */
[----:B------:R-:W-:-:S03]  /*7600*/  ISETP.GT.U32.AND P5, PT, R0, R10, PT ;  /* 0x0000000a0000720c */ /* 0x000fc60003fa4070 */
[----:B------:R-:W-:-:S04]  /*7610*/  IMAD.HI.U32 R14, R20, R11, RZ ;  /* 0x0000000b140e7227 */ /* 0x000fc800078e00ff */
[----:B------:R-:W-:Y:S02]  /*7620*/  IMAD.MOV R12, RZ, RZ, -R12 ;  /* 0x000000ffff0c7224 */ /* 0x000fe400078e0a0c */
[----:B------:R-:W-:Y:S02]  /*7630*/  IMAD.MOV R14, RZ, RZ, -R14 ;  /* 0x000000ffff0e7224 */ /* 0x000fe400078e0a0e */
[----:B------:R-:W-:Y:S02]  /*7640*/  IMAD R6, R0, R12, R6 ;  /* 0x0000000c00067224 */ /* 0x000fe400078e0206 */
[--C-:B------:R-:W-:Y:S02]  /*7650*/  @!P6 IMAD.IADD R2, R2, 0x1, -R0.reuse ;  /* 0x000000010202e824 */ /* 0x100fe400078e0a00 */
[----:B------:R-:W-:Y:S01]  /*7660*/  @!P5 IMAD.IADD R10, R10, 0x1, -R0 ;  /* 0x000000010a0ad824 */ /* 0x000fe200078e0a00 */
[C---:B------:R-:W-:Y:S01]  /*7670*/  ISETP.GT.U32.AND P5, PT, R0.reuse, R6, PT ;  /* 0x000000060000720c */ /* 0x040fe20003fa4070 */
[----:B------:R-:W-:-:S02]  /*7680*/  IMAD R11, R0, R14, R11 ;  /* 0x0000000e000b7224 */ /* 0x000fc400078e020b */
[----:B------:R-:W4:Y:S01]  /*7690*/  LDL.LU R14, [R1+0x4c8] ;  /* 0x0004c800010e7983 */ /* 0x000f220000300800 */
[----:B------:R-:W-:Y:S02]  /*76a0*/  ISETP.GT.U32.AND P6, PT, R0, R2, PT ;  /* 0x000000020000720c */ /* 0x000fe40003fc4070 */
[----:B------:R-:W-:-:S05]  /*76b0*/  IABS R12, R29 ;  /* 0x0000001d000c7213 */ /* 0x000fca0000000000 */
[----:B------:R-:W-:-:S04]  /*76c0*/  IMAD.HI.U32 R9, R20, R12, RZ ;  /* 0x0000000c14097227 */ /* 0x000fc800078e00ff */
[--C-:B------:R-:W-:Y:S02]  /*76d0*/  @!P5 IMAD.IADD R6, R6, 0x1, -R0.reuse ;  /* 0x000000010606d824 */ /* 0x100fe400078e0a00 */
[----:B------:R-:W-:Y:S01]  /*76e0*/  IMAD.MOV R9, RZ, RZ, -R9 ;  /* 0x000000ffff097224 */ /* 0x000fe200078e0a09 */
[----:B--2---:R-:W-:Y:S01]  /*76f0*/  ISETP.GT.U32.AND P2, PT, R0, R7, PT ;  /* 0x000000070000720c */ /* 0x004fe20003f44070 */
[----:B------:R-:W-:Y:S02]  /*7700*/  @!P6 IMAD.IADD R2, R2, 0x1, -R0 ;  /* 0x000000010202e824 */ /* 0x000fe400078e0a00 */
[----:B------:R-:W-:-:S10]  /*7710*/  IMAD R9, R0, R9, R12 ;  /* 0x0000000900097224 */ /* 0x000fd400078e020c */
[----:B------:R-:W-:-:S05]  /*7720*/  @!P2 IMAD.IADD R7, R7, 0x1, -R0 ;  /* 0x000000010707a824 */ /* 0x000fca00078e0a00 */
[----:B------:R-:W-:Y:S01]  /*7730*/  ISETP.GT.U32.AND P5, PT, R0, R7, PT ;  /* 0x000000070000720c */ /* 0x000fe20003fa4070 */
[----:B------:R-:W-:Y:S02]  /*7740*/  IMAD.MOV.U32 R12, RZ, RZ, R2 ;  /* 0x000000ffff0c7224 */ /* 0x000fe400078e0002 */
[----:B------:R-:W-:Y:S02]  /*7750*/  @!P4 IMAD.MOV R10, RZ, RZ, -R10 ;  /* 0x000000ffff0ac224 */ /* 0x000fe400078e0a0a */
[----:B------:R-:W-:-:S03]  /*7760*/  @!P1 IMAD.MOV R12, RZ, RZ, -R12 ;  /* 0x000000ffff0c9224 */ /* 0x000fc600078e0a0c */
[----:B------:R0:W-:Y:S04]  /*7770*/  STL [R1+0x288], R10 ;  /* 0x0002880a01007387 */ /* 0x0001e80000100800 */
[----:B------:R1:W-:Y:S01]  /*7780*/  STL [R1+0x284], R12 ;  /* 0x0002840c01007387 */ /* 0x0003e20000100800 */
[----:B------:R-:W-:Y:S01]  /*7790*/  @!P5 IMAD.IADD R7, R7, 0x1, -R0 ;  /* 0x000000010707d824 */ /* 0x000fe200078e0a00 */
[----:B---3--:R-:W-:Y:S02]  /*77a0*/  ISETP.GE.AND P5, PT, R16, RZ, PT ;  /* 0x000000ff1000720c */ /* 0x008fe40003fa6270 */
[----:B------:R-:W2:Y:S01]  /*77b0*/  LDL.LU R16, [R1+0x4e0] ;  /* 0x0004e00001107983 */ /* 0x000ea20000300800 */
[C---:B------:R-:W-:Y:S02]  /*77c0*/  ISETP.GT.U32.AND P2, PT, R0.reuse, R5, PT ;  /* 0x000000050000720c */ /* 0x040fe40003f44070 */
[----:B------:R-:W-:-:S02]  /*77d0*/  ISETP.GT.U32.AND P6, PT, R0, R8, PT ;  /* 0x000000080000720c */ /* 0x000fc40003fc4070 */
[----:B------:R-:W-:Y:S02]  /*77e0*/  ISETP.GT.U32.AND P1, PT, R0, R9, PT ;  /* 0x000000090000720c */ /* 0x000fe40003f24070 */
[----:B------:R-:W-:-:S07]  /*77f0*/  IABS R4, R21 ;  /* 0x0000001500047213 */ /* 0x000fce0000000000 */
[--C-:B------:R-:W-:Y:S01]  /*7800*/  @!P2 IMAD.IADD R5, R5, 0x1, -R0.reuse ;  /* 0x000000010505a824 */ /* 0x100fe200078e0a00 */
[----:B------:R-:W-:Y:S01]  /*7810*/  ISETP.GT.U32.AND P2, PT, R0, R11, PT ;  /* 0x0000000b0000720c */ /* 0x000fe20003f44070 */
[----:B------:R-:W-:Y:S01]  /*7820*/  @!P6 IMAD.IADD R8, R8, 0x1, -R0 ;  /* 0x000000010808e824 */ /* 0x000fe200078e0a00 */
[----:B------:R-:W-:Y:S01]  /*7830*/  ISETP.GT.U32.AND P6, PT, R0, R6, PT ;  /* 0x000000060000720c */ /* 0x000fe20003fc4070 */
[----:B------:R-:W-:-:S03]  /*7840*/  IMAD.HI.U32 R13, R20, R4, RZ ;  /* 0x00000004140d7227 */ /* 0x000fc600078e00ff */
[C---:B------:R-:W-:Y:S02]  /*7850*/  ISETP.GT.U32.AND P4, PT, R0.reuse, R8, PT ;  /* 0x000000080000720c */ /* 0x040fe40003f84070 */
[----:B------:R-:W-:Y:S01]  /*7860*/  IADD3 R13, PT, PT, -R13, RZ, RZ ;  /* 0x000000ff0d0d7210 */ /* 0x000fe20007ffe1ff */
[--C-:B------:R-:W-:Y:S02]  /*7870*/  @!P1 IMAD.IADD R9, R9, 0x1, -R0.reuse ;  /* 0x0000000109099824 */ /* 0x100fe400078e0a00 */
[----:B------:R-:W-:Y:S02]  /*7880*/  @!P3 IMAD.MOV R5, RZ, RZ, -R5 ;  /* 0x000000ffff05b224 */ /* 0x000fe400078e0a05 */
[----:B------:R-:W-:Y:S02]  /*7890*/  @!P2 IMAD.IADD R11, R11, 0x1, -R0 ;  /* 0x000000010b0ba824 */ /* 0x000fe400078e0a00 */
[C---:B------:R-:W-:Y:S01]  /*78a0*/  IMAD R4, R0.reuse, R13, R4 ;  /* 0x0000000d00047224 */ /* 0x040fe200078e0204 */
[----:B------:R-:W-:Y:S01]  /*78b0*/  ISETP.GT.U32.AND P3, PT, R0, R9, PT ;  /* 0x000000090000720c */ /* 0x000fe20003f64070 */
[----:B------:R-:W-:Y:S01]  /*78c0*/  @!P0 IMAD.MOV R7, RZ, RZ, -R7 ;  /* 0x000000ffff078224 */ /* 0x000fe200078e0a07 */
[----:B0-----:R-:W-:Y:S01]  /*78d0*/  IABS R10, R3 ;  /* 0x00000003000a7213 */ /* 0x001fe20000000000 */
[----:B------:R-:W-:Y:S01]  /*78e0*/  @!P6 IMAD.IADD R6, R6, 0x1, -R0 ;  /* 0x000000010606e824 */ /* 0x000fe200078e0a00 */
[----:B------:R-:W-:-:S02]  /*78f0*/  ISETP.GT.U32.AND P0, PT, R0, R11, PT ;  /* 0x0000000b0000720c */ /* 0x000fc40003f04070 */
[----:B------:R-:W-:Y:S02]  /*7900*/  ISETP.GT.U32.AND P6, PT, R0, R4, PT ;  /* 0x000000040000720c */ /* 0x000fe40003fc4070 */
[----:B------:R-:W-:Y:S02]  /*7910*/  @!P4 IADD3 R8, PT, PT, R8, -R0, RZ ;  /* 0x800000000808c210 */ /* 0x000fe40007ffe0ff */
        /* <DEDUP_REMOVED lines=8> */
[----:B------:R-:W-:Y:S02]  /*79a0*/  IMAD R10, R0, R12, R10 ;  /* 0x0000000c000a7224 */ /* 0x000fe400078e020a */
[----:B------:R-:W-:Y:S02]  /*79b0*/  @!P0 IMAD.IADD R11, R11, 0x1, -R0 ;  /* 0x000000010b0b8824 */ /* 0x000fe400078e0a00 */
[----:B0-----:R-:W-:Y:S01]  /*79c0*/  IMAD.MOV.U32 R5, RZ, RZ, R6 ;  /* 0x000000ffff057224 */ /* 0x001fe200078e0006 */
[----:B------:R-:W-:Y:S01]  /*79d0*/  ISETP.GE.AND P0, PT, R3, RZ, PT ;  /* 0x000000ff0300720c */ /* 0x000fe20003f06270 */
[----:B------:R-:W-:Y:S01]  /*79e0*/  @!P6 IMAD.IADD R4, R4, 0x1, -R0 ;  /* 0x000000010404e824 */ /* 0x000fe200078e0a00 */
[----:B------:R-:W4:Y:S01]  /*79f0*/  LDL.LU R29, [R1+0x4e8] ;  /* 0x0004e800011d7983 */ /* 0x000f220000300800 */
[----:B-1----:R-:W-:Y:S02]  /*7a00*/  IMAD.MOV.U32 R7, RZ, RZ, R8 ;  /* 0x000000ffff077224 */ /* 0x002fe400078e0008 */
[----:B------:R-:W-:-:S02]  /*7a10*/  @!P5 IMAD.MOV R5, RZ, RZ, -R5 ;  /* 0x000000ffff05d224 */ /* 0x000fc400078e0a05 */
[----:B------:R-:W-:Y:S01]  /*7a20*/  IMAD.MOV.U32 R3, RZ, RZ, R9 ;  /* 0x000000ffff037224 */ /* 0x000fe200078e0009 */
[----:B------:R-:W-:Y:S02]  /*7a30*/  @!P4 IADD3 R7, PT, PT, -R7, RZ, RZ ;  /* 0x000000ff0707c210 */ /* 0x000fe40007ffe1ff */
        /* <DEDUP_REMOVED lines=22> */
[----:B------:R-:W-:-:S13]  /*7ba0*/  ISETP.GT.U32.AND P3, PT, R0, R5, PT ;  /* 0x000000050000720c */ /* 0x000fda0003f64070 */
[----:B------:R-:W-:Y:S01]  /*7bb0*/  @!P3 IMAD.IADD R5, R5, 0x1, -R0 ;  /* 0x000000010505b824 */ /* 0x000fe200078e0a00 */
[----:B------:R-:W-:-:S04]  /*7bc0*/  ISETP.GT.U32.AND P3, PT, R0, R10, PT ;  /* 0x0000000a0000720c */ /* 0x000fc80003f64070 */
[----:B------:R-:W-:Y:S01]  /*7bd0*/  ISETP.GT.U32.AND P1, PT, R0, R5, PT ;  /* 0x000000050000720c */ /* 0x000fe20003f24070 */
[----:B------:R-:W-:Y:S02]  /*7be0*/  @!P2 IMAD.MOV R11, RZ, RZ, -R11 ;  /* 0x000000ffff0ba224 */ /* 0x000fe400078e0a0b */
[----:B------:R-:W-:-:S06]  /*7bf0*/  @!P4 IMAD.MOV R4, RZ, RZ, -R4 ;  /* 0x000000ffff04c224 */ /* 0x000fcc00078e0a04 */
[----:B------:R-:W-:Y:S01]  /*7c00*/  @!P3 IMAD.IADD R10, R10, 0x1, -R0 ;  /* 0x000000010a0ab824 */ /* 0x000fe200078e0a00 */
[----:B------:R-:W-:Y:S03]  /*7c10*/  STL [R1+0x68], R11 ;  /* 0x0000680b01007387 */ /* 0x000fe60000100800 */
[----:B------:R-:W-:Y:S01]  /*7c20*/  @!P0 IMAD.MOV R10, RZ, RZ, -R10 ;  /* 0x000000ffff0a8224 */ /* 0x000fe200078e0a0a */
[----:B------:R-:W-:Y:S01]  /*7c30*/  STL [R1+0x64], R4 ;  /* 0x0000640401007387 */ /* 0x000fe20000100800 */
[----:B----4-:R-:W-:Y:S01]  /*7c40*/  IABS R8, R29 ;  /* 0x0000001d00087213 */ /* 0x010fe20000000000 */
[----:B------:R-:W-:Y:S01]  /*7c50*/  @!P1 IMAD.IADD R5, R5, 0x1, -R0 ;  /* 0x0000000105059824 */ /* 0x000fe200078e0a00 */
[----:B------:R-:W-:Y:S02]  /*7c60*/  ISETP.GE.AND P3, PT, R29, RZ, PT ;  /* 0x000000ff1d00720c */ /* 0x000fe40003f66270 */
[----:B------:R-:W4:Y:S01]  /*7c70*/  LDL.LU R29, [R1+0x504] ;  /* 0x00050400011d7983 */ /* 0x000f220000300800 */
[----:B------:R-:W-:-:S03]  /*7c80*/  IMAD.HI.U32 R9, R20, R8, RZ ;  /* 0x0000000814097227 */ /* 0x000fc600078e00ff */
[----:B------:R0:W-:Y:S02]  /*7c90*/  STL [R1+0x4c], R10 ;  /* 0x00004c0a01007387 */ /* 0x0001e40000100800 */
[----:B------:R-:W-:Y:S01]  /*7ca0*/  IADD3 R9, PT, PT, -R9, RZ, RZ ;  /* 0x000000ff09097210 */ /* 0x000fe20007ffe1ff */
[----:B------:R-:W-:-:S04]  /*7cb0*/  IMAD.HI.U32 R2, R20, R6, RZ ;  /* 0x0000000614027227 */ /* 0x000fc800078e00ff */
[----:B------:R-:W-:Y:S01]  /*7cc0*/  IMAD R8, R0, R9, R8 ;  /* 0x0000000900087224 */ /* 0x000fe200078e0208 */
[----:B---3--:R-:W-:Y:S02]  /*7cd0*/  ISETP.GE.AND P1, PT, R28, RZ, PT ;  /* 0x000000ff1c00720c */ /* 0x008fe40003f26270 */
[----:B------:R-:W-:Y:S02]  /*7ce0*/  IABS R9, R28 ;  /* 0x0000001c00097213 */ /* 0x000fe40000000000 */
[----:B------:R-:W3:Y:S01]  /*7cf0*/  LDL.LU R28, [R1+0x508] ;  /* 0x00050800011c7983 */ /* 0x000ee20000300800 */
[----:B------:R-:W-:Y:S01]  /*7d00*/  IABS R7, R14 ;  /* 0x0000000e00077213 */ /* 0x000fe20000000000 */
[----:B------:R-:W-:Y:S01]  /*7d10*/  IMAD.MOV R2, RZ, RZ, -R2 ;  /* 0x000000ffff027224 */ /* 0x000fe200078e0a02 */
        /* <DEDUP_REMOVED lines=13> */
[----:B------:R-:W-:-:S13]  /*7df0*/  ISETP.GT.U32.AND P2, PT, R0, R2, PT ;  /* 0x000000020000720c */ /* 0x000fda0003f44070 */
[----:B------:R-:W-:-:S05]  /*7e00*/  @!P2 IMAD.IADD R2, R2, 0x1, -R0 ;  /* 0x000000010202a824 */ /* 0x000fca00078e0a00 */
[C---:B------:R-:W-:Y:S02]  /*7e10*/  ISETP.GT.U32.AND P0, PT, R0.reuse, R2, PT ;  /* 0x000000020000720c */ /* 0x040fe40003f04070 */
[----:B------:R-:W-:Y:S02]  /*7e20*/  ISETP.GT.U32.AND P6, PT, R0, R4, PT ;  /* 0x000000040000720c */ /* 0x000fe40003fc4070 */
[----:B------:R-:W-:-:S09]  /*7e30*/  IABS R11, R21 ;  /* 0x00000015000b7213 */ /* 0x000fd20000000000 */
[----:B------:R-:W-:Y:S01]  /*7e40*/  @!P0 IMAD.IADD R2, R2, 0x1, -R0 ;  /* 0x0000000102028824 */ /* 0x000fe200078e0a00 */
[----:B------:R-:W-:Y:S01]  /*7e50*/  ISETP.GT.U32.AND P0, PT, R0, R8, PT ;  /* 0x000000080000720c */ /* 0x000fe20003f04070 */
[----:B------:R-:W-:Y:S01]  /*7e60*/  IMAD.HI.U32 R5, R20, R11, RZ ;  /* 0x0000000b14057227 */ /* 0x000fe200078e00ff */
[----:B------:R-:W-:Y:S02]  /*7e70*/  @!P6 IADD3 R4, PT, PT, R4, -R0, RZ ;  /* 0x800000000404e210 */ /* 0x000fe40007ffe0ff */
[----:B------:R-:W-:Y:S01]  /*7e80*/  IABS R6, R15 ;  /* 0x0000000f00067213 */ /* 0x000fe20000000000 */
[----:B------:R-:W-:-:S08]  /*7e90*/  IMAD.MOV R5, RZ, RZ, -R5 ;  /* 0x000000ffff057224 */ /* 0x000fd000078e0a05 */
[----:B------:R-:W-:Y:S01]  /*7ea0*/  @!P0 IMAD.IADD R8, R8, 0x1, -R0 ;  /* 0x0000000108088824 */ /* 0x000fe200078e0a00 */
[C---:B------:R-:W-:Y:S01]  /*7eb0*/  ISETP.GT.U32.AND P0, PT, R0.reuse, R4, PT ;  /* 0x000000040000720c */ /* 0x040fe20003f04070 */
[----:B------:R-:W-:Y:S02]  /*7ec0*/  IMAD R11, R0, R5, R11 ;  /* 0x00000005000b7224 */ /* 0x000fe400078e020b */
[----:B------:R-:W-:Y:S01]  /*7ed0*/  IMAD.HI.U32 R5, R20, R6, RZ ;  /* 0x0000000614057227 */ /* 0x000fe200078e00ff */
[----:B------:R-:W-:-:S03]  /*7ee0*/  ISETP.GE.AND P4, PT, R14, RZ, PT ;  /* 0x000000ff0e00720c */ /* 0x000fc60003f86270 */
[----:B------:R-:W-:-:S04]  /*7ef0*/  IMAD.MOV R5, RZ, RZ, -R5 ;  /* 0x000000ffff057224 */ /* 0x000fc800078e0a05 */
[----:B------:R-:W-:Y:S02]  /*7f00*/  IMAD R6, R0, R5, R6 ;  /* 0x0000000500067224 */ /* 0x000fe400078e0206 */
[----:B------:R-:W-:Y:S01]  /*7f10*/  @!P0 IMAD.IADD R4, R4, 0x1, -R0 ;  /* 0x0000000104048824 */ /* 0x000fe200078e0a00 */
[----:B------:R-:W-:-:S03]  /*7f20*/  ISETP.GT.U32.AND P0, PT, R0, R11, PT ;  /* 0x0000000b0000720c */ /* 0x000fc60003f04070 */
        /* <DEDUP_REMOVED lines=20> */
[----:B------:R-:W-:-:S03]  /*8070*/  ISETP.GT.U32.AND P5, PT, R0, R8, PT ;  /* 0x000000080000720c */ /* 0x000fc60003fa4070 */
[----:B------:R-:W-:Y:S02]  /*8080*/  IMAD.MOV R13, RZ, RZ, -R13 ;  /* 0x000000ffff0d7224 */ /* 0x000fe400078e0a0d */
[----:B------:R-:W-:Y:S02]  /*8090*/  IMAD.MOV R12, RZ, RZ, -R12 ;  /* 0x000000ffff0c7224 */ /* 0x000fe400078e0a0c */
[C---:B------:R-:W-:Y:S02]  /*80a0*/  IMAD R10, R0.reuse, R13, R10 ;  /* 0x0000000d000a7224 */ /* 0x040fe400078e020a */
[C---:B------:R-:W-:Y:S02]  /*80b0*/  IMAD R7, R0.reuse, R12, R7 ;  /* 0x0000000c00077224 */ /* 0x040fe400078e0207 */
[--C-:B------:R-:W-:Y:S01]  /*80c0*/  @!P6 IMAD.IADD R9, R9, 0x1, -R0.reuse ;  /* 0x000000010909e824 */ /* 0x100fe200078e0a00 */
[----:B------:R-:W-:Y:S01]  /*80d0*/  ISETP.GT.U32.AND P4, PT, R0, R10, PT ;  /* 0x0000000a0000720c */ /* 0x000fe20003f84070 */
[----:B------:R-:W-:Y:S01]  /*80e0*/  @!P5 IMAD.IADD R8, R8, 0x1, -R0 ;  /* 0x000000010808d824 */ /* 0x000fe200078e0a00 */
[----:B------:R-:W-:Y:S01]  /*80f0*/  ISETP.GT.U32.AND P5, PT, R0, R7, PT ;  /* 0x000000070000720c */ /* 0x000fe20003fa4070 */
[----:B------:R-:W-:Y:S01]  /*8100*/  IMAD.HI.U32 R14, R20, R5, RZ ;  /* 0x00000005140e7227 */ /* 0x000fe200078e00ff */
[----:B------:R-:W-:-:S02]  /*8110*/  ISETP.GT.U32.AND P6, PT, R0, R9, PT ;  /* 0x000000090000720c */ /* 0x000fc40003fc4070 */
[----:B----4-:R-:W-:Y:S02]  /*8120*/  IABS R12, R29 ;  /* 0x0000001d000c7213 */ /* 0x010fe40000000000 */
[----:B------:R-:W-:-:S03]  /*8130*/  IADD3 R14, PT, PT, -R14, RZ, RZ ;  /* 0x000000ff0e0e7210 */ /* 0x000fc60007ffe1ff */
[----:B------:R-:W-:-:S04]  /*8140*/  IMAD.HI.U32 R4, R20, R12, RZ ;  /* 0x0000000c14047227 */ /* 0x000fc800078e00ff */
[----:B------:R-:W-:Y:S02]  /*8150*/  @!P4 IMAD.IADD R10, R10, 0x1, -R0 ;  /* 0x000000010a0ac824 */ /* 0x000fe400078e0a00 */
[C---:B------:R-:W-:Y:S02]  /*8160*/  IMAD R5, R0.reuse, R14, R5 ;  /* 0x0000000e00057224 */ /* 0x040fe400078e0205 */
[----:B------:R-:W-:Y:S01]  /*8170*/  IMAD.MOV R4, RZ, RZ, -R4 ;  /* 0x000000ffff047224 */ /* 0x000fe200078e0a04 */
[----:B------:R-:W4:Y:S01]  /*8180*/  LDL.LU R14, [R1+0x500] ;  /* 0x00050000010e7983 */ /* 0x000f220000300800 */
[--C-:B------:R-:W-:Y:S01]  /*8190*/  @!P5 IMAD.IADD R7, R7, 0x1, -R0.reuse ;  /* 0x000000010707d824 */ /* 0x100fe200078e0a00 */
[C---:B------:R-:W-:Y:S01]  /*81a0*/  ISETP.GT.U32.AND P5, PT, R0.reuse, R10, PT ;  /* 0x0000000a0000720c */ /* 0x040fe20003fa4070 */
[----:B------:R-:W-:Y:S02]  /*81b0*/  @!P6 IMAD.IADD R9, R9, 0x1, -R0 ;  /* 0x000000010909e824 */ /* 0x000fe400078e0a00 */
[----:B------:R-:W-:-:S02]  /*81c0*/  IMAD R4, R0, R4, R12 ;  /* 0x0000000400047224 */ /* 0x000fc400078e020c */
[----:B------:R-:W-:Y:S02]  /*81d0*/  IMAD.MOV.U32 R12, RZ, RZ, R9 ;  /* 0x000000ffff0c7224 */ /* 0x000fe400078e0009 */
[----:B------:R-:W-:-:S03]  /*81e0*/  @!P3 IMAD.MOV R8, RZ, RZ, -R8 ;  /* 0x000000ffff08b224 */ /* 0x000fc600078e0a08 */
[----:B------:R-:W-:Y:S02]  /*81f0*/  @!P1 IADD3 R12, PT, PT, -R12, RZ, RZ ;  /* 0x000000ff0c0c9210 */ /* 0x000fe40007ffe1ff */
[----:B------:R-:W-:Y:S01]  /*8200*/  STL [R1+0x24], R8 ;  /* 0x0000240801007387 */ /* 0x000fe20000100800 */
        /* <DEDUP_REMOVED lines=15> */
[C---:B------:R-:W-:Y:S01]  /*8300*/  ISETP.GT.U32.AND P3, PT, R0.reuse, R6, PT ;  /* 0x000000060000720c */ /* 0x040fe20003f64070 */
[--C-:B------:R-:W-:Y:S01]  /*8310*/  @!P4 IMAD.IADD R11, R11, 0x1, -R0.reuse ;  /* 0x000000010b0bc824 */ /* 0x100fe200078e0a00 */
[----:B------:R-:W-:Y:S02]  /*8320*/  ISETP.GT.U32.AND P4, PT, R0, R4, PT ;  /* 0x000000040000720c */ /* 0x000fe40003f84070 */
[----:B------:R-:W-:Y:S01]  /*8330*/  IABS R9, R21 ;  /* 0x0000001500097213 */ /* 0x000fe20000000000 */
[----:B------:R-:W-:Y:S02]  /*8340*/  @!P1 IMAD.IADD R5, R5, 0x1, -R0 ;  /* 0x0000000105059824 */ /* 0x000fe400078e0a00 */
[----:B------:R-:W-:-:S02]  /*8350*/  @!P2 IMAD.MOV R11, RZ, RZ, -R11 ;  /* 0x000000ffff0ba224 */ /* 0x000fc400078e0a0b */
[----:B0-----:R-:W-:Y:S01]  /*8360*/  IMAD.HI.U32 R12, R20, R9, RZ ;  /* 0x00000009140c7227 */ /* 0x001fe200078e00ff */
[----:B------:R-:W-:-:S03]  /*8370*/  ISETP.GT.U32.AND P2, PT, R0, R5, PT ;  /* 0x000000050000720c */ /* 0x000fc60003f44070 */
[--C-:B------:R-:W-:Y:S02]  /*8380*/  @!P6 IMAD.IADD R2, R2, 0x1, -R0.reuse ;  /* 0x000000010202e824 */ /* 0x100fe400078e0a00 */
[----:B------:R-:W-:Y:S01]  /*8390*/  @!P3 IMAD.IADD R6, R6, 0x1, -R0 ;  /* 0x000000010606b824 */ /* 0x000fe200078e0a00 */
[----:B------:R-:W-:Y:S01]  /*83a0*/  ISETP.GE.AND P3, PT, R15, RZ, PT ;  /* 0x000000ff0f00720c */ /* 0x000fe20003f66270 */
[----:B------:R-:W-:Y:S01]  /*83b0*/  IMAD.MOV R13, RZ, RZ, -R12 ;  /* 0x000000ffff0d7224 */ /* 0x000fe200078e0a0c */
[----:B------:R-:W-:Y:S01]  /*83c0*/  ISETP.GT.U32.AND P6, PT, R0, R2, PT ;  /* 0x000000020000720c */ /* 0x000fe20003fc4070 */
[----:B------:R-:W2:Y:S01]  /*83d0*/  LDL.LU R15, [R1+0x518] ;  /* 0x00051800010f7983 */ /* 0x000ea20000300800 */
[----:B------:R-:W-:Y:S02]  /*83e0*/  @!P4 IMAD.IADD R4, R4, 0x1, -R0 ;  /* 0x000000010404c824 */ /* 0x000fe400078e0a00 */
[----:B------:R-:W-:Y:S01]  /*83f0*/  IMAD R9, R0, R13, R9 ;  /* 0x0000000d00097224 */ /* 0x000fe200078e0209 */
[----:B------:R0:W-:Y:S01]  /*8400*/  STL [R1+0x1c], R11 ;  /* 0x00001c0b01007387 */ /* 0x0001e20000100800 */
[----:B------:R-:W-:-:S02]  /*8410*/  @!P0 IADD3 R10, PT, PT, -R10, RZ, RZ ;  /* 0x000000ff0a0a8210 */ /* 0x000fc40007ffe1ff */
[----:B----4-:R-:W-:Y:S02]  /*8420*/  ISETP.GE.AND P1, PT, R14, RZ, PT ;  /* 0x000000ff0e00720c */ /* 0x010fe40003f26270 */
[C---:B------:R-:W-:Y:S01]  /*8430*/  ISETP.GT.U32.AND P0, PT, R0.reuse, R4, PT ;  /* 0x000000040000720c */ /* 0x040fe20003f04070 */
[----:B0-----:R-:W-:Y:S01]  /*8440*/  IMAD.MOV.U32 R11, RZ, RZ, R7 ;  /* 0x000000ffff0b7224 */ /* 0x001fe200078e0007 */
[----:B------:R0:W-:Y:S03]  /*8450*/  STL [R1+0x18], R10 ;  /* 0x0000180a01007387 */ /* 0x0001e60000100800 */
[----:B------:R-:W-:Y:S01]  /*8460*/  @!P5 IMAD.MOV R11, RZ, RZ, -R11 ;  /* 0x000000ffff0bd224 */ /* 0x000fe200078e0a0b */
[----:B------:R-:W-:Y:S01]  /*8470*/  ISETP.GT.U32.AND P5, PT, R0, R9, PT ;  /* 0x000000090000720c */ /* 0x000fe20003fa4070 */
[--C-:B------:R-:W-:Y:S01]  /*8480*/  @!P2 IMAD.IADD R5, R5, 0x1, -R0.reuse ;  /* 0x000000010505a824 */ /* 0x100fe200078e0a00 */
[----:B---3--:R-:W-:Y:S01]  /*8490*/  IABS R8, R3 ;  /* 0x0000000300087213 */ /* 0x008fe20000000000 */
[----:B------:R-:W-:-:S02]  /*84a0*/  @!P6 IMAD.IADD R2, R2, 0x1, -R0 ;  /* 0x000000010202e824 */ /* 0x000fc400078e0a00 */
[----:B0-----:R-:W-:Y:S01]  /*84b0*/  IMAD.MOV.U32 R10, RZ, RZ, R6 ;  /* 0x000000ffff0a7224 */ /* 0x001fe200078e0006 */
[----:B------:R-:W-:Y:S01]  /*84c0*/  ISETP.GE.AND P6, PT, R3, RZ, PT ;  /* 0x000000ff0300720c */ /* 0x000fe20003fc6270 */
[----:B------:R-:W-:Y:S01]  /*84d0*/  IMAD.MOV.U32 R3, RZ, RZ, R5 ;  /* 0x000000ffff037224 */ /* 0x000fe200078e0005 */
[----:B------:R-:W-:Y:S01]  /*84e0*/  ISETP.GE.AND P4, PT, R29, RZ, PT ;  /* 0x000000ff1d00720c */ /* 0x000fe20003f86270 */
[----:B------:R-:W-:Y:S01]  /*84f0*/  @!P3 IMAD.MOV R10, RZ, RZ, -R10 ;  /* 0x000000ffff0ab224 */ /* 0x000fe200078e0a0a */
[----:B------:R-:W3:Y:S01]  /*8500*/  LDL.LU R29, [R1+0x51c] ;  /* 0x00051c00011d7983 */ /* 0x000ee20000300800 */
[----:B------:R-:W-:Y:S01]  /*8510*/  @!P1 IMAD.MOV R3, RZ, RZ, -R3 ;  /* 0x000000ffff039224 */ /* 0x000fe200078e0a03 */
[----:B------:R-:W-:Y:S01]  /*8520*/  ISETP.GE.AND P3, PT, R28, RZ, PT ;  /* 0x000000ff1c00720c */ /* 0x000fe20003f66270 */
[--C-:B------:R-:W-:Y:S01]  /*8530*/  @!P0 IMAD.IADD R4, R4, 0x1, -R0.reuse ;  /* 0x0000000104048824 */ /* 0x100fe200078e0a00 */
[----:B------:R-:W-:Y:S01]  /*8540*/  STL [R1+0x14], R11 ;  /* 0x0000140b01007387 */ /* 0x000fe20000100800 */
[----:B------:R-:W-:Y:S01]  /*8550*/  ISETP.GE.AND P0, PT, R21, RZ, PT ;  /* 0x000000ff1500720c */ /* 0x000fe20003f06270 */
[----:B------:R-:W-:-:S02]  /*8560*/  @!P5 IMAD.IADD R9, R9, 0x1, -R0 ;  /* 0x000000010909d824 */ /* 0x000fc400078e0a00 */
[----:B------:R-:W-:Y:S04]  /*8570*/  STL [R1+0x24c], R10 ;  /* 0x00024c0a01007387 */ /* 0x000fe80000100800 */
[----:B------:R-:W4:Y:S04]  /*8580*/  LDL.LU R28, [R1+0x520] ;  /* 0x00052000011c7983 */ /* 0x000f280000300800 */
[----:B------:R-:W4:Y:S01]  /*8590*/  LDL.LU R21, [R1+0x524] ;  /* 0x0005240001157983 */ /* 0x000f220000300800 */
        /* <DEDUP_REMOVED lines=12> */
[----:B------:R-:W-:Y:S01]  /*8660*/  IMAD.MOV.U32 R8, RZ, RZ, R7 ;  /* 0x000000ffff087224 */ /* 0x000fe200078e0007 */
[----:B------:R-:W-:Y:S01]  /*8670*/  IABS R7, R15 ;  /* 0x0000000f00077213 */ /* 0x000fe20000000000 */
[----:B------:R-:W-:Y:S01]  /*8680*/  @!P3 IMAD.MOV R2, RZ, RZ, -R2 ;  /* 0x000000ffff02b224 */ /* 0x000fe200078e0a02 */
[----:B------:R-:W-:Y:S01]  /*8690*/  ISETP.GE.AND P3, PT, R15, RZ, PT ;  /* 0x000000ff0f00720c */ /* 0x000fe20003f66270 */
[----:B------:R-:W-:Y:S01]  /*86a0*/  IMAD.HI.U32 R11, R20, R8, RZ ;  /* 0x00000008140b7227 */ /* 0x000fe200078e00ff */
[----:B------:R-:W2:Y:S01]  /*86b0*/  LDL R15, [R1+0x530] ;  /* 0x00053000010f7983 */ /* 0x000ea20000100800 */
[----:B------:R-:W-:-:S06]  /*86c0*/  ISETP.GT.U32.AND P1, PT, R0, R9, PT ;  /* 0x000000090000720c */ /* 0x000fcc0003f24070 */
[----:B------:R-:W-:Y:S01]  /*86d0*/  @!P2 IMAD.IADD R6, R6, 0x1, -R0 ;  /* 0x000000010606a824 */ /* 0x000fe200078e0a00 */
[----:B------:R-:W-:-:S04]  /*86e0*/  IADD3 R11, PT, PT, -R11, RZ, RZ ;  /* 0x000000ff0b0b7210 */ /* 0x000fc80007ffe1ff */
[C---:B------:R-:W-:Y:S01]  /*86f0*/  ISETP.GT.U32.AND P2, PT, R0.reuse, R6, PT ;  /* 0x000000060000720c */ /* 0x040fe20003f44070 */
[----:B------:R-:W-:Y:S01]  /*8700*/  IMAD R8, R0, R11, R8 ;  /* 0x0000000b00087224 */ /* 0x000fe200078e0208 */
[----:B---3--:R-:W-:-:S04]  /*8710*/  IABS R10, R29 ;  /* 0x0000001d000a7213 */ /* 0x008fc80000000000 */
[----:B------:R-:W-:Y:S01]  /*8720*/  ISETP.GT.U32.AND P4, PT, R0, R8, PT ;  /* 0x000000080000720c */ /* 0x000fe20003f84070 */
[----:B------:R-:W-:Y:S02]  /*8730*/  @!P1 IMAD.IADD R9, R9, 0x1, -R0 ;  /* 0x0000000109099824 */ /* 0x000fe400078e0a00 */
[----:B------:R-:W-:-:S04]  /*8740*/  IMAD.MOV.U32 R5, RZ, RZ, R10 ;  /* 0x000000ffff057224 */ /* 0x000fc800078e000a */
[----:B------:R-:W-:Y:S02]  /*8750*/  @!P2 IMAD.IADD R6, R6, 0x1, -R0 ;  /* 0x000000010606a824 */ /* 0x000fe400078e0a00 */
[----:B------:R-:W-:Y:S02]  /*8760*/  @!P0 IMAD.MOV R9, RZ, RZ, -R9 ;  /* 0x000000ffff098224 */ /* 0x000fe400078e0a09 */
[----:B------:R-:W-:Y:S01]  /*8770*/  IMAD.HI.U32 R4, R20, R5, RZ ;  /* 0x0000000514047227 */ /* 0x000fe200078e00ff */
[----:B------:R0:W-:Y:S01]  /*8780*/  STL [R1+0x260], R2 ;  /* 0x0002600201007387 */ /* 0x0001e20000100800 */
[----:B------:R-:W-:Y:S02]  /*8790*/  ISETP.GE.AND P1, PT, R29, RZ, PT ;  /* 0x000000ff1d00720c */ /* 0x000fe40003f26270 */
[----:B------:R-:W-:Y:S01]  /*87a0*/  IMAD.MOV R4, RZ, RZ, -R4 ;  /* 0x000000ffff047224 */ /* 0x000fe200078e0a04 */
[----:B------:R-:W3:Y:S01]  /*87b0*/  LDL.LU R29, [R1+0x534] ;  /* 0x00053400011d7983 */ /* 0x000ee20000300800 */
[----:B----4-:R-:W-:-:S02]  /*87c0*/  ISETP.GE.AND P2, PT, R28, RZ, PT ;  /* 0x000000ff1c00720c */ /* 0x010fc40003f46270 */
[----:B------:R-:W-:Y:S01]  /*87d0*/  @!P4 IADD3 R8, PT, PT, R8, -R0, RZ ;  /* 0x800000000808c210 */ /* 0x000fe20007ffe0ff */
[----:B------:R-:W-:Y:S01]  /*87e0*/  STL [R1+0x268], R9 ;  /* 0x0002680901007387 */ /* 0x000fe20000100800 */
[----:B------:R-:W-:Y:S02]  /*87f0*/  ISETP.GE.AND P4, PT, R21, RZ, PT ;  /* 0x000000ff1500720c */ /* 0x000fe40003f86270 */
[----:B0-----:R-:W-:Y:S02]  /*8800*/  IABS R2, R28 ;  /* 0x0000001c00027213 */ /* 0x001fe40000000000 */
[----:B------:R-:W-:Y:S01]  /*8810*/  IABS R12, R21 ;  /* 0x00000015000c7213 */ /* 0x000fe20000000000 */
[----:B------:R-:W4:Y:S01]  /*8820*/  LDL.LU R28, [R1+0x538] ;  /* 0x00053800011c7983 */ /* 0x000f220000300800 */
[----:B------:R-:W-:-:S03]  /*8830*/  IMAD R5, R0, R4, R5 ;  /* 0x0000000400057224 */ /* 0x000fc600078e0205 */
[----:B------:R-:W3:Y:S04]  /*8840*/  LDL.LU R21, [R1+0x53c] ;  /* 0x00053c0001157983 */ /* 0x000ee80000300800 */
[----:B--2---:R0:W-:Y:S01]  /*8850*/  STL [R1+0x290c], R16 ;  /* 0x00290c1001007387 */ /* 0x0041e20000100800 */
[----:B------:R-:W-:Y:S02]  /*8860*/  IABS R4, R16 ;  /* 0x0000001000047213 */ /* 0x000fe40000000000 */
[----:B------:R-:W-:Y:S01]  /*8870*/  IABS R11, R3 ;  /* 0x00000003000b7213 */ /* 0x000fe20000000000 */
[----:B------:R-:W-:-:S04]  /*8880*/  IMAD.MOV.U32 R3, RZ, RZ, R6 ;  /* 0x000000ffff037224 */ /* 0x000fc800078e0006 */
[----:B------:R-:W-:-:S04]  /*8890*/  IMAD.HI.U32 R13, R20, R11, RZ ;  /* 0x0000000b140d7227 */ /* 0x000fc800078e00ff */
[----:B------:R-:W-:Y:S02]  /*88a0*/  IMAD.MOV R13, RZ, RZ, -R13 ;  /* 0x000000ffff0d7224 */ /* 0x000fe400078e0a0d */
[----:B------:R-:W-:Y:S02]  /*88b0*/  @!P6 IMAD.MOV R3, RZ, RZ, -R3 ;  /* 0x000000ffff03e224 */ /* 0x000fe400078e0a03 */
[----:B------:R-:W-:-:S03]  /*88c0*/  IMAD R11, R0, R13, R11 ;  /* 0x0000000d000b7224 */ /* 0x000fc600078e020b */
[----:B------:R1:W-:Y:S04]  /*88d0*/  STL [R1+0x264], R3 ;  /* 0x0002640301007387 */ /* 0x0003e80000100800 */
[----:B------:R2:W-:Y:S04]  /*88e0*/  STL [R1+0x2910], R11 ;  /* 0x0029100b01007387 */ /* 0x0005e80000100800 */
[----:B0-----:R-:W3:Y:S01]  /*88f0*/  LDL.LU R16, [R1+0x528] ;  /* 0x0005280001107983 */ /* 0x001ee20000300800 */
[----:B------:R-:W-:Y:S01]  /*8900*/  IMAD.HI.U32 R10, R20, R7, RZ ;  /* 0x00000007140a7227 */ /* 0x000fe200078e00ff */
[----:B------:R-:W-:-:S03]  /*8910*/  ISETP.GT.U32.AND P0, PT, R0, R8, PT ;  /* 0x000000080000720c */ /* 0x000fc60003f04070 */
[----:B------:R-:W-:-:S04]  /*8920*/  IMAD.MOV R10, RZ, RZ, -R10 ;  /* 0x000000ffff0a7224 */ /* 0x000fc800078e0a0a */
[----:B------:R-:W-:-:S05]  /*8930*/  IMAD R7, R0, R10, R7 ;  /* 0x0000000a00077224 */ /* 0x000fca00078e0207 */
[----:B------:R-:W-:Y:S01]  /*8940*/  ISETP.GT.U32.AND P6, PT, R0, R7, PT ;  /* 0x000000070000720c */ /* 0x000fe20003fc4070 */
[----:B------:R-:W-:Y:S01]  /*8950*/  @!P0 IMAD.IADD R8, R8, 0x1, -R0 ;  /* 0x0000000108088824 */ /* 0x000fe200078e0a00 */
[----:B------:R-:W-:-:S11]  /*8960*/  ISETP.GT.U32.AND P0, PT, R0, R5, PT ;  /* 0x000000050000720c */ /* 0x000fd60003f04070 */
[----:B------:R-:W-:Y:S02]  /*8970*/  @!P6 IMAD.IADD R7, R7, 0x1, -R0 ;  /* 0x000000010707e824 */ /* 0x000fe400078e0a00 */
[----:B------:R-:W-:-:S03]  /*8980*/  @!P0 IADD3 R5, PT, PT, R5, -R0, RZ ;  /* 0x8000000005058210 */ /* 0x000fc60007ffe0ff */
[----:B------:R-:W-:Y:S01]  /*8990*/  ISETP.GT.U32.AND P0, PT, R0, R7, PT ;  /* 0x000000070000720c */ /* 0x000fe20003f04070 */
[----:B-1----:R-:W-:-:S04]  /*89a0*/  IMAD.MOV.U32 R3, RZ, RZ, R8 ;  /* 0x000000ffff037224 */ /* 0x002fc800078e0008 */
        /* <DEDUP_REMOVED lines=23> */
[C---:B------:R-:W-:Y:S01]  /*8b20*/  IMAD R4, R0.reuse, R10, R4 ;  /* 0x0000000a00047224 */ /* 0x040fe200078e0204 */
[----:B------:R-:W-:Y:S02]  /*8b30*/  IABS R10, R29 ;  /* 0x0000001d000a7213 */ /* 0x000fe40000000000 */
[----:B------:R-:W-:-:S03]  /*8b40*/  ISETP.GT.U32.AND P5, PT, R0, R5, PT ;  /* 0x000000050000720c */ /* 0x000fc60003fa4070 */
[----:B------:R-:W-:-:S04]  /*8b50*/  IMAD.HI.U32 R14, R20, R10, RZ ;  /* 0x0000000a140e7227 */ /* 0x000fc800078e00ff */
[----:B------:R-:W-:Y:S02]  /*8b60*/  IMAD.MOV R14, RZ, RZ, -R14 ;  /* 0x000000ffff0e7224 */ /* 0x000fe400078e0a0e */
[----:B------:R-:W-:Y:S02]  /*8b70*/  @!P6 IMAD.IADD R2, R2, 0x1, -R0 ;  /* 0x000000010202e824 */ /* 0x000fe400078e0a00 */
[C---:B------:R-:W-:Y:S02]  /*8b80*/  IMAD R10, R0.reuse, R14, R10 ;  /* 0x0000000e000a7224 */ /* 0x040fe400078e020a */
[----:B------:R-:W-:Y:S01]  /*8b90*/  @!P5 IMAD.IADD R5, R5, 0x1, -R0 ;  /* 0x000000010505d824 */ /* 0x000fe200078e0a00 */
[C---:B------:R-:W-:Y:S01]  /*8ba0*/  ISETP.GT.U32.AND P5, PT, R0.reuse, R4, PT ;  /* 0x000000040000720c */ /* 0x040fe20003fa4070 */
[----:B------:R-:W4:Y:S01]  /*8bb0*/  LDL.LU R14, [R1+0x530] ;  /* 0x00053000010e7983 */ /* 0x000f220000300800 */
[----:B------:R-:W-:Y:S02]  /*8bc0*/  ISETP.GT.U32.AND P6, PT, R0, R2, PT ;  /* 0x000000020000720c */ /* 0x000fe40003fc4070 */
[----:B------:R-:W-:-:S05]  /*8bd0*/  IABS R8, R21 ;  /* 0x0000001500087213 */ /* 0x000fca0000000000 */
[----:B------:R-:W-:-:S04]  /*8be0*/  IMAD.HI.U32 R7, R20, R8, RZ ;  /* 0x0000000814077227 */ /* 0x000fc800078e00ff */
[--C-:B------:R-:W-:Y:S01]  /*8bf0*/  @!P5 IMAD.IADD R4, R4, 0x1, -R0.reuse ;  /* 0x000000010404d824 */ /* 0x100fe200078e0a00 */
[----:B------:R-:W-:Y:S01]  /*8c00*/  IADD3 R7, PT, PT, -R7, RZ, RZ ;  /* 0x000000ff07077210 */ /* 0x000fe20007ffe1ff */
[----:B------:R-:W-:Y:S01]  /*8c10*/  @!P6 IMAD.IADD R2, R2, 0x1, -R0 ;  /* 0x000000010202e824 */ /* 0x000fe200078e0a00 */
[----:B--2---:R-:W-:-:S03]  /*8c20*/  ISETP.GT.U32.AND P3, PT, R0, R11, PT ;  /* 0x0000000b0000720c */ /* 0x004fc60003f64070 */
[----:B------:R-:W-:Y:S02]  /*8c30*/  IMAD R8, R0, R7, R8 ;  /* 0x0000000700087224 */ /* 0x000fe400078e0208 */
[----:B------:R-:W-:-:S08]  /*8c40*/  IMAD.MOV.U32 R7, RZ, RZ, R2 ;  /* 0x000000ffff077224 */ /* 0x000fd000078e0002 */
[----:B------:R-:W-:-:S05]  /*8c50*/  @!P3 IMAD.IADD R11, R11, 0x1, -R0 ;  /* 0x000000010b0bb824 */ /* 0x000fca00078e0a00 */
[----:B------:R-:W-:Y:S01]  /*8c60*/  ISETP.GT.U32.AND P5, PT, R0, R11, PT ;  /* 0x0000000b0000720c */ /* 0x000fe20003fa4070 */
[----:B------:R-:W-:Y:S02]  /*8c70*/  @!P1 IMAD.MOV R5, RZ, RZ, -R5 ;  /* 0x000000ffff059224 */ /* 0x000fe400078e0a05 */
[----:B------:R-:W-:-:S03]  /*8c80*/  @!P2 IMAD.MOV R7, RZ, RZ, -R7 ;  /* 0x000000ffff07a224 */ /* 0x000fc600078e0a07 */
[----:B------:R-:W-:Y:S04]  /*8c90*/  STL [R1+0x1ac], R5 ;  /* 0x0001ac0501007387 */ /* 0x000fe80000100800 */
[----:B------:R-:W-:Y:S03]  /*8ca0*/  STL [R1+0x248], R7 ;  /* 0x0002480701007387 */ /* 0x000fe60000100800 */
[----:B------:R-:W-:Y:S01]  /*8cb0*/  @!P5 IMAD.IADD R11, R11, 0x1, -R0 ;  /* 0x000000010b0bd824 */ /* 0x000fe200078e0a00 */
[----:B---3--:R-:W-:Y:S02]  /*8cc0*/  ISETP.GE.AND P5, PT, R16, RZ, PT ;  /* 0x000000ff1000720c */ /* 0x008fe40003fa6270 */
[----:B------:R-:W2:Y:S01]  /*8cd0*/  LDL.LU R16, [R1+0x548] ;  /* 0x0005480001107983 */ /* 0x000ea20000300800 */
[----:B------:R-:W-:-:S04]  /*8ce0*/  IMAD.HI.U32 R6, R20, R9, RZ ;  /* 0x0000000914067227 */ /* 0x000fc800078e00ff */
[----:B------:R-:W-:-:S04]  /*8cf0*/  IMAD.MOV R6, RZ, RZ, -R6 ;  /* 0x000000ffff067224 */ /* 0x000fc800078e0a06 */
[C---:B------:R-:W-:Y:S01]  /*8d00*/  IMAD R9, R0.reuse, R6, R9 ;  /* 0x0000000600097224 */ /* 0x040fe200078e0209 */
[----:B----4-:R-:W-:Y:S02]  /*8d10*/  IABS R6, R28 ;  /* 0x0000001c00067213 */ /* 0x010fe40000000000 */
[----:B------:R-:W-:-:S03]  /*8d20*/  ISETP.GT.U32.AND P3, PT, R0, R12, PT ;  /* 0x0000000c0000720c */ /* 0x000fc60003f64070 */
[----:B------:R-:W-:Y:S01]  /*8d30*/  IMAD.HI.U32 R13, R20, R6, RZ ;  /* 0x00000006140d7227 */ /* 0x000fe200078e00ff */
[----:B------:R-:W-:-:S03]  /*8d40*/  ISETP.GT.U32.AND P6, PT, R0, R9, PT ;  /* 0x000000090000720c */ /* 0x000fc60003fc4070 */
[----:B------:R-:W-:Y:S01]  /*8d50*/  IMAD.MOV R13, RZ, RZ, -R13 ;  /* 0x000000ffff0d7224 */ /* 0x000fe200078e0a0d */
[----:B------:R-:W-:-:S03]  /*8d60*/  ISETP.GT.U32.AND P2, PT, R0, R10, PT ;  /* 0x0000000a0000720c */ /* 0x000fc60003f44070 */
[----:B------:R-:W-:Y:S02]  /*8d70*/  IMAD R6, R0, R13, R6 ;  /* 0x0000000d00067224 */ /* 0x000fe400078e0206 */
[----:B------:R-:W-:-:S03]  /*8d80*/  @!P3 IMAD.IADD R12, R12, 0x1, -R0 ;  /* 0x000000010c0cb824 */ /* 0x000fc600078e0a00 */
[C---:B------:R-:W-:Y:S01]  /*8d90*/  ISETP.GT.U32.AND P3, PT, R0.reuse, R6, PT ;  /* 0x000000060000720c */ /* 0x040fe20003f64070 */
[----:B------:R-:W-:Y:S01]  /*8da0*/  @!P6 IMAD.IADD R9, R9, 0x1, -R0 ;  /* 0x000000010909e824 */ /* 0x000fe200078e0a00 */
[----:B------:R-:W-:-:S04]  /*8db0*/  ISETP.GT.U32.AND P6, PT, R0, R4, PT ;  /* 0x000000040000720c */ /* 0x000fc80003fc4070 */
[----:B------:R-:W-:Y:S01]  /*8dc0*/  ISETP.GT.U32.AND P1, PT, R0, R9, PT ;  /* 0x000000090000720c */ /* 0x000fe20003f24070 */
[----:B------:R-:W-:Y:S02]  /*8dd0*/  @!P2 IMAD.IADD R10, R10, 0x1, -R0 ;  /* 0x000000010a0aa824 */ /* 0x000fe400078e0a00 */
[----:B------:R-:W-:-:S04]  /*8de0*/  @!P4 IMAD.MOV R12, RZ, RZ, -R12 ;  /* 0x000000ffff0cc224 */ /* 0x000fc800078e0a0c */
[--C-:B------:R-:W-:Y:S01]  /*8df0*/  @!P3 IMAD.IADD R6, R6, 0x1, -R0.reuse ;  /* 0x000000010606b824 */ /* 0x100fe200078e0a00 */
[----:B------:R-:W-:Y:S01]  /*8e00*/  ISETP.GT.U32.AND P4, PT, R0, R10, PT ;  /* 0x0000000a0000720c */ /* 0x000fe20003f84070 */
[----:B------:R-:W-:Y:S01]  /*8e10*/  @!P0 IMAD.MOV R11, RZ, RZ, -R11 ;  /* 0x000000ffff0b8224 */ /* 0x000fe200078e0a0b */
[----:B------:R-:W-:Y:S01]  /*8e20*/  IABS R2, R3 ;  /* 0x0000000300027213 */ /* 0x000fe20000000000 */
[----:B------:R-:W-:Y:S01]  /*8e30*/  @!P6 IMAD.IADD R4, R4, 0x1, -R0 ;  /* 0x000000010404e824 */ /* 0x000fe200078e0a00 */
[C---:B------:R-:W-:Y:S02]  /*8e40*/  ISETP.GT.U32.AND P0, PT, R0.reuse, R6, PT ;  /* 0x000000060000720c */ /* 0x040fe40003f04070 */
[----:B------:R-:W-:Y:S02]  /*8e50*/  ISETP.GT.U32.AND P6, PT, R0, R8, PT ;  /* 0x000000080000720c */ /* 0x000fe40003fc4070 */
[----:B------:R-:W-:Y:S02]  /*8e60*/  @!P1 IADD3 R9, PT, PT, R9, -R0, RZ ;  /* 0x8000000009099210 */ /* 0x000fe40007ffe0ff */
[----:B------:R-:W-:Y:S01]  /*8e70*/  ISETP.GE.AND P1, PT, R14, RZ, PT ;  /* 0x000000ff0e00720c */ /* 0x000fe20003f26270 */
[----:B------:R-:W-:Y:S01]  /*8e80*/  IMAD.HI.U32 R13, R20, R2, RZ ;  /* 0x00000002140d7227 */ /* 0x000fe200078e00ff */
[----:B------:R-:W-:Y:S01]  /*8e90*/  ISETP.GE.AND P2, PT, R29, RZ, PT ;  /* 0x000000ff1d00720c */ /* 0x000fe20003f46270 */
[----:B------:R-:W3:Y:S01]  /*8ea0*/  LDL.LU R14, [R1+0x54c] ;  /* 0x00054c00010e7983 */ /* 0x000ee20000300800 */
[----:B------:R-:W-:Y:S01]  /*8eb0*/  @!P4 IADD3 R10, PT, PT, R10, -R0, RZ ;  /* 0x800000000a0ac210 */ /* 0x000fe20007ffe0ff */
[----:B------:R-:W-:-:S02]  /*8ec0*/  IMAD.MOV R13, RZ, RZ, -R13 ;  /* 0x000000ffff0d7224 */ /* 0x000fc400078e0a0d */
[----:B------:R-:W-:Y:S01]  /*8ed0*/  STL [R1+0x224], R12 ;  /* 0x0002240c01007387 */ /* 0x000fe20000100800 */
[----:B------:R-:W-:-:S03]  /*8ee0*/  @!P0 IMAD.IADD R6, R6, 0x1, -R0 ;  /* 0x0000000106068824 */ /* 0x000fc600078e0a00 */
[----:B------:R0:W-:Y:S01]  /*8ef0*/  STL [R1+0x228], R11 ;  /* 0x0002280b01007387 */ /* 0x0001e20000100800 */
[----:B------:R-:W-:Y:S01]  /*8f00*/  IMAD R2, R0, R13, R2 ;  /* 0x0000000d00027224 */ /* 0x000fe200078e0202 */
[----:B------:R-:W-:Y:S01]  /*8f10*/  ISETP.GE.AND P0, PT, R3, RZ, PT ;  /* 0x000000ff0300720c */ /* 0x000fe20003f06270 */
[----:B------:R-:W-:Y:S01]  /*8f20*/  @!P6 IMAD.IADD R8, R8, 0x1, -R0 ;  /* 0x000000010808e824 */ /* 0x000fe200078e0a00 */
[----:B------:R-:W4:Y:S01]  /*8f30*/  LDL.LU R29, [R1+0x550] ;  /* 0x00055000011d7983 */ /* 0x000f220000300800 */
[----:B------:R-:W-:Y:S02]  /*8f40*/  IMAD.MOV.U32 R3, RZ, RZ, R10 ;  /* 0x000000ffff037224 */ /* 0x000fe400078e000a */
[----:B0-----:R-:W-:Y:S02]  /*8f50*/  IMAD.MOV.U32 R11, RZ, RZ, R4 ;  /* 0x000000ffff0b7224 */ /* 0x001fe400078e0004 */
[----:B------:R-:W-:Y:S02]  /*8f60*/  @!P1 IMAD.MOV R9, RZ, RZ, -R9 ;  /* 0x000000ffff099224 */ /* 0x000fe400078e0a09 */
[----:B------:R-:W-:Y:S01]  /*8f70*/  @!P5 IMAD.MOV R11, RZ, RZ, -R11 ;  /* 0x000000ffff0bd224 */ /* 0x000fe200078e0a0b */
[C---:B------:R-:W-:Y:S01]  /*8f80*/  ISETP.GT.U32.AND P5, PT, R0.reuse, R2, PT ;  /* 0x000000020000720c */ /* 0x040fe20003fa4070 */
[----:B------:R-:W-:Y:S01]  /*8f90*/  @!P2 IMAD.MOV R3, RZ, RZ, -R3 ;  /* 0x000000ffff03a224 */ /* 0x000fe200078e0a03 */
[----:B------:R-:W-:-:S02]  /*8fa0*/  ISETP.GT.U32.AND P6, PT, R0, R8, PT ;  /* 0x000000080000720c */ /* 0x000fc40003fc4070 */
        /* <DEDUP_REMOVED lines=20> */
[----:B------:R-:W-:-:S12]  /*90f0*/  IMAD.MOV.U32 R10, RZ, RZ, R6 ;  /* 0x000000ffff0a7224 */ /* 0x000fd800078e0006 */
[----:B------:R-:W-:Y:S01]  /*9100*/  @!P4 IMAD.IADD R5, R5, 0x1, -R0 ;  /* 0x000000010505c824 */ /* 0x000fe200078e0a00 */
[----:B------:R-:W-:-:S04]  /*9110*/  ISETP.GT.U32.AND P4, PT, R0, R2, PT ;  /* 0x000000020000720c */ /* 0x000fc80003f84070 */
[----:B------:R-:W-:Y:S01]  /*9120*/  ISETP.GT.U32.AND P2, PT, R0, R5, PT ;  /* 0x000000050000720c */ /* 0x000fe20003f44070 */
[----:B------:R-:W-:Y:S02]  /*9130*/  @!P3 IMAD.MOV R10, RZ, RZ, -R10 ;  /* 0x000000ffff0ab224 */ /* 0x000fe400078e0a0a */
[----:B------:R-:W-:-:S03]  /*9140*/  @!P1 IMAD.MOV R8, RZ, RZ, -R8 ;  /* 0x000000ffff089224 */ /* 0x000fc600078e0a08 */
[----:B------:R-:W-:Y:S03]  /*9150*/  STL [R1+0x23c], R10 ;  /* 0x00023c0a01007387 */ /* 0x000fe60000100800 */
[--C-:B------:R-:W-:Y:S01]  /*9160*/  @!P4 IMAD.IADD R2, R2, 0x1, -R0.reuse ;  /* 0x000000010202c824 */ /* 0x100fe200078e0a00 */
[----:B------:R0:W-:Y:S03]  /*9170*/  STL [R1+0x230], R8 ;  /* 0x0002300801007387 */ /* 0x0001e60000100800 */
[----:B------:R-:W-:Y:S02]  /*9180*/  @!P2 IMAD.IADD R5, R5, 0x1, -R0 ;  /* 0x000000010505a824 */ /* 0x000fe400078e0a00 */
[----:B------:R-:W-:Y:S01]  /*9190*/  @!P0 IMAD.MOV R2, RZ, RZ, -R2 ;  /* 0x000000ffff028224 */ /* 0x000fe200078e0a02 */
[----:B----4-:R-:W-:-:S05]  /*91a0*/  IABS R9, R29 ;  /* 0x0000001d00097213 */ /* 0x010fca0000000000 */
[----:B------:R-:W-:-:S05]  /*91b0*/  IMAD.HI.U32 R6, R20, R9, RZ ;  /* 0x0000000914067227 */ /* 0x000fca00078e00ff */
[----:B------:R-:W-:Y:S01]  /*91c0*/  IADD3 R6, PT, PT, -R6, RZ, RZ ;  /* 0x000000ff06067210 */ /* 0x000fe20007ffe1ff */
[----:B------:R-:W-:Y:S01]  /*91d0*/  STL [R1+0x238], R2 ;  /* 0x0002380201007387 */ /* 0x000fe20000100800 */
[----:B------:R-:W-:Y:S01]  /*91e0*/  ISETP.GE.AND P4, PT, R29, RZ, PT ;  /* 0x000000ff1d00720c */ /* 0x000fe20003f86270 */
[----:B------:R-:W-:Y:S02]  /*91f0*/  IMAD.HI.U32 R7, R20, R4, RZ ;  /* 0x0000000414077227 */ /* 0x000fe400078e00ff */
[----:B------:R-:W4:Y:S02]  /*9200*/  LDL.LU R29, [R1+0x56c] ;  /* 0x00056c00011d7983 */ /* 0x000f240000300800 */
[----:B------:R-:W-:Y:S01]  /*9210*/  IMAD R9, R0, R6, R9 ;  /* 0x0000000600097224 */ /* 0x000fe200078e0209 */
[----:B---3--:R-:W-:Y:S01]  /*9220*/  IABS R11, R14 ;  /* 0x0000000e000b7213 */ /* 0x008fe20000000000 */
[----:B------:R-:W-:Y:S01]  /*9230*/  IMAD.MOV R7, RZ, RZ, -R7 ;  /* 0x000000ffff077224 */ /* 0x000fe200078e0a07 */
[----:B------:R-:W-:-:S02]  /*9240*/  ISETP.GE.AND P2, PT, R28, RZ, PT ;  /* 0x000000ff1c00720c */ /* 0x000fc40003f46270 */
        /* <DEDUP_REMOVED lines=18> */
[----:B------:R-:W-:-:S11]  /*9370*/  ISETP.GT.U32.AND P6, PT, R0, R11, PT ;  /* 0x0000000b0000720c */ /* 0x000fd60003fc4070 */
[----:B------:R-:W-:Y:S01]  /*9380*/  @!P0 IMAD.IADD R4, R4, 0x1, -R0 ;  /* 0x0000000104048824 */ /* 0x000fe200078e0a00 */
[----:B------:R-:W-:Y:S01]  /*9390*/  ISETP.GT.U32.AND P0, PT, R0, R9, PT ;  /* 0x000000090000720c */ /* 0x000fe20003f04070 */
[C---:B------:R-:W-:Y:S01]  /*93a0*/  IMAD.HI.U32 R12, R20.reuse, R6, RZ ;  /* 0x00000006140c7227 */ /* 0x040fe200078e00ff */
[----:B------:R-:W-:Y:S02]  /*93b0*/  IABS R2, R21 ;  /* 0x0000001500027213 */ /* 0x000fe40000000000 */
[----:B------:R-:W-:Y:S01]  /*93c0*/  @!P6 IADD3 R11, PT, PT, R11, -R0, RZ ;  /* 0x800000000b0be210 */ /* 0x000fe20007ffe0ff */
[----:B------:R-:W-:Y:S02]  /*93d0*/  IMAD.MOV R12, RZ, RZ, -R12 ;  /* 0x000000ffff0c7224 */ /* 0x000fe400078e0a0c */
[----:B------:R-:W-:-:S06]  /*93e0*/  IMAD.HI.U32 R5, R20, R2, RZ ;  /* 0x0000000214057227 */ /* 0x000fcc00078e00ff */
[----:B------:R-:W-:Y:S01]  /*93f0*/  @!P0 IMAD.IADD R9, R9, 0x1, -R0 ;  /* 0x0000000109098824 */ /* 0x000fe200078e0a00 */
[C---:B------:R-:W-:Y:S01]  /*9400*/  ISETP.GT.U32.AND P0, PT, R0.reuse, R11, PT ;  /* 0x0000000b0000720c */ /* 0x040fe20003f04070 */
[----:B------:R-:W-:Y:S02]  /*9410*/  IMAD R6, R0, R12, R6 ;  /* 0x0000000c00067224 */ /* 0x000fe400078e0206 */
[----:B------:R-:W-:Y:S02]  /*9420*/  IMAD.MOV R5, RZ, RZ, -R5 ;  /* 0x000000ffff057224 */ /* 0x000fe400078e0a05 */
[----:B------:R-:W-:Y:S01]  /*9430*/  IMAD.HI.U32 R12, R20, R7, RZ ;  /* 0x00000007140c7227 */ /* 0x000fe200078e00ff */
[----:B------:R-:W-:-:S03]  /*9440*/  ISETP.GE.AND P1, PT, R14, RZ, PT ;  /* 0x000000ff0e00720c */ /* 0x000fc60003f26270 */
[C---:B------:R-:W-:Y:S02]  /*9450*/  IMAD R2, R0.reuse, R5, R2 ;  /* 0x0000000500027224 */ /* 0x040fe400078e0202 */
[----:B------:R-:W-:Y:S02]  /*9460*/  IMAD.MOV R12, RZ, RZ, -R12 ;  /* 0x000000ffff0c7224 */ /* 0x000fe400078e0a0c */
[----:B------:R-:W-:Y:S01]  /*9470*/  @!P0 IMAD.IADD R11, R11, 0x1, -R0 ;  /* 0x000000010b0b8824 */ /* 0x000fe200078e0a00 */
[C---:B------:R-:W-:Y:S01]  /*9480*/  ISETP.GT.U32.AND P0, PT, R0.reuse, R2, PT ;  /* 0x000000020000720c */ /* 0x040fe20003f04070 */
[----:B------:R-:W-:Y:S01]  /*9490*/  IMAD R7, R0, R12, R7 ;  /* 0x0000000c00077224 */ /* 0x000fe200078e0207 */
        /* <DEDUP_REMOVED lines=16> */
[----:B------:R-:W-:Y:S01]  /*95a0*/  IMAD.MOV R5, RZ, RZ, -R5 ;  /* 0x000000ffff057224 */ /* 0x000fe200078e0a05 */
[----:B------:R-:W-:Y:S01]  /*95b0*/  ISETP.GT.U32.AND P6, PT, R0, R6, PT ;  /* 0x000000060000720c */ /* 0x000fe20003fc4070 */
[----:B------:R-:W-:-:S04]  /*95c0*/  IMAD.HI.U32 R13, R20, R8, RZ ;  /* 0x00000008140d7227 */ /* 0x000fc800078e00ff */
[C---:B------:R-:W-:Y:S01]  /*95d0*/  IMAD R10, R0.reuse, R5, R10 ;  /* 0x00000005000a7224 */ /* 0x040fe200078e020a */
[----:B----4-:R-:W-:Y:S01]  /*95e0*/  IABS R5, R29 ;  /* 0x0000001d00057213 */ /* 0x010fe20000000000 */
[----:B------:R-:W-:Y:S01]  /*95f0*/  IMAD.MOV R13, RZ, RZ, -R13 ;  /* 0x000000ffff0d7224 */ /* 0x000fe200078e0a0d */
[----:B------:R-:W-:-:S03]  /*9600*/  ISETP.GT.U32.AND P5, PT, R0, R9, PT ;  /* 0x000000090000720c */ /* 0x000fc60003fa4070 */
[----:B------:R-:W-:-:S04]  /*9610*/  IMAD.HI.U32 R14, R20, R5, RZ ;  /* 0x00000005140e7227 */ /* 0x000fc800078e00ff */
[----:B------:R-:W-:Y:S02]  /*9620*/  IMAD R8, R0, R13, R8 ;  /* 0x0000000d00087224 */ /* 0x000fe400078e0208 */
[----:B------:R-:W-:Y:S02]  /*9630*/  IMAD.MOV R14, RZ, RZ, -R14 ;  /* 0x000000ffff0e7224 */ /* 0x000fe400078e0a0e */
[--C-:B------:R-:W-:Y:S01]  /*9640*/  @!P6 IMAD.IADD R6, R6, 0x1, -R0.reuse ;  /* 0x000000010606e824 */ /* 0x100fe200078e0a00 */
[C---:B------:R-:W-:Y:S01]  /*9650*/  ISETP.GT.U32.AND P1, PT, R0.reuse, R8, PT ;  /* 0x000000080000720c */ /* 0x040fe20003f24070 */
[C---:B------:R-:W-:Y:S02]  /*9660*/  IMAD R5, R0.reuse, R14, R5 ;  /* 0x0000000e00057224 */ /* 0x040fe400078e0205 */
[----:B------:R-:W4:Y:S01]  /*9670*/  LDL.LU R14, [R1+0x568] ;  /* 0x00056800010e7983 */ /* 0x000f220000300800 */
[----:B------:R-:W-:Y:S01]  /*9680*/  @!P5 IMAD.IADD R9, R9, 0x1, -R0 ;  /* 0x000000010909d824 */ /* 0x000fe200078e0a00 */
[----:B------:R-:W-:-:S02]  /*9690*/  ISETP.GT.U32.AND P5, PT, R0, R7, PT ;  /* 0x000000070000720c */ /* 0x000fc40003fa4070 */
[----:B------:R-:W-:Y:S01]  /*96a0*/  ISETP.GT.U32.AND P6, PT, R0, R6, PT ;  /* 0x000000060000720c */ /* 0x000fe20003fc4070 */
[----:B------:R-:W-:-:S05]  /*96b0*/  @!P4 IMAD.MOV R9, RZ, RZ, -R9 ;  /* 0x000000ffff09c224 */ /* 0x000fca00078e0a09 */
[--C-:B------:R-:W-:Y:S01]  /*96c0*/  @!P1 IMAD.IADD R8, R8, 0x1, -R0.reuse ;  /* 0x0000000108089824 */ /* 0x100fe200078e0a00 */
[----:B------:R0:W-:Y:S04]  /*96d0*/  STL [R1+0x218], R9 ;  /* 0x0002180901007387 */ /* 0x0001e80000100800 */
[--C-:B------:R-:W-:Y:S01]  /*96e0*/  @!P5 IMAD.IADD R7, R7, 0x1, -R0.reuse ;  /* 0x000000010707d824 */ /* 0x100fe200078e0a00 */
[----:B------:R-:W-:Y:S01]  /*96f0*/  ISETP.GT.U32.AND P5, PT, R0, R8, PT ;  /* 0x000000080000720c */ /* 0x000fe20003fa4070 */
[----:B------:R-:W-:-:S04]  /*9700*/  @!P6 IMAD.IADD R6, R6, 0x1, -R0 ;  /* 0x000000010606e824 */ /* 0x000fc800078e0a00 */
[----:B0-----:R-:W-:-:S05]  /*9710*/  IMAD.MOV.U32 R9, RZ, RZ, R6 ;  /* 0x000000ffff097224 */ /* 0x001fca00078e0006 */
[----:B------:R-:W-:-:S03]  /*9720*/  @!P2 IADD3 R9, PT, PT, -R9, RZ, RZ ;  /* 0x000000ff0909a210 */ /* 0x000fc60007ffe1ff */
[----:B------:R-:W-:Y:S02]  /*9730*/  @!P5 IMAD.IADD R8, R8, 0x1, -R0 ;  /* 0x000000010808d824 */ /* 0x000fe400078e0a00 */
[----:B------:R0:W-:Y:S01]  /*9740*/  STL [R1+0x210], R9 ;  /* 0x0002100901007387 */ /* 0x0001e20000100800 */
[----:B------:R-:W-:Y:S02]  /*9750*/  ISETP.GT.U32.AND P6, PT, R0, R10, PT ;  /* 0x0000000a0000720c */ /* 0x000fe40003fc4070 */
[----:B--2---:R-:W-:Y:S02]  /*9760*/  ISETP.GE.AND P5, PT, R16, RZ, PT ;  /* 0x000000ff1000720c */ /* 0x004fe40003fa6270 */
[----:B------:R-:W2:Y:S01]  /*9770*/  LDL.LU R16, [R1+0x57c] ;  /* 0x00057c0001107983 */ /* 0x000ea20000300800 */
[----:B------:R-:W-:Y:S01]  /*9780*/  IMAD.HI.U32 R11, R20, R12, RZ ;  /* 0x0000000c140b7227 */ /* 0x000fe200078e00ff */
[----:B------:R-:W-:-:S07]  /*9790*/  IABS R4, R28 ;  /* 0x0000001c00047213 */ /* 0x000fce0000000000 */
[----:B------:R-:W-:Y:S01]  /*97a0*/  @!P6 IMAD.IADD R10, R10, 0x1, -R0 ;  /* 0x000000010a0ae824 */ /* 0x000fe200078e0a00 */
[----:B------:R-:W-:Y:S01]  /*97b0*/  IADD3 R11, PT, PT, -R11, RZ, RZ ;  /* 0x000000ff0b0b7210 */ /* 0x000fe20007ffe1ff */
[----:B------:R-:W-:Y:S01]  /*97c0*/  IMAD.HI.U32 R13, R20, R4, RZ ;  /* 0x00000004140d7227 */ /* 0x000fe200078e00ff */
[----:B------:R-:W-:-:S03]  /*97d0*/  ISETP.GT.U32.AND P6, PT, R0, R7, PT ;  /* 0x000000070000720c */ /* 0x000fc60003fc4070 */
[C---:B------:R-:W-:Y:S02]  /*97e0*/  IMAD R11, R0.reuse, R11, R12 ;  /* 0x0000000b000b7224 */ /* 0x040fe400078e020c */
[----:B------:R-:W-:Y:S01]  /*97f0*/  IMAD.MOV R13, RZ, RZ, -R13 ;  /* 0x000000ffff0d7224 */ /* 0x000fe200078e0a0d */
[C---:B------:R-:W-:Y:S02]  /*9800*/  ISETP.GT.U32.AND P1, PT, R0.reuse, R2, PT ;  /* 0x000000020000720c */ /* 0x040fe40003f24070 */
[C---:B------:R-:W-:Y:S01]  /*9810*/  ISETP.GT.U32.AND P2, PT, R0.reuse, R11, PT ;  /* 0x0000000b0000720c */ /* 0x040fe20003f44070 */
[----:B------:R-:W-:-:S04]  /*9820*/  IMAD R13, R0, R13, R4 ;  /* 0x0000000d000d7224 */ /* 0x000fc800078e0204 */
[----:B------:R-:W-:Y:S01]  /*9830*/  @!P6 IMAD.IADD R7, R7, 0x1, -R0 ;  /* 0x000000010707e824 */ /* 0x000fe200078e0a00 */
[C---:B------:R-:W-:Y:S02]  /*9840*/  ISETP.GT.U32.AND P6, PT, R0.reuse, R13, PT ;  /* 0x0000000d0000720c */ /* 0x040fe40003fc4070 */
[----:B------:R-:W-:-:S03]  /*9850*/  ISETP.GT.U32.AND P4, PT, R0, R10, PT ;  /* 0x0000000a0000720c */ /* 0x000fc60003f84070 */
[--C-:B------:R-:W-:Y:S01]  /*9860*/  @!P1 IMAD.IADD R2, R2, 0x1, -R0.reuse ;  /* 0x0000000102029824 */ /* 0x100fe200078e0a00 */
[----:B------:R-:W-:Y:S01]  /*9870*/  ISETP.GT.U32.AND P1, PT, R0, R5, PT ;  /* 0x000000050000720c */ /* 0x000fe20003f24070 */
[----:B------:R-:W-:Y:S01]  /*9880*/  @!P2 IMAD.IADD R11, R11, 0x1, -R0 ;  /* 0x000000010b0ba824 */ /* 0x000fe200078e0a00 */
[----:B------:R-:W-:Y:S02]  /*9890*/  IABS R6, R21 ;  /* 0x0000001500067213 */ /* 0x000fe40000000000 */
[----:B----4-:R-:W-:Y:S01]  /*98a0*/  ISETP.GE.AND P2, PT, R14, RZ, PT ;  /* 0x000000ff0e00720c */ /* 0x010fe20003f46270 */
[----:B------:R-:W-:Y:S02]  /*98b0*/  IMAD.MOV.U32 R14, RZ, RZ, R2 ;  /* 0x000000ffff0e7224 */ /* 0x000fe400078e0002 */
[----:B------:R-:W-:-:S04]  /*98c0*/  IMAD.HI.U32 R12, R20, R6, RZ ;  /* 0x00000006140c7227 */ /* 0x000fc800078e00ff */
[----:B------:R-:W-:Y:S01]  /*98d0*/  @!P6 IMAD.IADD R13, R13, 0x1, -R0 ;  /* 0x000000010d0de824 */ /* 0x000fe200078e0a00 */
[----:B------:R-:W-:Y:S01]  /*98e0*/  @!P3 IADD3 R14, PT, PT, -R14, RZ, RZ ;  /* 0x000000ff0e0eb210 */ /* 0x000fe20007ffe1ff */
[----:B------:R-:W-:Y:S01]  /*98f0*/  IMAD.MOV R12, RZ, RZ, -R12 ;  /* 0x000000ffff0c7224 */ /* 0x000fe200078e0a0c */
[----:B------:R-:W-:Y:S01]  /*9900*/  ISETP.GT.U32.AND P3, PT, R0, R11, PT ;  /* 0x0000000b0000720c */ /* 0x000fe20003f64070 */
[--C-:B------:R-:W-:Y:S01]  /*9910*/  @!P4 IMAD.IADD R10, R10, 0x1, -R0.reuse ;  /* 0x000000010a0ac824 */ /* 0x100fe200078e0a00 */
[C---:B------:R-:W-:Y:S01]  /*9920*/  ISETP.GT.U32.AND P6, PT, R0.reuse, R13, PT ;  /* 0x0000000d0000720c */ /* 0x040fe20003fc4070 */
[----:B------:R-:W-:Y:S01]  /*9930*/  @!P1 IMAD.IADD R5, R5, 0x1, -R0 ;  /* 0x0000000105059824 */ /* 0x000fe200078e0a00 */
[----:B---3--:R-:W-:Y:S01]  /*9940*/  IABS R4, R3 ;  /* 0x0000000300047213 */ /* 0x008fe20000000000 */
[C---:B------:R-:W-:Y:S01]  /*9950*/  IMAD R6, R0.reuse, R12, R6 ;  /* 0x0000000c00067224 */ /* 0x040fe200078e0206 */
[----:B------:R-:W-:Y:S01]  /*9960*/  ISETP.GE.AND P4, PT, R15, RZ, PT ;  /* 0x000000ff0f00720c */ /* 0x000fe20003f86270 */
[----:B------:R-:W-:Y:S01]  /*9970*/  @!P0 IMAD.MOV R8, RZ, RZ, -R8 ;  /* 0x000000ffff088224 */ /* 0x000fe200078e0a08 */
[----:B------:R-:W-:Y:S01]  /*9980*/  ISETP.GT.U32.AND P0, PT, R0, R5, PT ;  /* 0x000000050000720c */ /* 0x000fe20003f04070 */
[----:B0-----:R-:W-:Y:S01]  /*9990*/  IMAD.HI.U32 R9, R20, R4, RZ ;  /* 0x0000000414097227 */ /* 0x001fe200078e00ff */
[----:B------:R-:W3:Y:S03]  /*99a0*/  LDL.LU R15, [R1+0x580] ;  /* 0x00058000010f7983 */ /* 0x000ee60000300800 */
[----:B------:R-:W-:Y:S01]  /*99b0*/  @!P5 IMAD.MOV R7, RZ, RZ, -R7 ;  /* 0x000000ffff07d224 */ /* 0x000fe200078e0a07 */
[----:B------:R-:W-:Y:S01]  /*99c0*/  ISETP.GT.U32.AND P5, PT, R0, R6, PT ;  /* 0x000000060000720c */ /* 0x000fe20003fa4070 */
[----:B------:R-:W-:-:S02]  /*99d0*/  IMAD.MOV R2, RZ, RZ, -R9 ;  /* 0x000000ffff027224 */ /* 0x000fc400078e0a09 */
[----:B------:R-:W-:Y:S02]  /*99e0*/  IMAD.MOV.U32 R9, RZ, RZ, R10 ;  /* 0x000000ffff097224 */ /* 0x000fe400078e000a */
[--C-:B------:R-:W-:Y:S02]  /*99f0*/  @!P3 IMAD.IADD R11, R11, 0x1, -R0.reuse ;  /* 0x000000010b0bb824 */ /* 0x100fe400078e0a00 */
[----:B------:R-:W-:Y:S01]  /*9a00*/  @!P6 IMAD.IADD R13, R13, 0x1, -R0 ;  /* 0x000000010d0de824 */ /* 0x000fe200078e0a00 */
[----:B------:R-:W-:Y:S01]  /*9a10*/  ISETP.GE.AND P6, PT, R3, RZ, PT ;  /* 0x000000ff0300720c */ /* 0x000fe20003fc6270 */
[----:B------:R-:W-:Y:S01]  /*9a20*/  @!P4 IMAD.MOV R9, RZ, RZ, -R9 ;  /* 0x000000ffff09c224 */ /* 0x000fe200078e0a09 */
[----:B------:R-:W-:Y:S01]  /*9a30*/  ISETP.GE.AND P1, PT, R29, RZ, PT ;  /* 0x000000ff1d00720c */ /* 0x000fe20003f26270 */
[----:B------:R-:W-:Y:S01]  /*9a40*/  IMAD.MOV.U32 R3, RZ, RZ, R11 ;  /* 0x000000ffff037224 */ /* 0x000fe200078e000b */
[----:B------:R-:W-:Y:S01]  /*9a50*/  STL [R1+0x20c], R14 ;  /* 0x00020c0e01007387 */ /* 0x000fe20000100800 */
[----:B------:R-:W-:-:S03]  /*9a60*/  ISETP.GE.AND P4, PT, R28, RZ, PT ;  /* 0x000000ff1c00720c */ /* 0x000fc60003f86270 */
[----:B------:R2:W-:Y:S01]  /*9a70*/  STL [R1+0x208], R8 ;  /* 0x0002080801007387 */ /* 0x0005e20000100800 */
[----:B------:R-:W-:-:S03]  /*9a80*/  @!P2 IMAD.MOV R3, RZ, RZ, -R3 ;  /* 0x000000ffff03a224 */ /* 0x000fc600078e0a03 */
[----:B------:R-:W4:Y:S01]  /*9a90*/  LDL.LU R29, [R1+0x584] ;  /* 0x00058400011d7983 */ /* 0x000f220000300800 */
[--C-:B------:R-:W-:Y:S01]  /*9aa0*/  @!P0 IMAD.IADD R5, R5, 0x1, -R0.reuse ;  /* 0x0000000105058824 */ /* 0x100fe200078e0a00 */
[----:B------:R-:W-:Y:S02]  /*9ab0*/  ISETP.GE.AND P0, PT, R21, RZ, PT ;  /* 0x000000ff1500720c */ /* 0x000fe40003f06270 */
[----:B------:R-:W-:Y:S01]  /*9ac0*/  STL [R1+0x204], R7 ;  /* 0x0002040701007387 */ /* 0x000fe20000100800 */
[----:B------:R-:W-:-:S03]  /*9ad0*/  @!P5 IMAD.IADD R6, R6, 0x1, -R0 ;  /* 0x000000010606d824 */ /* 0x000fc600078e0a00 */
        /* <DEDUP_REMOVED lines=11> */
[----:B------:R-:W-:-:S05]  /*9b90*/  IMAD R7, R0, R2, R4 ;  /* 0x0000000200077224 */ /* 0x000fca00078e0204 */
[----:B------:R-:W-:Y:S01]  /*9ba0*/  ISETP.GT.U32.AND P3, PT, R0, R7, PT ;  /* 0x000000070000720c */ /* 0x000fe20003f64070 */
[----:B------:R-:W-:-:S04]  /*9bb0*/  IMAD.MOV.U32 R4, RZ, RZ, R8 ;  /* 0x000000ffff047224 */ /* 0x000fc800078e0008 */
[----:B------:R-:W-:-:S04]  /*9bc0*/  IMAD.HI.U32 R8, R20, R4, RZ ;  /* 0x0000000414087227 */ /* 0x000fc800078e00ff */
[----:B------:R-:W-:Y:S01]  /*9bd0*/  IMAD.MOV.U32 R10, RZ, RZ, R13 ;  /* 0x000000ffff0a7224 */ /* 0x000fe200078e000d */
[----:B------:R-:W-:-:S03]  /*9be0*/  IADD3 R8, PT, PT, -R8, RZ, RZ ;  /* 0x000000ff08087210 */ /* 0x000fc60007ffe1ff */
[----:B------:R-:W-:Y:S01]  /*9bf0*/  @!P3 IMAD.IADD R7, R7, 0x1, -R0 ;  /* 0x000000010707b824 */ /* 0x000fe200078e0a00 */
[----:B---3--:R-:W-:Y:S01]  /*9c00*/  IABS R2, R15 ;  /* 0x0000000f00027213 */ /* 0x008fe20000000000 */
[----:B------:R-:W-:Y:S01]  /*9c10*/  @!P4 IMAD.MOV R10, RZ, RZ, -R10 ;  /* 0x000000ffff0ac224 */ /* 0x000fe200078e0a0a */
[----:B------:R-:W-:Y:S02]  /*9c20*/  ISETP.GE.AND P4, PT, R15, RZ, PT ;  /* 0x000000ff0f00720c */ /* 0x000fe40003f86270 */
[C---:B------:R-:W-:Y:S01]  /*9c30*/  ISETP.GT.U32.AND P3, PT, R0.reuse, R7, PT ;  /* 0x000000070000720c */ /* 0x040fe20003f64070 */
[----:B------:R-:W-:Y:S01]  /*9c40*/  IMAD R4, R0, R8, R4 ;  /* 0x0000000800047224 */ /* 0x000fe200078e0204 */
[----:B------:R-:W3:Y:S01]  /*9c50*/  LDL R15, [R1+0x598] ;  /* 0x00059800010f7983 */ /* 0x000ee20000100800 */
[----:B------:R-:W-:Y:S01]  /*9c60*/  IMAD.HI.U32 R8, R20, R2, RZ ;  /* 0x0000000214087227 */ /* 0x000fe200078e00ff */
[----:B------:R-:W-:-:S03]  /*9c70*/  ISETP.GT.U32.AND P2, PT, R0, R6, PT ;  /* 0x000000060000720c */ /* 0x000fc60003f44070 */
[----:B------:R-:W-:-:S04]  /*9c80*/  IMAD.MOV R8, RZ, RZ, -R8 ;  /* 0x000000ffff087224 */ /* 0x000fc800078e0a08 */
[C---:B------:R-:W-:Y:S02]  /*9c90*/  IMAD R11, R0.reuse, R8, R2 ;  /* 0x00000008000b7224 */ /* 0x040fe400078e0202 */
[--C-:B------:R-:W-:Y:S01]  /*9ca0*/  @!P3 IMAD.IADD R7, R7, 0x1, -R0.reuse ;  /* 0x000000010707b824 */ /* 0x100fe200078e0a00 */
[----:B------:R-:W-:Y:S02]  /*9cb0*/  ISETP.GT.U32.AND P1, PT, R0, R4, PT ;  /* 0x000000040000720c */ /* 0x000fe40003f24070 */
[----:B----4-:R-:W-:Y:S01]  /*9cc0*/  IABS R9, R29 ;  /* 0x0000001d00097213 */ /* 0x010fe20000000000 */
[----:B------:R-:W-:Y:S01]  /*9cd0*/  @!P2 IMAD.IADD R6, R6, 0x1, -R0 ;  /* 0x000000010606a824 */ /* 0x000fe200078e0a00 */
[----:B------:R-:W-:-:S05]  /*9ce0*/  IABS R8, R28 ;  /* 0x0000001c00087213 */ /* 0x000fca0000000000 */
[C---:B------:R-:W-:Y:S01]  /*9cf0*/  IMAD.HI.U32 R13, R20.reuse, R8, RZ ;  /* 0x00000008140d7227 */ /* 0x040fe200078e00ff */
[----:B------:R-:W-:Y:S03]  /*9d00*/  STL [R1+0x1f4], R10 ;  /* 0x0001f40a01007387 */ /* 0x000fe60000100800 */
[----:B------:R-:W-:Y:S02]  /*9d10*/  @!P0 IMAD.MOV R6, RZ, RZ, -R6 ;  /* 0x000000ffff068224 */ /* 0x000fe400078e0a06 */
[----:B------:R-:W-:Y:S01]  /*9d20*/  IMAD.HI.U32 R5, R20, R9, RZ ;  /* 0x0000000914057227 */ /* 0x000fe200078e00ff */
[----:B------:R-:W-:Y:S02]  /*9d30*/  ISETP.GE.AND P2, PT, R29, RZ, PT ;  /* 0x000000ff1d00720c */ /* 0x000fe40003f46270 */
[----:B------:R-:W4:Y:S01]  /*9d40*/  LDL.LU R29, [R1+0x59c] ;  /* 0x00059c00011d7983 */ /* 0x000f220000300800 */
[----:B------:R-:W-:Y:S01]  /*9d50*/  IMAD.MOV R5, RZ, RZ, -R5 ;  /* 0x000000ffff057224 */ /* 0x000fe200078e0a05 */
[----:B------:R-:W-:-:S02]  /*9d60*/  ISETP.GE.AND P3, PT, R28, RZ, PT ;  /* 0x000000ff1c00720c */ /* 0x000fc40003f66270 */
[----:B------:R-:W-:Y:S01]  /*9d70*/  @!P1 IADD3 R4, PT, PT, R4, -R0, RZ ;  /* 0x8000000004049210 */ /* 0x000fe20007ffe0ff */
[----:B------:R-:W-:Y:S01]  /*9d80*/  STL [R1+0x1f0], R6 ;  /* 0x0001f00601007387 */ /* 0x000fe20000100800 */
[----:B------:R-:W-:Y:S02]  /*9d90*/  ISETP.GE.AND P1, PT, R21, RZ, PT ;  /* 0x000000ff1500720c */ /* 0x000fe40003f26270 */
[----:B------:R-:W-:Y:S01]  /*9da0*/  IABS R2, R21 ;  /* 0x0000001500027213 */ /* 0x000fe20000000000 */
[----:B------:R-:W3:Y:S01]  /*9db0*/  LDL.LU R28, [R1+0x5a0] ;  /* 0x0005a000011c7983 */ /* 0x000ee20000300800 */
[----:B------:R-:W-:-:S03]  /*9dc0*/  IMAD R9, R0, R5, R9 ;  /* 0x0000000500097224 */ /* 0x000fc600078e0209 */
[----:B------:R-:W3:Y:S04]  /*9dd0*/  LDL.LU R21, [R1+0x5a4] ;  /* 0x0005a40001157983 */ /* 0x000ee80000300800 */
[----:B--2---:R0:W-:Y:S01]  /*9de0*/  STL [R1+0x28fc], R16 ;  /* 0x0028fc1001007387 */ /* 0x0041e20000100800 */
[----:B------:R-:W-:Y:S02]  /*9df0*/  IABS R5, R16 ;  /* 0x0000001000057213 */ /* 0x000fe40000000000 */
[----:B------:R-:W-:Y:S01]  /*9e00*/  IABS R12, R3 ;  /* 0x00000003000c7213 */ /* 0x000fe20000000000 */
[----:B------:R-:W-:-:S04]  /*9e10*/  IMAD.MOV.U32 R3, RZ, RZ, R7 ;  /* 0x000000ffff037224 */ /* 0x000fc800078e0007 */
[----:B------:R-:W-:Y:S02]  /*9e20*/  IMAD.MOV.U32 R7, RZ, RZ, R12 ;  /* 0x000000ffff077224 */ /* 0x000fe400078e000c */
[----:B------:R-:W-:Y:S02]  /*9e30*/  IMAD.MOV R12, RZ, RZ, -R13 ;  /* 0x000000ffff0c7224 */ /* 0x000fe400078e0a0d */
[----:B------:R-:W-:-:S04]  /*9e40*/  IMAD.HI.U32 R13, R20, R7, RZ ;  /* 0x00000007140d7227 */ /* 0x000fc800078e00ff */
[----:B------:R-:W-:Y:S02]  /*9e50*/  IMAD.MOV R13, RZ, RZ, -R13 ;  /* 0x000000ffff0d7224 */ /* 0x000fe400078e0a0d */
[----:B------:R-:W-:Y:S02]  /*9e60*/  @!P6 IMAD.MOV R3, RZ, RZ, -R3 ;  /* 0x000000ffff03e224 */ /* 0x000fe400078e0a03 */
[----:B------:R-:W-:-:S03]  /*9e70*/  IMAD R7, R0, R13, R7 ;  /* 0x0000000d00077224 */ /* 0x000fc600078e0207 */
[----:B------:R1:W-:Y:S04]  /*9e80*/  STL [R1+0x1ec], R3 ;  /* 0x0001ec0301007387 */ /* 0x0003e80000100800 */
[----:B------:R2:W-:Y:S04]  /*9e90*/  STL [R1+0x2900], R7 ;  /* 0x0029000701007387 */ /* 0x0005e80000100800 */
[----:B0-----:R-:W4:Y:S01]  /*9ea0*/  LDL.LU R16, [R1+0x590] ;  /* 0x0005900001107983 */ /* 0x001f220000300800 */
[C---:B------:R-:W-:Y:S02]  /*9eb0*/  ISETP.GT.U32.AND P0, PT, R0.reuse, R4, PT ;  /* 0x000000040000720c */ /* 0x040fe40003f04070 */
[----:B------:R-:W-:-:S11]  /*9ec0*/  ISETP.GT.U32.AND P6, PT, R0, R11, PT ;  /* 0x0000000b0000720c */ /* 0x000fd60003fc4070 */
[--C-:B------:R-:W-:Y:S01]  /*9ed0*/  @!P0 IMAD.IADD R4, R4, 0x1, -R0.reuse ;  /* 0x0000000104048824 */ /* 0x100fe200078e0a00 */
[----:B------:R-:W-:Y:S01]  /*9ee0*/  ISETP.GT.U32.AND P0, PT, R0, R9, PT ;  /* 0x000000090000720c */ /* 0x000fe20003f04070 */
[----:B------:R-:W-:-:S12]  /*9ef0*/  @!P6 IMAD.IADD R11, R11, 0x1, -R0 ;  /* 0x000000010b0be824 */ /* 0x000fd800078e0a00 */
[----:B------:R-:W-:Y:S01]  /*9f00*/  @!P0 IMAD.IADD R9, R9, 0x1, -R0 ;  /* 0x0000000109098824 */ /* 0x000fe200078e0a00 */
[----:B------:R-:W-:Y:S01]  /*9f10*/  ISETP.GT.U32.AND P0, PT, R0, R11, PT ;  /* 0x0000000b0000720c */ /* 0x000fe20003f04070 */
[----:B-1----:R-:W-:-:S04]  /*9f20*/  IMAD.MOV.U32 R3, RZ, RZ, R4 ;  /* 0x000000ffff037224 */ /* 0x002fc800078e0004 */
[----:B------:R-:W-:-:S08]  /*9f30*/  @!P5 IMAD.MOV R3, RZ, RZ, -R3 ;  /* 0x000000ffff03d224 */ /* 0x000fd000078e0a03 */
[----:B------:R-:W-:-:S04]  /*9f40*/  @!P0 IMAD.IADD R11, R11, 0x1, -R0 ;  /* 0x000000010b0b8824 */ /* 0x000fc800078e0a00 */
[----:B--2---:R-:W-:Y:S01]  /*9f50*/  IMAD.MOV.U32 R7, RZ, RZ, R11 ;  /* 0x000000ffff077224 */ /* 0x004fe200078e000b */
[----:B------:R0:W-:Y:S03]  /*9f60*/  STL [R1+0x1e4], R3 ;  /* 0x0001e40301007387 */ /* 0x0001e60000100800 */
[----:B------:R-:W-:Y:S01]  /*9f70*/  @!P4 IMAD.MOV R7, RZ, RZ, -R7 ;  /* 0x000000ffff07c224 */ /* 0x000fe200078e0a07 */
[----:B---3--:R-:W-:Y:S01]  /*9f80*/  IABS R10, R15 ;  /* 0x0000000f000a7213 */ /* 0x008fe20000000000 */
[----:B0-----:R-:W2:Y:S04]  /*9f90*/  LDL.LU R3, [R1+0x5a8] ;  /* 0x0005a80001037983 */ /* 0x001ea80000300800 */
[----:B------:R-:W3:Y:S04]  /*9fa0*/  LDL.LU R15, [R1+0x5ac] ;  /* 0x0005ac00010f7983 */ /* 0x000ee80000300800 */
[----:B------:R0:W-:Y:S01]  /*9fb0*/  STL [R1+0x1e8], R7 ;  /* 0x0001e80701007387 */ /* 0x0001e20000100800 */
[----:B------:R-:W-:-:S03]  /*9fc0*/  IMAD.HI.U32 R6, R20, R2, RZ ;  /* 0x0000000214067227 */ /* 0x000fc600078e00ff */
[----:B0-----:R-:W2:Y:S01]  /*9fd0*/  LDL.LU R7, [R1+0x2900] ;  /* 0x0029000001077983 */ /* 0x001ea20000300800 */
[----:B------:R-:W-:-:S04]  /*9fe0*/  IMAD.MOV R6, RZ, RZ, -R6 ;  /* 0x000000ffff067224 */ /* 0x000fc800078e0a06 */
[----:B------:R-:W-:-:S05]  /*9ff0*/  IMAD R2, R0, R6, R2 ;  /* 0x0000000600027224 */ /* 0x000fca00078e0202 */
[----:B------:R-:W-:-:S13]  /*a000*/  ISETP.GT.U32.AND P0, PT, R0, R2, PT ;  /* 0x000000020000720c */ /* 0x000fda0003f04070 */
[----:B------:R-:W-:Y:S01]  /*a010*/  @!P0 IMAD.IADD R2, R2, 0x1, -R0 ;  /* 0x0000000102028824 */ /* 0x000fe200078e0a00 */
[----:B----4-:R-:W-:Y:S02]  /*a020*/  ISETP.GE.AND P0, PT, R16, RZ, PT ;  /* 0x000000ff1000720c */ /* 0x010fe40003f06270 */
[----:B------:R-:W4:Y:S01]  /*a030*/  LDL.LU R16, [R1+0x28fc] ;  /* 0x0028fc0001107983 */ /* 0x000f220000300800 */
[----:B------:R-:W-:Y:S02]  /*a040*/  IMAD R8, R0, R12, R8 ;  /* 0x0000000c00087224 */ /* 0x000fe400078e0208 */
[----:B------:R-:W-:-:S04]  /*a050*/  IMAD.HI.U32 R12, R20, R5, RZ ;  /* 0x00000005140c7227 */ /* 0x000fc800078e00ff */
[----:B------:R-:W-:Y:S01]  /*a060*/  IMAD.MOV R12, RZ, RZ, -R12 ;  /* 0x000000ffff0c7224 */ /* 0x000fe200078e0a0c */
[C---:B------:R-:W-:Y:S02]  /*a070*/  ISETP.GT.U32.AND P6, PT, R0.reuse, R8, PT ;  /* 0x000000080000720c */ /* 0x040fe40003fc4070 */
[C---:B------:R-:W-:Y:S01]  /*a080*/  ISETP.GT.U32.AND P5, PT, R0.reuse, R9, PT ;  /* 0x000000090000720c */ /* 0x040fe20003fa4070 */
[----:B------:R-:W-:Y:S01]  /*a090*/  IMAD R5, R0, R12, R5 ;  /* 0x0000000c00057224 */ /* 0x000fe200078e0205 */
[----:B------:R-:W-:Y:S01]  /*a0a0*/  IABS R12, R29 ;  /* 0x0000001d000c7213 */ /* 0x000fe20000000000 */
[----:B------:R-:W-:-:S04]  /*a0b0*/  IMAD.HI.U32 R6, R20, R10, RZ ;  /* 0x0000000a14067227 */ /* 0x000fc800078e00ff */
[----:B------:R-:W-:Y:S01]  /*a0c0*/  IMAD.HI.U32 R11, R20, R12, RZ ;  /* 0x0000000c140b7227 */ /* 0x000fe200078e00ff */
[----:B------:R-:W-:-:S03]  /*a0d0*/  IADD3 R6, PT, PT, -R6, RZ, RZ ;  /* 0x000000ff06067210 */ /* 0x000fc60007ffe1ff */
[----:B------:R-:W-:Y:S02]  /*a0e0*/  IMAD.MOV R11, RZ, RZ, -R11 ;  /* 0x000000ffff0b7224 */ /* 0x000fe400078e0a0b */
[--C-:B------:R-:W-:Y:S02]  /*a0f0*/  @!P6 IMAD.IADD R8, R8, 0x1, -R0.reuse ;  /* 0x000000010808e824 */ /* 0x100fe400078e0a00 */
[----:B------:R-:W-:Y:S01]  /*a100*/  @!P5 IMAD.IADD R9, R9, 0x1, -R0 ;  /* 0x000000010909d824 */ /* 0x000fe200078e0a00 */
[C---:B------:R-:W-:Y:S01]  /*a110*/  ISETP.GT.U32.AND P5, PT, R0.reuse, R5, PT ;  /* 0x000000050000720c */ /* 0x040fe20003fa4070 */
[C---:B------:R-:W-:Y:S02]  /*a120*/  IMAD R11, R0.reuse, R11, R12 ;  /* 0x0000000b000b7224 */ /* 0x040fe400078e020c */
[----:B------:R-:W3:Y:S01]  /*a130*/  LDL.LU R12, [R1+0x598] ;  /* 0x00059800010c7983 */ /* 0x000ee20000300800 */
[C---:B------:R-:W-:Y:S01]  /*a140*/  IMAD R10, R0.reuse, R6, R10 ;  /* 0x00000006000a7224 */ /* 0x040fe200078e020a */
[----:B------:R-:W-:-:S02]  /*a150*/  ISETP.GT.U32.AND P6, PT, R0, R8, PT ;  /* 0x000000080000720c */ /* 0x000fc40003fc4070 */
[----:B------:R-:W-:-:S05]  /*a160*/  IABS R6, R28 ;  /* 0x0000001c00067213 */ /* 0x000fca0000000000 */
[----:B------:R-:W-:-:S04]  /*a170*/  IMAD.HI.U32 R14, R20, R6, RZ ;  /* 0x00000006140e7227 */ /* 0x000fc800078e00ff */
[--C-:B------:R-:W-:Y:S01]  /*a180*/  @!P5 IMAD.IADD R5, R5, 0x1, -R0.reuse ;  /* 0x000000010505d824 */ /* 0x100fe200078e0a00 */
[----:B------:R-:W-:Y:S01]  /*a190*/  IADD3 R14, PT, PT, -R14, RZ, RZ ;  /* 0x000000ff0e0e7210 */ /* 0x000fe20007ffe1ff */
[----:B------:R-:W-:-:S04]  /*a1a0*/  @!P6 IMAD.IADD R8, R8, 0x1, -R0 ;  /* 0x000000010808e824 */ /* 0x000fc800078e0a00 */
[C---:B------:R-:W-:Y:S02]  /*a1b0*/  IMAD R14, R0.reuse, R14, R6 ;  /* 0x0000000e000e7224 */ /* 0x040fe400078e0206 */
[----:B------:R-:W-:Y:S01]  /*a1c0*/  IMAD.MOV.U32 R6, RZ, RZ, R8 ;  /* 0x000000ffff067224 */ /* 0x000fe200078e0008 */
[----:B--2---:R-:W-:-:S13]  /*a1d0*/  ISETP.GT.U32.AND P4, PT, R0, R7, PT ;  /* 0x000000070000720c */ /* 0x004fda0003f84070 */
[----:B------:R-:W-:-:S05]  /*a1e0*/  @!P4 IMAD.IADD R7, R7, 0x1, -R0 ;  /* 0x000000010707c824 */ /* 0x000fca00078e0a00 */
[----:B------:R-:W-:Y:S01]  /*a1f0*/  ISETP.GT.U32.AND P5, PT, R0, R7, PT ;  /* 0x000000070000720c */ /* 0x000fe20003fa4070 */
[----:B------:R-:W-:Y:S02]  /*a200*/  @!P2 IMAD.MOV R9, RZ, RZ, -R9 ;  /* 0x000000ffff09a224 */ /* 0x000fe400078e0a09 */
[----:B------:R-:W-:-:S03]  /*a210*/  @!P3 IMAD.MOV R6, RZ, RZ, -R6 ;  /* 0x000000ffff06b224 */ /* 0x000fc600078e0a06 */
[----:B------:R-:W-:Y:S04]  /*a220*/  STL [R1+0x1e0], R9 ;  /* 0x0001e00901007387 */ /* 0x000fe80000100800 */
[----:B------:R-:W-:Y:S03]  /*a230*/  STL [R1+0x1dc], R6 ;  /* 0x0001dc0601007387 */ /* 0x000fe60000100800 */
[----:B------:R-:W-:Y:S01]  /*a240*/  @!P5 IMAD.IADD R7, R7, 0x1, -R0 ;  /* 0x000000010707d824 */ /* 0x000fe200078e0a00 */
[----:B----4-:R-:W-:Y:S02]  /*a250*/  ISETP.GE.AND P5, PT, R16, RZ, PT ;  /* 0x000000ff1000720c */ /* 0x010fe40003fa6270 */
        /* <DEDUP_REMOVED lines=10> */
[----:B------:R-:W-:Y:S01]  /*a300*/  ISETP.GT.U32.AND P2, PT, R0, R10, PT ;  /* 0x0000000a0000720c */ /* 0x000fe20003f44070 */
[----:B------:R-:W-:Y:S02]  /*a310*/  IMAD.MOV R13, RZ, RZ, -R13 ;  /* 0x000000ffff0d7224 */ /* 0x000fe400078e0a0d */
[----:B------:R-:W-:-:S04]  /*a320*/  @!P3 IMAD.IADD R11, R11, 0x1, -R0 ;  /* 0x000000010b0bb824 */ /* 0x000fc800078e0a00 */
[----:B------:R-:W-:Y:S01]  /*a330*/  @!P4 IMAD.IADD R14, R14, 0x1, -R0 ;  /* 0x000000010e0ec824 */ /* 0x000fe200078e0a00 */
[----:B------:R-:W-:Y:S01]  /*a340*/  ISETP.GE.AND P4, PT, R28, RZ, PT ;  /* 0x000000ff1c00720c */ /* 0x000fe20003f86270 */
[----:B------:R-:W-:Y:S02]  /*a350*/  IMAD.MOV.U32 R28, RZ, RZ, R2 ;  /* 0x000000ffff1c7224 */ /* 0x000fe400078e0002 */
[C---:B------:R-:W-:Y:S02]  /*a360*/  IMAD R13, R0.reuse, R13, R4 ;  /* 0x0000000d000d7224 */ /* 0x040fe400078e0204 */
[----:B------:R-:W-:Y:S01]  /*a370*/  @!P1 IMAD.MOV R28, RZ, RZ, -R28 ;  /* 0x000000ffff1c9224 */ /* 0x000fe200078e0a1c */
[----:B------:R-:W-:Y:S01]  /*a380*/  ISETP.GT.U32.AND P1, PT, R0, R11, PT ;  /* 0x0000000b0000720c */ /* 0x000fe20003f24070 */
[----:B------:R-:W-:Y:S01]  /*a390*/  @!P0 IMAD.MOV R7, RZ, RZ, -R7 ;  /* 0x000000ffff078224 */ /* 0x000fe200078e0a07 */
[----:B------:R-:W-:Y:S02]  /*a3a0*/  IABS R4, R3 ;  /* 0x0000000300047213 */ /* 0x000fe40000000000 */
[----:B------:R-:W-:-:S02]  /*a3b0*/  @!P6 IADD3 R5, PT, PT, R5, -R0, RZ ;  /* 0x800000000505e210 */ /* 0x000fc40007ffe0ff */
[----:B------:R-:W-:Y:S01]  /*a3c0*/  ISETP.GT.U32.AND P0, PT, R0, R14, PT ;  /* 0x0000000e0000720c */ /* 0x000fe20003f04070 */
[----:B------:R-:W-:Y:S01]  /*a3d0*/  @!P2 IMAD.IADD R10, R10, 0x1, -R0 ;  /* 0x000000010a0aa824 */ /* 0x000fe200078e0a00 */
[----:B------:R-:W-:Y:S02]  /*a3e0*/  ISETP.GT.U32.AND P6, PT, R0, R13, PT ;  /* 0x0000000d0000720c */ /* 0x000fe40003fc4070 */
[----:B---3--:R-:W-:Y:S01]  /*a3f0*/  ISETP.GE.AND P2, PT, R12, RZ, PT ;  /* 0x000000ff0c00720c */ /* 0x008fe20003f46270 */
[----:B------:R-:W-:Y:S01]  /*a400*/  IMAD.HI.U32 R8, R20, R4, RZ ;  /* 0x0000000414087227 */ /* 0x000fe200078e00ff */
[----:B------:R-:W-:Y:S01]  /*a410*/  ISETP.GE.AND P3, PT, R29, RZ, PT ;  /* 0x000000ff1d00720c */ /* 0x000fe20003f66270 */
[----:B------:R-:W3:Y:S02]  /*a420*/  LDL.LU R12, [R1+0x5b8] ;  /* 0x0005b800010c7983 */ /* 0x000ee40000300800 */
[----:B------:R-:W-:Y:S02]  /*a430*/  IMAD.MOV R8, RZ, RZ, -R8 ;  /* 0x000000ffff087224 */ /* 0x000fe400078e0a08 */
[----:B------:R-:W-:Y:S01]  /*a440*/  STL [R1+0x1d8], R28 ;  /* 0x0001d81c01007387 */ /* 0x000fe20000100800 */
[----:B------:R-:W-:-:S03]  /*a450*/  @!P1 IMAD.IADD R11, R11, 0x1, -R0 ;  /* 0x000000010b0b9824 */ /* 0x000fc600078e0a00 */
[----:B------:R0:W-:Y:S01]  /*a460*/  STL [R1+0x1d4], R7 ;  /* 0x0001d40701007387 */ /* 0x0001e20000100800 */
[----:B------:R-:W-:Y:S02]  /*a470*/  IMAD R4, R0, R8, R4 ;  /* 0x0000000800047224 */ /* 0x000fe400078e0204 */
[--C-:B------:R-:W-:Y:S01]  /*a480*/  @!P0 IMAD.IADD R14, R14, 0x1, -R0.reuse ;  /* 0x000000010e0e8824 */ /* 0x100fe200078e0a00 */
[----:B------:R-:W-:Y:S01]  /*a490*/  ISETP.GE.AND P0, PT, R3, RZ, PT ;  /* 0x000000ff0300720c */ /* 0x000fe20003f06270 */
[----:B------:R-:W-:Y:S01]  /*a4a0*/  @!P6 IMAD.IADD R13, R13, 0x1, -R0 ;  /* 0x000000010d0de824 */ /* 0x000fe200078e0a00 */
[----:B------:R-:W-:Y:S01]  /*a4b0*/  @!P5 IADD3 R5, PT, PT, -R5, RZ, RZ ;  /* 0x000000ff0505d210 */ /* 0x000fe20007ffe1ff */
[----:B------:R-:W-:Y:S02]  /*a4c0*/  IMAD.MOV.U32 R3, RZ, RZ, R11 ;  /* 0x000000ffff037224 */ /* 0x000fe400078e000b */
[----:B0-----:R-:W-:Y:S01]  /*a4d0*/  IMAD.MOV.U32 R7, RZ, RZ, R10 ;  /* 0x000000ffff077224 */ /* 0x001fe200078e000a */
[C---:B------:R-:W-:Y:S01]  /*a4e0*/  ISETP.GT.U32.AND P5, PT, R0.reuse, R4, PT ;  /* 0x000000040000720c */ /* 0x040fe20003fa4070 */
[----:B------:R-:W4:Y:S02]  /*a4f0*/  LDL.LU R29, [R1+0x5bc] ;  /* 0x0005bc00011d7983 */ /* 0x000f240000300800 */
[----:B------:R-:W-:Y:S01]  /*a500*/  @!P2 IMAD.MOV R7, RZ, RZ, -R7 ;  /* 0x000000ffff07a224 */ /* 0x000fe200078e0a07 */
[----:B------:R-:W-:Y:S01]  /*a510*/  ISETP.GT.U32.AND P6, PT, R0, R13, PT ;  /* 0x0000000d0000720c */ /* 0x000fe20003fc4070 */
[----:B------:R-:W-:Y:S01]  /*a520*/  @!P3 IMAD.MOV R3, RZ, RZ, -R3 ;  /* 0x000000ffff03b224 */ /* 0x000fe200078e0a03 */
[----:B------:R-:W-:Y:S01]  /*a530*/  STL [R1+0x1d0], R5 ;  /* 0x0001d00501007387 */ /* 0x000fe20000100800 */
[----:B------:R-:W-:-:S02]  /*a540*/  IABS R9, R15 ;  /* 0x0000000f00097213 */ /* 0x000fc40000000000 */
[----:B------:R-:W-:Y:S01]  /*a550*/  ISETP.GE.AND P2, PT, R21, RZ, PT ;  /* 0x000000ff1500720c */ /* 0x000fe20003f46270 */
[----:B------:R-:W-:Y:S04]  /*a560*/  STL [R1+0x1cc], R7 ;  /* 0x0001cc0701007387 */ /* 0x000fe80000100800 */
[----:B------:R-:W4:Y:S04]  /*a570*/  LDL.LU R28, [R1+0x5c0] ;  /* 0x0005c000011c7983 */ /* 0x000f280000300800 */
[----:B------:R-:W4:Y:S01]  /*a580*/  LDL.LU R21, [R1+0x5c4] ;  /* 0x0005c40001157983 */ /* 0x000f220000300800 */
[----:B------:R-:W-:-:S03]  /*a590*/  IMAD.HI.U32 R6, R20, R9, RZ ;  /* 0x0000000914067227 */ /* 0x000fc600078e00ff */
[----:B------:R0:W-:Y:S01]  /*a5a0*/  STL [R1+0x1c8], R3 ;  /* 0x0001c80301007387 */ /* 0x0001e20000100800 */
[----:B------:R-:W-:Y:S02]  /*a5b0*/  IMAD.MOV R2, RZ, RZ, -R6 ;  /* 0x000000ffff027224 */ /* 0x000fe400078e0a06 */
[--C-:B------:R-:W-:Y:S01]  /*a5c0*/  @!P5 IMAD.IADD R4, R4, 0x1, -R0.reuse ;  /* 0x000000010404d824 */ /* 0x100fe200078e0a00 */
[----:B0-----:R-:W4:Y:S01]  /*a5d0*/  LDL R3, [R1+0x5c8] ;  /* 0x0005c80001037983 */ /* 0x001f220000100800 */
[----:B------:R-:W-:Y:S01]  /*a5e0*/  @!P6 IMAD.IADD R13, R13, 0x1, -R0 ;  /* 0x000000010d0de824 */ /* 0x000fe200078e0a00 */
[----:B------:R-:W-:Y:S02]  /*a5f0*/  ISETP.GE.AND P6, PT, R15, RZ, PT ;  /* 0x000000ff0f00720c */ /* 0x000fe40003fc6270 */
[----:B--2---:R-:W-:Y:S02]  /*a600*/  IABS R6, R16 ;  /* 0x0000001000067213 */ /* 0x004fe40000000000 */
[----:B------:R-:W-:-:S02]  /*a610*/  ISETP.GE.AND P5, PT, R16, RZ, PT ;  /* 0x000000ff1000720c */ /* 0x000fc40003fa6270 */
[----:B------:R-:W2:Y:S04]  /*a620*/  LDL.LU R16, [R1+0x5cc] ;  /* 0x0005cc0001107983 */ /* 0x000ea80000300800 */
[----:B------:R-:W2:Y:S01]  /*a630*/  LDL.LU R15, [R1+0x5d0] ;  /* 0x0005d000010f7983 */ /* 0x000ea20000300800 */
[----:B------:R-:W-:-:S05]  /*a640*/  IMAD R9, R0, R2, R9 ;  /* 0x0000000200097224 */ /* 0x000fca00078e0209 */
[C---:B------:R-:W-:Y:S02]  /*a650*/  ISETP.GT.U32.AND P1, PT, R0.reuse, R9, PT ;  /* 0x000000090000720c */ /* 0x040fe40003f24070 */
[----:B------:R-:W-:Y:S01]  /*a660*/  ISETP.GT.U32.AND P3, PT, R0, R4, PT ;  /* 0x000000040000720c */ /* 0x000fe20003f64070 */
[----:B------:R-:W-:-:S10]  /*a670*/  IMAD.HI.U32 R2, R20, R6, RZ ;  /* 0x0000000614027227 */ /* 0x000fd400078e00ff */
[----:B------:R-:W-:-:S05]  /*a680*/  @!P1 IMAD.IADD R9, R9, 0x1, -R0 ;  /* 0x0000000109099824 */ /* 0x000fca00078e0a00 */
[C---:B------:R-:W-:Y:S01]  /*a690*/  ISETP.GT.U32.AND P1, PT, R0.reuse, R9, PT ;  /* 0x000000090000720c */ /* 0x040fe20003f24070 */
[----:B------:R-:W-:Y:S02]  /*a6a0*/  IMAD.MOV.U32 R11, RZ, RZ, R14 ;  /* 0x000000ffff0b7224 */ /* 0x000fe400078e000e */
[----:B------:R-:W-:Y:S01]  /*a6b0*/  IMAD.MOV R2, RZ, RZ, -R2 ;  /* 0x000000ffff027224 */ /* 0x000fe200078e0a02 */
[----:B------:R-:W-:Y:S01]  /*a6c0*/  MOV R10, R13 ;  /* 0x0000000d000a7202 */ /* 0x000fe20000000f00 */
[----:B------:R-:W-:Y:S02]  /*a6d0*/  @!P4 IMAD.MOV R11, RZ, RZ, -R11 ;  /* 0x000000ffff0bc224 */ /* 0x000fe400078e0a0b */
[----:B------:R-:W-:Y:S02]  /*a6e0*/  IMAD R6, R0, R2, R6 ;  /* 0x0000000200067224 */ /* 0x000fe400078e0206 */
[----:B------:R-:W-:Y:S01]  /*a6f0*/  @!P3 IMAD.IADD R4, R4, 0x1, -R0 ;  /* 0x000000010404b824 */ /* 0x000fe200078e0a00 */
[----:B---3--:R-:W-:-:S03]  /*a700*/  IABS R8, R12 ;  /* 0x0000000c00087213 */ /* 0x008fc60000000000 */
[----:B------:R-:W-:Y:S01]  /*a710*/  @!P1 IMAD.IADD R9, R9, 0x1, -R0 ;  /* 0x0000000109099824 */ /* 0x000fe200078e0a00 */
[----:B------:R0:W-:Y:S01]  /*a720*/  STL [R1+0x1c4], R11 ;  /* 0x0001c40b01007387 */ /* 0x0001e20000100800 */
[----:B------:R-:W-:Y:S02]  /*a730*/  @!P2 IMAD.MOV R10, RZ, RZ, -R10 ;  /* 0x000000ffff0aa224 */ /* 0x000fe400078e0a0a */
[----:B------:R-:W-:-:S04]  /*a740*/  IMAD.HI.U32 R2, R20, R8, RZ ;  /* 0x0000000814027227 */ /* 0x000fc800078e00ff */
[----:B------:R-:W-:Y:S02]  /*a750*/  IMAD.MOV R2, RZ, RZ, -R2 ;  /* 0x000000ffff027224 */ /* 0x000fe400078e0a02 */
[----:B------:R-:W-:Y:S01]  /*a760*/  @!P0 IMAD.MOV R4, RZ, RZ, -R4 ;  /* 0x000000ffff048224 */ /* 0x000fe200078e0a04 */
[----:B------:R-:W-:Y:S01]  /*a770*/  STL [R1+0x1c0], R10 ;  /* 0x0001c00a01007387 */ /* 0x000fe20000100800 */
[----:B------:R-:W-:Y:S01]  /*a780*/  IMAD R8, R0, R2, R8 ;  /* 0x0000000200087224 */ /* 0x000fe200078e0208 */
[----:B----4-:R-:W-:Y:S02]  /*a790*/  IABS R5, R29 ;  /* 0x0000001d00057213 */ /* 0x010fe40000000000 */
[----:B------:R-:W-:Y:S02]  /*a7a0*/  ISETP.GE.AND P3, PT, R29, RZ, PT ;  /* 0x000000ff1d00720c */ /* 0x000fe40003f66270 */
[----:B------:R-:W3:Y:S04]  /*a7b0*/  LDL.LU R29, [R1+0x5d8] ;  /* 0x0005d800011d7983 */ /* 0x000ee80000300800 */
[----:B------:R-:W-:Y:S01]  /*a7c0*/  STL [R1+0x1bc], R4 ;  /* 0x0001bc0401007387 */ /* 0x000fe20000100800 */
[----:B------:R-:W-:-:S02]  /*a7d0*/  ISETP.GE.AND P1, PT, R28, RZ, PT ;  /* 0x000000ff1c00720c */ /* 0x000fc40003f26270 */
[----:B------:R-:W-:Y:S02]  /*a7e0*/  IABS R2, R28 ;  /* 0x0000001c00027213 */ /* 0x000fe40000000000 */
[----:B------:R-:W4:Y:S01]  /*a7f0*/  LDL.LU R28, [R1+0x5dc] ;  /* 0x0005dc00011c7983 */ /* 0x000f220000300800 */
[----:B0-----:R-:W-:Y:S01]  /*a800*/  IABS R11, R3 ;  /* 0x00000003000b7213 */ /* 0x001fe20000000000 */
[----:B------:R-:W-:-:S04]  /*a810*/  IMAD.MOV.U32 R3, RZ, RZ, R9 ;  /* 0x000000ffff037224 */ /* 0x000fc800078e0009 */
[----:B------:R-:W-:Y:S02]  /*a820*/  @!P6 IMAD.MOV R3, RZ, RZ, -R3 ;  /* 0x000000ffff03e224 */ /* 0x000fe400078e0a03 */
        /* <DEDUP_REMOVED lines=12> */
[----:B------:R-:W-:Y:S01]  /*a8f0*/  ISETP.GT.U32.AND P6, PT, R0, R8, PT ;  /* 0x000000080000720c */ /* 0x000fe20003fc4070 */
[----:B------:R-:W-:-:S10]  /*a900*/  IMAD.HI.U32 R10, R20, R2, RZ ;  /* 0x00000002140a7227 */ /* 0x000fd400078e00ff */
[--C-:B------:R-:W-:Y:S01]  /*a910*/  @!P4 IMAD.IADD R6, R6, 0x1, -R0.reuse ;  /* 0x000000010606c824 */ /* 0x100fe200078e0a00 */
[----:B------:R-:W-:Y:S01]  /*a920*/  ISETP.GT.U32.AND P4, PT, R0, R5, PT ;  /* 0x000000050000720c */ /* 0x000fe20003f84070 */
[----:B------:R-:W-:Y:S01]  /*a930*/  @!P6 IMAD.IADD R8, R8, 0x1, -R0 ;  /* 0x000000010808e824 */ /* 0x000fe200078e0a00 */
[----:B------:R-:W-:Y:S02]  /*a940*/  ISETP.GE.AND P2, PT, R12, RZ, PT ;  /* 0x000000ff0c00720c */ /* 0x000fe40003f46270 */
[----:B------:R-:W-:Y:S02]  /*a950*/  IABS R12, R21 ;  /* 0x00000015000c7213 */ /* 0x000fe40000000000 */
[----:B------:R-:W-:-:S03]  /*a960*/  IADD3 R10, PT, PT, -R10, RZ, RZ ;  /* 0x000000ff0a0a7210 */ /* 0x000fc60007ffe1ff */
[----:B------:R-:W-:-:S04]  /*a970*/  IMAD.HI.U32 R4, R20, R12, RZ ;  /* 0x0000000c14047227 */ /* 0x000fc800078e00ff */
[----:B------:R-:W-:Y:S01]  /*a980*/  @!P4 IMAD.IADD R5, R5, 0x1, -R0 ;  /* 0x000000010505c824 */ /* 0x000fe200078e0a00 */
[C---:B------:R-:W-:Y:S01]  /*a990*/  ISETP.GT.U32.AND P4, PT, R0.reuse, R8, PT ;  /* 0x000000080000720c */ /* 0x040fe20003f84070 */
[----:B------:R-:W-:Y:S02]  /*a9a0*/  IMAD R2, R0, R10, R2 ;  /* 0x0000000a00027224 */ /* 0x000fe400078e0202 */
[----:B------:R-:W-:Y:S02]  /*a9b0*/  IMAD.MOV R4, RZ, RZ, -R4 ;  /* 0x000000ffff047224 */ /* 0x000fe400078e0a04 */
[----:B------:R-:W-:-:S04]  /*a9c0*/  IMAD.HI.U32 R10, R20, R7, RZ ;  /* 0x00000007140a7227 */ /* 0x000fc800078e00ff */
[----:B------:R-:W-:Y:S02]  /*a9d0*/  IMAD R12, R0, R4, R12 ;  /* 0x00000004000c7224 */ /* 0x000fe400078e020c */
[----:B------:R-:W-:Y:S02]  /*a9e0*/  IMAD.MOV R10, RZ, RZ, -R10 ;  /* 0x000000ffff0a7224 */ /* 0x000fe400078e0a0a */
[----:B------:R-:W-:Y:S02]  /*a9f0*/  @!P4 IADD3 R8, PT, PT, R8, -R0, RZ ;  /* 0x800000000808c210 */ /* 0x000fe40007ffe0ff */
[C---:B------:R-:W-:Y:S01]  /*aa00*/  IMAD R7, R0.reuse, R10, R7 ;  /* 0x0000000a00077224 */ /* 0x040fe200078e0207 */
        /* <DEDUP_REMOVED lines=16> */
[----:B------:R-:W-:Y:S01]  /*ab10*/  IMAD.HI.U32 R13, R20, R11, RZ ;  /* 0x0000000b140d7227 */ /* 0x000fe200078e00ff */
[----:B------:R-:W-:-:S02]  /*ab20*/  ISETP.GT.U32.AND P6, PT, R0, R2, PT ;  /* 0x000000020000720c */ /* 0x000fc40003fc4070 */
[----:B------:R-:W-:Y:S01]  /*ab30*/  ISETP.GT.U32.AND P5, PT, R0, R5, PT ;  /* 0x000000050000720c */ /* 0x000fe20003fa4070 */
[----:B------:R-:W-:-:S04]  /*ab40*/  IMAD.MOV R13, RZ, RZ, -R13 ;  /* 0x000000ffff0d7224 */ /* 0x000fc800078e0a0d */
[----:B------:R-:W-:-:S05]  /*ab50*/  IMAD R11, R0, R13, R11 ;  /* 0x0000000d000b7224 */ /* 0x000fca00078e020b */
[----:B------:R-:W-:Y:S01]  /*ab60*/  ISETP.GT.U32.AND P2, PT, R0, R11, PT ;  /* 0x0000000b0000720c */ /* 0x000fe20003f44070 */
[--C-:B------:R-:W-:Y:S02]  /*ab70*/  @!P6 IMAD.IADD R2, R2, 0x1, -R0.reuse ;  /* 0x000000010202e824 */ /* 0x100fe400078e0a00 */
[----:B------:R-:W-:Y:S01]  /*ab80*/  @!P5 IMAD.IADD R5, R5, 0x1, -R0 ;  /* 0x000000010505d824 */ /* 0x000fe200078e0a00 */
[----:B------:R-:W-:Y:S01]  /*ab90*/  ISETP.GT.U32.AND P5, PT, R0, R7, PT ;  /* 0x000000070000720c */ /* 0x000fe20003fa4070 */
[----:B------:R-:W-:Y:S01]  /*aba0*/  IMAD.HI.U32 R14, R20, R10, RZ ;  /* 0x0000000a140e7227 */ /* 0x000fe200078e00ff */
[----:B------:R-:W-:-:S03]  /*abb0*/  ISETP.GT.U32.AND P6, PT, R0, R2, PT ;  /* 0x000000020000720c */ /* 0x000fc60003fc4070 */
[----:B------:R-:W-:-:S04]  /*abc0*/  IMAD.MOV R14, RZ, RZ, -R14 ;  /* 0x000000ffff0e7224 */ /* 0x000fc800078e0a0e */
[----:B------:R-:W-:Y:S02]  /*abd0*/  @!P2 IMAD.IADD R11, R11, 0x1, -R0 ;  /* 0x000000010b0ba824 */ /* 0x000fe400078e0a00 */
[C---:B------:R-:W-:Y:S02]  /*abe0*/  IMAD R10, R0.reuse, R14, R10 ;  /* 0x0000000e000a7224 */ /* 0x040fe400078e020a */
[--C-:B------:R-:W-:Y:S01]  /*abf0*/  @!P5 IMAD.IADD R7, R7, 0x1, -R0.reuse ;  /* 0x000000010707d824 */ /* 0x100fe200078e0a00 */
[----:B------:R-:W3:Y:S01]  /*ac00*/  LDL.LU R14, [R1+0x5d4] ;  /* 0x0005d400010e7983 */ /* 0x000ee20000300800 */
[----:B------:R-:W-:Y:S01]  /*ac10*/  @!P3 IMAD.MOV R5, RZ, RZ, -R5 ;  /* 0x000000ffff05b224 */ /* 0x000fe200078e0a05 */
[----:B------:R-:W-:Y:S01]  /*ac20*/  ISETP.GT.U32.AND P5, PT, R0, R11, PT ;  /* 0x0000000b0000720c */ /* 0x000fe20003fa4070 */
[----:B------:R-:W-:-:S03]  /*ac30*/  @!P6 IMAD.IADD R2, R2, 0x1, -R0 ;  /* 0x000000010202e824 */ /* 0x000fc600078e0a00 */
[----:B------:R0:W-:Y:S02]  /*ac40*/  STL [R1+0xac], R5 ;  /* 0x0000ac0501007387 */ /* 0x0001e40000100800 */
[----:B0-----:R-:W-:-:S04]  /*ac50*/  IMAD.MOV.U32 R5, RZ, RZ, R2 ;  /* 0x000000ffff057224 */ /* 0x001fc800078e0002 */
[----:B------:R-:W-:-:S03]  /*ac60*/  @!P1 IMAD.MOV R5, RZ, RZ, -R5 ;  /* 0x000000ffff059224 */ /* 0x000fc600078e0a05 */
[----:B------:R-:W-:Y:S02]  /*ac70*/  @!P5 IMAD.IADD R11, R11, 0x1, -R0 ;  /* 0x000000010b0bd824 */ /* 0x000fe400078e0a00 */
[----:B------:R-:W-:Y:S01]  /*ac80*/  STL [R1+0x1a8], R5 ;  /* 0x0001a80501007387 */ /* 0x000fe20000100800 */
[----:B------:R-:W-:-:S04]  /*ac90*/  IMAD.HI.U32 R4, R20, R9, RZ ;  /* 0x0000000914047227 */ /* 0x000fc800078e00ff */
[----:B------:R-:W-:Y:S01]  /*aca0*/  IMAD.MOV R4, RZ, RZ, -R4 ;  /* 0x000000ffff047224 */ /* 0x000fe200078e0a04 */
[----:B--2---:R-:W-:Y:S02]  /*acb0*/  ISETP.GE.AND P5, PT, R16, RZ, PT ;  /* 0x000000ff1000720c */ /* 0x004fe40003fa6270 */
[----:B------:R-:W2:Y:S01]  /*acc0*/  LDL.LU R16, [R1+0x5e8] ;  /* 0x0005e80001107983 */ /* 0x000ea20000300800 */
[C---:B------:R-:W-:Y:S01]  /*acd0*/  IMAD R9, R0.reuse, R4, R9 ;  /* 0x0000000400097224 */ /* 0x040fe200078e0209 */
[----:B----4-:R-:W-:Y:S02]  /*ace0*/  IABS R6, R28 ;  /* 0x0000001c00067213 */ /* 0x010fe40000000000 */
[C---:B------:R-:W-:Y:S02]  /*acf0*/  ISETP.GT.U32.AND P3, PT, R0.reuse, R7, PT ;  /* 0x000000070000720c */ /* 0x040fe40003f64070 */
[----:B------:R-:W-:Y:S01]  /*ad00*/  ISETP.GT.U32.AND P6, PT, R0, R9, PT ;  /* 0x000000090000720c */ /* 0x000fe20003fc4070 */
[----:B------:R-:W-:Y:S01]  /*ad10*/  IMAD.HI.U32 R8, R20, R6, RZ ;  /* 0x0000000614087227 */ /* 0x000fe200078e00ff */
[----:B------:R-:W-:-:S03]  /*ad20*/  IABS R4, R29 ;  /* 0x0000001d00047213 */ /* 0x000fc60000000000 */
[----:B------:R-:W-:Y:S01]  /*ad30*/  IMAD.MOV R8, RZ, RZ, -R8 ;  /* 0x000000ffff087224 */ /* 0x000fe200078e0a08 */
[----:B------:R-:W-:Y:S01]  /*ad40*/  ISETP.GT.U32.AND P2, PT, R0, R12, PT ;  /* 0x0000000c0000720c */ /* 0x000fe20003f44070 */
[----:B------:R-:W-:Y:S01]  /*ad50*/  IMAD.HI.U32 R13, R20, R4, RZ ;  /* 0x00000004140d7227 */ /* 0x000fe200078e00ff */
[----:B------:R-:W-:-:S03]  /*ad60*/  ISETP.GT.U32.AND P1, PT, R0, R10, PT ;  /* 0x0000000a0000720c */ /* 0x000fc60003f24070 */
[C---:B------:R-:W-:Y:S02]  /*ad70*/  IMAD R6, R0.reuse, R8, R6 ;  /* 0x0000000800067224 */ /* 0x040fe400078e0206 */
[----:B------:R-:W-:Y:S01]  /*ad80*/  IMAD.MOV R13, RZ, RZ, -R13 ;  /* 0x000000ffff0d7224 */ /* 0x000fe200078e0a0d */
[----:B------:R-:W-:Y:S01]  /*ad90*/  @!P6 IADD3 R9, PT, PT, R9, -R0, RZ ;  /* 0x800000000909e210 */ /* 0x000fe20007ffe0ff */
[----:B------:R-:W-:Y:S01]  /*ada0*/  @!P3 IMAD.IADD R7, R7, 0x1, -R0 ;  /* 0x000000010707b824 */ /* 0x000fe200078e0a00 */
[C---:B------:R-:W-:Y:S01]  /*adb0*/  ISETP.GT.U32.AND P3, PT, R0.reuse, R6, PT ;  /* 0x000000060000720c */ /* 0x040fe20003f64070 */
[C---:B------:R-:W-:Y:S01]  /*adc0*/  IMAD R4, R0.reuse, R13, R4 ;  /* 0x0000000d00047224 */ /* 0x040fe200078e0204 */
[----:B------:R-:W-:Y:S01]  /*add0*/  ISETP.GT.U32.AND P6, PT, R0, R9, PT ;  /* 0x000000090000720c */ /* 0x000fe20003fc4070 */
[--C-:B------:R-:W-:Y:S01]  /*ade0*/  @!P2 IMAD.IADD R12, R12, 0x1, -R0.reuse ;  /* 0x000000010c0ca824 */ /* 0x100fe200078e0a00 */
[----:B------:R-:W-:Y:S02]  /*adf0*/  IABS R2, R21 ;  /* 0x0000001500027213 */ /* 0x000fe40000000000 */
[----:B------:R-:W-:Y:S01]  /*ae00*/  ISETP.GT.U32.AND P2, PT, R0, R4, PT ;  /* 0x000000040000720c */ /* 0x000fe20003f44070 */
[----:B------:R-:W-:-:S02]  /*ae10*/  @!P1 IMAD.IADD R10, R10, 0x1, -R0 ;  /* 0x000000010a0a9824 */ /* 0x000fc400078e0a00 */
[----:B------:R-:W-:-:S04]  /*ae20*/  IMAD.HI.U32 R13, R20, R2, RZ ;  /* 0x00000002140d7227 */ /* 0x000fc800078e00ff */
[----:B------:R-:W-:Y:S02]  /*ae30*/  @!P3 IMAD.IADD R6, R6, 0x1, -R0 ;  /* 0x000000010606b824 */ /* 0x000fe400078e0a00 */
[----:B------:R-:W-:Y:S01]  /*ae40*/  @!P0 IMAD.MOV R12, RZ, RZ, -R12 ;  /* 0x000000ffff0c8224 */ /* 0x000fe200078e0a0c */
[C---:B------:R-:W-:Y:S01]  /*ae50*/  ISETP.GT.U32.AND P0, PT, R0.reuse, R10, PT ;  /* 0x0000000a0000720c */ /* 0x040fe20003f04070 */
[----:B------:R-:W-:Y:S01]  /*ae60*/  @!P4 IMAD.MOV R11, RZ, RZ, -R11 ;  /* 0x000000ffff0bc224 */ /* 0x000fe200078e0a0b */
[----:B------:R-:W-:Y:S01]  /*ae70*/  ISETP.GT.U32.AND P3, PT, R0, R6, PT ;  /* 0x000000060000720c */ /* 0x000fe20003f64070 */
[--C-:B------:R-:W-:Y:S01]  /*ae80*/  @!P6 IMAD.IADD R9, R9, 0x1, -R0.reuse ;  /* 0x000000010909e824 */ /* 0x100fe200078e0a00 */
[----:B------:R-:W-:Y:S01]  /*ae90*/  ISETP.GE.AND P6, PT, R15, RZ, PT ;  /* 0x000000ff0f00720c */ /* 0x000fe20003fc6270 */
[----:B------:R-:W-:Y:S01]  /*aea0*/  IMAD.MOV R13, RZ, RZ, -R13 ;  /* 0x000000ffff0d7224 */ /* 0x000fe200078e0a0d */
[----:B------:R-:W4:Y:S01]  /*aeb0*/  LDL.LU R15, [R1+0x5ec] ;  /* 0x0005ec00010f7983 */ /* 0x000f220000300800 */
[----:B------:R-:W-:-:S03]  /*aec0*/  @!P2 IMAD.IADD R4, R4, 0x1, -R0 ;  /* 0x000000010404a824 */ /* 0x000fc600078e0a00 */
[----:B------:R-:W-:Y:S01]  /*aed0*/  STL [R1+0x188], R12 ;  /* 0x0001880c01007387 */ /* 0x000fe20000100800 */
[----:B------:R-:W-:-:S03]  /*aee0*/  IMAD R2, R0, R13, R2 ;  /* 0x0000000d00027224 */ /* 0x000fc600078e0202 */
[----:B------:R0:W-:Y:S01]  /*aef0*/  STL [R1+0x18c], R11 ;  /* 0x00018c0b01007387 */ /* 0x0001e20000100800 */
[----:B---3--:R-:W-:Y:S02]  /*af00*/  ISETP.GE.AND P1, PT, R14, RZ, PT ;  /* 0x000000ff0e00720c */ /* 0x008fe40003f26270 */
[----:B------:R-:W-:Y:S01]  /*af10*/  ISETP.GT.U32.AND P4, PT, R0, R4, PT ;  /* 0x000000040000720c */ /* 0x000fe20003f84070 */
[----:B------:R-:W-:Y:S02]  /*af20*/  @!P0 IMAD.IADD R10, R10, 0x1, -R0 ;  /* 0x000000010a0a8824 */ /* 0x000fe400078e0a00 */
[----:B0-----:R-:W-:-:S04]  /*af30*/  IMAD.MOV.U32 R11, RZ, RZ, R7 ;  /* 0x000000ffff0b7224 */ /* 0x001fc800078e0007 */
[----:B------:R-:W-:Y:S01]  /*af40*/  @!P5 IMAD.MOV R11, RZ, RZ, -R11 ;  /* 0x000000ffff0bd224 */ /* 0x000fe200078e0a0b */
[----:B------:R-:W-:Y:S01]  /*af50*/  ISETP.GT.U32.AND P5, PT, R0, R2, PT ;  /* 0x000000020000720c */ /* 0x000fe20003fa4070 */
[--C-:B------:R-:W-:Y:S01]  /*af60*/  @!P3 IMAD.IADD R6, R6, 0x1, -R0.reuse ;  /* 0x000000010606b824 */ /* 0x100fe200078e0a00 */
[----:B------:R-:W-:Y:S02]  /*af70*/  IABS R8, R3 ;  /* 0x0000000300087213 */ /* 0x000fe40000000000 */
[----:B------:R-:W-:Y:S01]  /*af80*/  ISETP.GE.AND P3, PT, R3, RZ, PT ;  /* 0x000000ff0300720c */ /* 0x000fe20003f66270 */
[----:B------:R-:W-:Y:S01]  /*af90*/  @!P6 IMAD.MOV R9, RZ, RZ, -R9 ;  /* 0x000000ffff09e224 */ /* 0x000fe200078e0a09 */
[----:B------:R-:W-:Y:S02]  /*afa0*/  MOV R3, R10 ;  /* 0x0000000a00037202 */ /* 0x000fe40000000f00 */
[----:B------:R-:W-:Y:S02]  /*afb0*/  ISETP.GE.AND P2, PT, R29, RZ, PT ;  /* 0x000000ff1d00720c */ /* 0x000fe40003f46270 */
        /* <DEDUP_REMOVED lines=8> */
[----:B------:R-:W3:Y:S04]  /*b040*/  LDL.LU R28, [R1+0x5f4] ;  /* 0x0005f400011c7983 */ /* 0x000ee80000300800 */
        /* <DEDUP_REMOVED lines=9> */
[----:B------:R-:W-:-:S05]  /*b0e0*/  IMAD.HI.U32 R5, R20, R8, RZ ;  /* 0x0000000814057227 */ /* 0x000fca00078e00ff */
[----:B------:R-:W-:-:S05]  /*b0f0*/  IADD3 R5, PT, PT, -R5, RZ, RZ ;  /* 0x000000ff05057210 */ /* 0x000fca0007ffe1ff */
[----:B------:R-:W-:-:S05]  /*b100*/  IMAD R8, R0, R5, R8 ;  /* 0x0000000500087224 */ /* 0x000fca00078e0208 */
[----:B------:R-:W-:Y:S01]  /*b110*/  ISETP.GT.U32.AND P0, PT, R0, R8, PT ;  /* 0x000000080000720c */ /* 0x000fe20003f04070 */
[----:B------:R-:W-:Y:S01]  /*b120*/  @!P6 IMAD.MOV R6, RZ, RZ, -R6 ;  /* 0x000000ffff06e224 */ /* 0x000fe200078e0a06 */
[----:B----4-:R-:W-:Y:S02]  /*b130*/  IABS R11, R15 ;  /* 0x0000000f000b7213 */ /* 0x010fe40000000000 */
[----:B------:R-:W-:Y:S02]  /*b140*/  ISETP.GE.AND P6, PT, R15, RZ, PT ;  /* 0x000000ff0f00720c */ /* 0x000fe40003fc6270 */
[----:B------:R-:W4:Y:S01]  /*b150*/  LDL R15, [R1+0x604] ;  /* 0x00060400010f7983 */ /* 0x000f220000100800 */
[----:B------:R-:W-:-:S06]  /*b160*/  IMAD.HI.U32 R5, R20, R7, RZ ;  /* 0x0000000714057227 */ /* 0x000fcc00078e00ff */
[----:B------:R-:W-:Y:S01]  /*b170*/  @!P0 IMAD.IADD R8, R8, 0x1, -R0 ;  /* 0x0000000108088824 */ /* 0x000fe200078e0a00 */
[----:B------:R-:W-:Y:S01]  /*b180*/  ISETP.GT.U32.AND P0, PT, R0, R2, PT ;  /* 0x000000020000720c */ /* 0x000fe20003f04070 */
[----:B------:R-:W-:-:S03]  /*b190*/  IMAD.MOV R5, RZ, RZ, -R5 ;  /* 0x000000ffff057224 */ /* 0x000fc600078e0a05 */
[C---:B------:R-:W-:Y:S01]  /*b1a0*/  ISETP.GT.U32.AND P1, PT, R0.reuse, R8, PT ;  /* 0x000000080000720c */ /* 0x040fe20003f24070 */
[----:B------:R-:W-:Y:S01]  /*b1b0*/  IMAD R7, R0, R5, R7 ;  /* 0x0000000500077224 */ /* 0x000fe200078e0207 */
[----:B------:R-:W-:Y:S01]  /*b1c0*/  STL [R1+0x194], R6 ;  /* 0x0001940601007387 */ /* 0x000fe20000100800 */
[----:B---3--:R-:W-:-:S03]  /*b1d0*/  IABS R9, R29 ;  /* 0x0000001d00097213 */ /* 0x008fc60000000000 */
[----:B------:R-:W-:-:S03]  /*b1e0*/  ISETP.GT.U32.AND P2, PT, R0, R7, PT ;  /* 0x000000070000720c */ /* 0x000fc60003f44070 */
[----:B------:R-:W-:Y:S02]  /*b1f0*/  @!P0 IMAD.IADD R2, R2, 0x1, -R0 ;  /* 0x0000000102028824 */ /* 0x000fe400078e0a00 */
[----:B------:R-:W-:-:S04]  /*b200*/  IMAD.HI.U32 R4, R20, R9, RZ ;  /* 0x0000000914047227 */ /* 0x000fc800078e00ff */
[----:B------:R-:W-:Y:S02]  /*b210*/  @!P1 IMAD.IADD R8, R8, 0x1, -R0 ;  /* 0x0000000108089824 */ /* 0x000fe400078e0a00 */
[----:B------:R-:W-:Y:S02]  /*b220*/  @!P4 IMAD.MOV R2, RZ, RZ, -R2 ;  /* 0x000000ffff02c224 */ /* 0x000fe400078e0a02 */
[----:B------:R-:W-:Y:S02]  /*b230*/  IMAD.MOV R4, RZ, RZ, -R4 ;  /* 0x000000ffff047224 */ /* 0x000fe400078e0a04 */
[----:B------:R-:W-:Y:S01]  /*b240*/  IMAD.HI.U32 R5, R20, R11, RZ ;  /* 0x0000000b14057227 */ /* 0x000fe200078e00ff */
[----:B------:R-:W-:Y:S01]  /*b250*/  ISETP.GE.AND P0, PT, R29, RZ, PT ;  /* 0x000000ff1d00720c */ /* 0x000fe20003f06270 */
[----:B------:R0:W-:Y:S01]  /*b260*/  STL [R1+0x198], R2 ;  /* 0x0001980201007387 */ /* 0x0001e20000100800 */
[----:B------:R-:W-:Y:S01]  /*b270*/  ISETP.GE.AND P1, PT, R28, RZ, PT ;  /* 0x000000ff1c00720c */ /* 0x000fe20003f26270 */
[----:B------:R-:W-:Y:S01]  /*b280*/  IMAD R9, R0, R4, R9 ;  /* 0x0000000400097224 */ /* 0x000fe200078e0209 */
[----:B------:R-:W-:Y:S01]  /*b290*/  IABS R4, R28 ;  /* 0x0000001c00047213 */ /* 0x000fe20000000000 */
[----:B------:R-:W-:Y:S01]  /*b2a0*/  IMAD.MOV R5, RZ, RZ, -R5 ;  /* 0x000000ffff057224 */ /* 0x000fe200078e0a05 */
[----:B------:R-:W-:Y:S01]  /*b2b0*/  @!P2 IADD3 R7, PT, PT, R7, -R0, RZ ;  /* 0x800000000707a210 */ /* 0x000fe20007ffe0ff */
[----:B------:R-:W3:Y:S01]  /*b2c0*/  LDL.LU R29, [R1+0x608] ;  /* 0x00060800011d7983 */ /* 0x000ee20000300800 */
[----:B------:R-:W-:-:S02]  /*b2d0*/  ISETP.GE.AND P2, PT, R21, RZ, PT ;  /* 0x000000ff1500720c */ /* 0x000fc40003f46270 */
[----:B0-----:R-:W-:Y:S01]  /*b2e0*/  IABS R2, R21 ;  /* 0x0000001500027213 */ /* 0x001fe20000000000 */
[----:B------:R-:W3:Y:S01]  /*b2f0*/  LDL.LU R28, [R1+0x60c] ;  /* 0x00060c00011c7983 */ /* 0x000ee20000300800 */
        /* <DEDUP_REMOVED lines=13> */
[C---:B------:R-:W-:Y:S02]  /*b3d0*/  ISETP.GT.U32.AND P4, PT, R0.reuse, R7, PT ;  /* 0x000000070000720c */ /* 0x040fe40003f84070 */
[----:B------:R-:W-:-:S11]  /*b3e0*/  ISETP.GT.U32.AND P3, PT, R0, R11, PT ;  /* 0x0000000b0000720c */ /* 0x000fd60003f64070 */
[--C-:B------:R-:W-:Y:S01]  /*b3f0*/  @!P4 IMAD.IADD R7, R7, 0x1, -R0.reuse ;  /* 0x000000010707c824 */ /* 0x100fe200078e0a00 */
[----:B------:R-:W-:Y:S01]  /*b400*/  ISETP.GT.U32.AND P4, PT, R0, R9, PT ;  /* 0x000000090000720c */ /* 0x000fe20003f84070 */
[----:B------:R-:W-:-:S12]  /*b410*/  @!P3 IMAD.IADD R11, R11, 0x1, -R0 ;  /* 0x000000010b0bb824 */ /* 0x000fd800078e0a00 */
[----:B------:R-:W-:Y:S02]  /*b420*/  @!P4 IADD3 R9, PT, PT, R9, -R0, RZ ;  /* 0x800000000909c210 */ /* 0x000fe40007ffe0ff */
[----:B------:R-:W-:Y:S01]  /*b430*/  ISETP.GT.U32.AND P4, PT, R0, R11, PT ;  /* 0x0000000b0000720c */ /* 0x000fe20003f84070 */
[----:B-1----:R-:W-:-:S04]  /*b440*/  IMAD.MOV.U32 R3, RZ, RZ, R7 ;  /* 0x000000ffff037224 */ /* 0x002fc800078e0007 */
        /* <DEDUP_REMOVED lines=19> */
[C---:B------:R-:W-:Y:S01]  /*b580*/  IMAD R4, R0.reuse, R12, R4 ;  /* 0x0000000c00047224 */ /* 0x040fe200078e0204 */
[----:B------:R-:W-:Y:S01]  /*b590*/  ISETP.GT.U32.AND P5, PT, R0, R9, PT ;  /* 0x000000090000720c */ /* 0x000fe20003fa4070 */
[----:B------:R-:W-:-:S03]  /*b5a0*/  IMAD.HI.U32 R12, R20, R5, RZ ;  /* 0x00000005140c7227 */ /* 0x000fc600078e00ff */
[----:B------:R-:W-:Y:S01]  /*b5b0*/  ISETP.GT.U32.AND P3, PT, R0, R4, PT ;  /* 0x000000040000720c */ /* 0x000fe20003f64070 */
[----:B------:R-:W-:-:S04]  /*b5c0*/  IMAD.MOV R12, RZ, RZ, -R12 ;  /* 0x000000ffff0c7224 */ /* 0x000fc800078e0a0c */
[----:B------:R-:W-:Y:S01]  /*b5d0*/  IMAD R5, R0, R12, R5 ;  /* 0x0000000c00057224 */ /* 0x000fe200078e0205 */
[----:B------:R-:W-:-:S03]  /*b5e0*/  IABS R12, R29 ;  /* 0x0000001d000c7213 */ /* 0x000fc60000000000 */
[----:B------:R-:W-:Y:S01]  /*b5f0*/  @!P5 IMAD.IADD R9, R9, 0x1, -R0 ;  /* 0x000000010909d824 */ /* 0x000fe200078e0a00 */
[----:B------:R-:W-:-:S03]  /*b600*/  ISETP.GT.U32.AND P5, PT, R0, R5, PT ;  /* 0x000000050000720c */ /* 0x000fc60003fa4070 */
[----:B------:R-:W-:Y:S01]  /*b610*/  @!P3 IMAD.IADD R4, R4, 0x1, -R0 ;  /* 0x000000010404b824 */ /* 0x000fe200078e0a00 */
[----:B------:R-:W-:Y:S01]  /*b620*/  IABS R7, R21 ;  /* 0x0000001500077213 */ /* 0x000fe20000000000 */
[----:B------:R-:W-:-:S03]  /*b630*/  IMAD.HI.U32 R11, R20, R12, RZ ;  /* 0x0000000c140b7227 */ /* 0x000fc600078e00ff */
[----:B------:R-:W-:Y:S01]  /*b640*/  ISETP.GT.U32.AND P3, PT, R0, R4, PT ;  /* 0x000000040000720c */ /* 0x000fe20003f64070 */
[----:B------:R-:W-:Y:S02]  /*b650*/  IMAD.MOV R11, RZ, RZ, -R11 ;  /* 0x000000ffff0b7224 */ /* 0x000fe400078e0a0b */
[----:B------:R-:W-:-:S04]  /*b660*/  IMAD.HI.U32 R13, R20, R7, RZ ;  /* 0x00000007140d7227 */ /* 0x000fc800078e00ff */
[----:B------:R-:W-:Y:S02]  /*b670*/  IMAD R11, R0, R11, R12 ;  /* 0x0000000b000b7224 */ /* 0x000fe400078e020c */
[----:B------:R-:W4:Y:S01]  /*b680*/  LDL.LU R12, [R1+0x604] ;  /* 0x00060400010c7983 */ /* 0x000f220000300800 */
[----:B------:R-:W-:Y:S01]  /*b690*/  IADD3 R13, PT, PT, -R13, RZ, RZ ;  /* 0x000000ff0d0d7210 */ /* 0x000fe20007ffe1ff */
[--C-:B------:R-:W-:Y:S02]  /*b6a0*/  @!P5 IMAD.IADD R5, R5, 0x1, -R0.reuse ;  /* 0x000000010505d824 */ /* 0x100fe400078e0a00 */
[----:B------:R-:W-:Y:S02]  /*b6b0*/  @!P3 IMAD.IADD R4, R4, 0x1, -R0 ;  /* 0x000000010404b824 */ /* 0x000fe400078e0a00 */
        /* <DEDUP_REMOVED lines=8> */
[----:B------:R0:W-:Y:S03]  /*b740*/  STL [R1+0x178], R13 ;  /* 0x0001780d01007387 */ /* 0x0001e60000100800 */
[----:B------:R-:W-:Y:S01]  /*b750*/  @!P5 IMAD.IADD R6, R6, 0x1, -R0 ;  /* 0x000000010606d824 */ /* 0x000fe200078e0a00 */
[----:B---3--:R-:W-:Y:S02]  /*b760*/  ISETP.GE.AND P5, PT, R16, RZ, PT ;  /* 0x000000ff1000720c */ /* 0x008fe40003fa6270 */
[----:B------:R-:W2:Y:S01]  /*b770*/  LDL.LU R16, [R1+0x61c] ;  /* 0x00061c0001107983 */ /* 0x000ea20000300800 */
[----:B------:R-:W-:-:S04]  /*b780*/  IMAD.HI.U32 R8, R20, R10, RZ ;  /* 0x0000000a14087227 */ /* 0x000fc800078e00ff */
[----:B------:R-:W-:-:S04]  /*b790*/  IMAD.MOV R8, RZ, RZ, -R8 ;  /* 0x000000ffff087224 */ /* 0x000fc800078e0a08 */
[----:B------:R-:W-:Y:S01]  /*b7a0*/  IMAD R10, R0, R8, R10 ;  /* 0x00000008000a7224 */ /* 0x000fe200078e020a */
[----:B------:R-:W-:-:S04]  /*b7b0*/  IABS R8, R28 ;  /* 0x0000001c00087213 */ /* 0x000fc80000000000 */
[----:B------:R-:W-:Y:S01]  /*b7c0*/  ISETP.GT.U32.AND P3, PT, R0, R10, PT ;  /* 0x0000000a0000720c */ /* 0x000fe20003f64070 */
[----:B------:R-:W-:Y:S01]  /*b7d0*/  IMAD.HI.U32 R14, R20, R8, RZ ;  /* 0x00000008140e7227 */ /* 0x000fe200078e00ff */
[----:B------:R-:W-:-:S03]  /*b7e0*/  ISETP.GT.U32.AND P6, PT, R0, R2, PT ;  /* 0x000000020000720c */ /* 0x000fc60003fc4070 */
[----:B------:R-:W-:-:S04]  /*b7f0*/  IMAD.MOV R14, RZ, RZ, -R14 ;  /* 0x000000ffff0e7224 */ /* 0x000fc800078e0a0e */
[C---:B------:R-:W-:Y:S01]  /*b800*/  IMAD R8, R0.reuse, R14, R8 ;  /* 0x0000000e00087224 */ /* 0x040fe200078e0208 */
[----:B------:R-:W-:Y:S02]  /*b810*/  ISETP.GT.U32.AND P1, PT, R0, R11, PT ;  /* 0x0000000b0000720c */ /* 0x000fe40003f24070 */
[----:B------:R-:W-:Y:S01]  /*b820*/  IABS R4, R3 ;  /* 0x0000000300047213 */ /* 0x000fe20000000000 */
[--C-:B------:R-:W-:Y:S01]  /*b830*/  @!P3 IMAD.IADD R10, R10, 0x1, -R0.reuse ;  /* 0x000000010a0ab824 */ /* 0x100fe200078e0a00 */
[----:B------:R-:W-:Y:S01]  /*b840*/  ISETP.GT.U32.AND P3, PT, R0, R5, PT ;  /* 0x000000050000720c */ /* 0x000fe20003f64070 */
[----:B------:R-:W-:Y:S01]  /*b850*/  @!P6 IMAD.IADD R2, R2, 0x1, -R0 ;  /* 0x000000010202e824 */ /* 0x000fe200078e0a00 */
[C---:B------:R-:W-:Y:S01]  /*b860*/  ISETP.GT.U32.AND P6, PT, R0.reuse, R8, PT ;  /* 0x000000080000720c */ /* 0x040fe20003fc4070 */
[----:B------:R-:W-:Y:S01]  /*b870*/  @!P4 IMAD.MOV R6, RZ, RZ, -R6 ;  /* 0x000000ffff06c224 */ /* 0x000fe200078e0a06 */
[----:B------:R-:W-:Y:S01]  /*b880*/  ISETP.GT.U32.AND P0, PT, R0, R10, PT ;  /* 0x0000000a0000720c */ /* 0x000fe20003f04070 */
[----:B0-----:R-:W-:Y:S01]  /*b890*/  IMAD.HI.U32 R13, R20, R4, RZ ;  /* 0x00000004140d7227 */ /* 0x001fe200078e00ff */
[----:B------:R-:W3:Y:S07]  /*b8a0*/  LDL.LU R14, [R1+0x620] ;  /* 0x00062000010e7983 */ /* 0x000eee0000300800 */
[--C-:B------:R-:W-:Y:S01]  /*b8b0*/  @!P3 IMAD.IADD R5, R5, 0x1, -R0.reuse ;  /* 0x000000010505b824 */ /* 0x100fe200078e0a00 */
[----:B------:R-:W-:Y:S01]  /*b8c0*/  ISETP.GT.U32.AND P3, PT, R0, R7, PT ;  /* 0x000000070000720c */ /* 0x000fe20003f64070 */
[--C-:B------:R-:W-:Y:S01]  /*b8d0*/  @!P6 IMAD.IADD R8, R8, 0x1, -R0.reuse ;  /* 0x000000010808e824 */ /* 0x100fe200078e0a00 */
[----:B------:R-:W-:Y:S01]  /*b8e0*/  ISETP.GE.AND P6, PT, R28, RZ, PT ;  /* 0x000000ff1c00720c */ /* 0x000fe20003fc6270 */
[----:B------:R-:W-:-:S02]  /*b8f0*/  @!P1 IMAD.IADD R11, R11, 0x1, -R0 ;  /* 0x000000010b0b9824 */ /* 0x000fc400078e0a00 */
[----:B------:R-:W-:Y:S02]  /*b900*/  IMAD.MOV.U32 R28, RZ, RZ, R2 ;  /* 0x000000ffff1c7224 */ /* 0x000fe400078e0002 */
[----:B------:R-:W-:Y:S02]  /*b910*/  IMAD.MOV R13, RZ, RZ, -R13 ;  /* 0x000000ffff0d7224 */ /* 0x000fe400078e0a0d */
[----:B------:R-:W-:Y:S01]  /*b920*/  @!P2 IMAD.MOV R28, RZ, RZ, -R28 ;  /* 0x000000ffff1ca224 */ /* 0x000fe200078e0a1c */
[C---:B------:R-:W-:Y:S01]  /*b930*/  ISETP.GT.U32.AND P2, PT, R0.reuse, R11, PT ;  /* 0x0000000b0000720c */ /* 0x040fe20003f44070 */
[----:B------:R-:W-:Y:S01]  /*b940*/  IMAD R4, R0, R13, R4 ;  /* 0x0000000d00047224 */ /* 0x000fe200078e0204 */
[----:B------:R-:W-:Y:S01]  /*b950*/  @!P0 IADD3 R10, PT, PT, R10, -R0, RZ ;  /* 0x800000000a0a8210 */ /* 0x000fe20007ffe0ff */
[----:B------:R-:W-:Y:S01]  /*b960*/  @!P3 IMAD.IADD R7, R7, 0x1, -R0 ;  /* 0x000000010707b824 */ /* 0x000fe200078e0a00 */
[----:B------:R-:W-:Y:S02]  /*b970*/  ISETP.GT.U32.AND P3, PT, R0, R8, PT ;  /* 0x000000080000720c */ /* 0x000fe40003f64070 */
[----:B----4-:R-:W-:Y:S01]  /*b980*/  ISETP.GE.AND P0, PT, R12, RZ, PT ;  /* 0x000000ff0c00720c */ /* 0x010fe20003f06270 */
[----:B------:R-:W-:Y:S01]  /*b990*/  @!P5 IMAD.MOV R5, RZ, RZ, -R5 ;  /* 0x000000ffff05d224 */ /* 0x000fe200078e0a05 */
[----:B------:R-:W-:-:S02]  /*b9a0*/  ISETP.GT.U32.AND P5, PT, R0, R4, PT ;  /* 0x000000040000720c */ /* 0x000fc40003fa4070 */
[----:B------:R-:W-:Y:S02]  /*b9b0*/  ISETP.GE.AND P1, PT, R29, RZ, PT ;  /* 0x000000ff1d00720c */ /* 0x000fe40003f26270 */
[----:B------:R-:W-:Y:S02]  /*b9c0*/  ISETP.GT.U32.AND P4, PT, R0, R7, PT ;  /* 0x000000070000720c */ /* 0x000fe40003f84070 */
[----:B------:R-:W-:Y:S01]  /*b9d0*/  @!P2 IADD3 R11, PT, PT, R11, -R0, RZ ;  /* 0x800000000b0ba210 */ /* 0x000fe20007ffe0ff */
[----:B------:R-:W-:Y:S02]  /*b9e0*/  STL [R1+0x174], R28 ;  /* 0x0001741c01007387 */ /* 0x000fe40000100800 */
[----:B------:R-:W-:Y:S01]  /*b9f0*/  @!P3 IMAD.IADD R8, R8, 0x1, -R0 ;  /* 0x000000010808b824 */ /* 0x000fe200078e0a00 */
[----:B------:R-:W-:Y:S01]  /*ba00*/  ISETP.GE.AND P3, PT, R3, RZ, PT ;  /* 0x000000ff0300720c */ /* 0x000fe20003f66270 */
[----:B------:R-:W-:Y:S01]  /*ba10*/  @!P0 IMAD.MOV R10, RZ, RZ, -R10 ;  /* 0x000000ffff0a8224 */ /* 0x000fe200078e0a0a */
[----:B------:R2:W-:Y:S01]  /*ba20*/  STL [R1+0x170], R6 ;  /* 0x0001700601007387 */ /* 0x0005e20000100800 */
[----:B------:R-:W-:-:S03]  /*ba30*/  IMAD.MOV.U32 R3, RZ, RZ, R11 ;  /* 0x000000ffff037224 */ /* 0x000fc600078e000b */
[----:B------:R-:W4:Y:S01]  /*ba40*/  LDL.LU R29, [R1+0x624] ;  /* 0x00062400011d7983 */ /* 0x000f220000300800 */
[--C-:B------:R-:W-:Y:S01]  /*ba50*/  @!P5 IMAD.IADD R4, R4, 0x1, -R0.reuse ;  /* 0x000000010404d824 */ /* 0x100fe200078e0a00 */
[----:B------:R-:W-:Y:S01]  /*ba60*/  ISETP.GE.AND P0, PT, R21, RZ, PT ;  /* 0x000000ff1500720c */ /* 0x000fe20003f06270 */
[----:B------:R-:W-:Y:S01]  /*ba70*/  @!P1 IMAD.MOV R3, RZ, RZ, -R3 ;  /* 0x000000ffff039224 */ /* 0x000fe200078e0a03 */
[----:B------:R-:W-:Y:S01]  /*ba80*/  STL [R1+0x16c], R5 ;  /* 0x00016c0501007387 */ /* 0x000fe20000100800 */
[----:B------:R-:W-:Y:S01]  /*ba90*/  @!P4 IMAD.IADD R7, R7, 0x1, -R0 ;  /* 0x000000010707c824 */ /* 0x000fe200078e0a00 */
[----:B------:R-:W-:Y:S02]  /*baa0*/  IABS R9, R15 ;  /* 0x0000000f00097213 */ /* 0x000fe40000000000 */
[----:B------:R-:W-:Y:S01]  /*bab0*/  STL [R1+0x168], R10 ;  /* 0x0001680a01007387 */ /* 0x000fe20000100800 */
[----:B------:R-:W-:Y:S02]  /*bac0*/  ISETP.GE.AND P4, PT, R15, RZ, PT ;  /* 0x000000ff0f00720c */ /* 0x000fe40003f86270 */
[----:B--2---:R-:W-:-:S02]  /*bad0*/  IABS R6, R16 ;  /* 0x0000001000067213 */ /* 0x004fc40000000000 */
[----:B------:R-:W-:Y:S02]  /*bae0*/  ISETP.GE.AND P5, PT, R16, RZ, PT ;  /* 0x000000ff1000720c */ /* 0x000fe40003fa6270 */
[----:B------:R-:W2:Y:S04]  /*baf0*/  LDL.LU R16, [R1+0x630] ;  /* 0x0006300001107983 */ /* 0x000ea80000300800 */
[----:B------:R-:W2:Y:S04]  /*bb00*/  LDL.LU R21, [R1+0x628] ;  /* 0x0006280001157983 */ /* 0x000ea80000300800 */
[----:B------:R-:W2:Y:S04]  /*bb10*/  LDL.LU R15, [R1+0x62c] ;  /* 0x00062c00010f7983 */ /* 0x000ea80000300800 */
[----:B------:R-:W3:Y:S04]  /*bb20*/  LDL.LU R28, [R1+0x638] ;  /* 0x00063800011c7983 */ /* 0x000ee80000300800 */
[----:B------:R0:W-:Y:S02]  /*bb30*/  STL [R1+0x164], R3 ;  /* 0x0001640301007387 */ /* 0x0001e40000100800 */
[----:B0-----:R-:W-:-:S04]  /*bb40*/  IMAD.MOV.U32 R3, RZ, RZ, R8 ;  /* 0x000000ffff037224 */ /* 0x001fc800078e0008 */
[----:B------:R-:W-:-:S05]  /*bb50*/  @!P6 IMAD.MOV R3, RZ, RZ, -R3 ;  /* 0x000000ffff03e224 */ /* 0x000fca00078e0a03 */
[----:B------:R0:W-:Y:S04]  /*bb60*/  STL [R1+0x160], R3 ;  /* 0x0001600301007387 */ /* 0x0001e80000100800 */
[----:B0-----:R-:W3:Y:S01]  /*bb70*/  LDL R3, [R1+0x634] ;  /* 0x0006340001037983 */ /* 0x001ee20000100800 */
[----:B------:R-:W-:-:S04]  /*bb80*/  IMAD.HI.U32 R12, R20, R9, RZ ;  /* 0x00000009140c7227 */ /* 0x000fc800078e00ff */
[----:B------:R-:W-:-:S04]  /*bb90*/  IMAD.MOV R2, RZ, RZ, -R12 ;  /* 0x000000ffff027224 */ /* 0x000fc800078e0a0c */
[----:B------:R-:W-:-:S05]  /*bba0*/  IMAD R5, R0, R2, R9 ;  /* 0x0000000200057224 */ /* 0x000fca00078e0209 */
[----:B------:R-:W-:-:S13]  /*bbb0*/  ISETP.GT.U32.AND P2, PT, R0, R5, PT ;  /* 0x000000050000720c */ /* 0x000fda0003f44070 */
[----:B------:R-:W-:Y:S01]  /*bbc0*/  @!P2 IMAD.IADD R5, R5, 0x1, -R0 ;  /* 0x000000010505a824 */ /* 0x000fe200078e0a00 */
[C---:B------:R-:W-:Y:S02]  /*bbd0*/  ISETP.GT.U32.AND P2, PT, R0.reuse, R4, PT ;  /* 0x000000040000720c */ /* 0x040fe40003f44070 */
[----:B----4-:R-:W-:Y:S02]  /*bbe0*/  IABS R2, R29 ;  /* 0x0000001d00027213 */ /* 0x010fe40000000000 */
[----:B------:R-:W-:-:S03]  /*bbf0*/  ISETP.GT.U32.AND P1, PT, R0, R5, PT ;  /* 0x000000050000720c */ /* 0x000fc60003f24070 */
[----:B------:R-:W-:-:S04]  /*bc00*/  IMAD.HI.U32 R8, R20, R2, RZ ;  /* 0x0000000214087227 */ /* 0x000fc800078e00ff */
[----:B------:R-:W-:Y:S01]  /*bc10*/  @!P0 IMAD.MOV R7, RZ, RZ, -R7 ;  /* 0x000000ffff078224 */ /* 0x000fe200078e0a07 */
[----:B------:R-:W-:Y:S01]  /*bc20*/  IADD3 R8, PT, PT, -R8, RZ, RZ ;  /* 0x000000ff08087210 */ /* 0x000fe20007ffe1ff */
[----:B------:R-:W-:-:S03]  /*bc30*/  @!P2 IMAD.IADD R4, R4, 0x1, -R0 ;  /* 0x000000010404a824 */ /* 0x000fc600078e0a00 */
[----:B------:R0:W-:Y:S01]  /*bc40*/  STL [R1+0x15c], R7 ;  /* 0x00015c0701007387 */ /* 0x0001e20000100800 */
[----:B------:R-:W-:Y:S02]  /*bc50*/  @!P3 IMAD.MOV R4, RZ, RZ, -R4 ;  /* 0x000000ffff04b224 */ /* 0x000fe400078e0a04 */
[----:B------:R-:W-:Y:S02]  /*bc60*/  @!P1 IMAD.IADD R5, R5, 0x1, -R0 ;  /* 0x0000000105059824 */ /* 0x000fe400078e0a00 */
[----:B0-----:R-:W-:Y:S01]  /*bc70*/  IMAD R7, R0, R8, R2 ;  /* 0x0000000800077224 */ /* 0x001fe200078e0202 */
[----:B------:R-:W-:Y:S02]  /*bc80*/  ISETP.GE.AND P2, PT, R29, RZ, PT ;  /* 0x000000ff1d00720c */ /* 0x000fe40003f46270 */
[----:B--2---:R-:W-:Y:S02]  /*bc90*/  ISETP.GE.AND P3, PT, R15, RZ, PT ;  /* 0x000000ff0f00720c */ /* 0x004fe40003f66270 */
[----:B------:R-:W-:-:S02]  /*bca0*/  IABS R2, R15 ;  /* 0x0000000f00027213 */ /* 0x000fc40000000000 */
[----:B------:R-:W2:Y:S04]  /*bcb0*/  LDL.LU R15, [R1+0x640] ;  /* 0x00064000010f7983 */ /* 0x000ea80000300800 */
[----:B------:R3:W-:Y:S04]  /*bcc0*/  STL [R1+0x158], R4 ;  /* 0x0001580401007387 */ /* 0x0007e80000100800 */
[----:B------:R-:W4:Y:S04]  /*bcd0*/  LDL.LU R29, [R1+0x644] ;  /* 0x00064400011d7983 */ /* 0x000f280000300800 */
[----:B------:R-:W-:Y:S01]  /*bce0*/  STL [R1+0x28e8], R16 ;  /* 0x0028e81001007387 */ /* 0x000fe20000100800 */
[----:B---3--:R-:W-:Y:S01]  /*bcf0*/  IABS R4, R3 ;  /* 0x0000000300047213 */ /* 0x008fe20000000000 */
[----:B------:R-:W-:-:S04]  /*bd00*/  IMAD.MOV.U32 R3, RZ, RZ, R5 ;  /* 0x000000ffff037224 */ /* 0x000fc800078e0005 */
[----:B------:R-:W-:-:S05]  /*bd10*/  @!P4 IMAD.MOV R3, RZ, RZ, -R3 ;  /* 0x000000ffff03c224 */ /* 0x000fca00078e0a03 */
[----:B------:R0:W-:Y:S04]  /*bd20*/  STL [R1+0x154], R3 ;  /* 0x0001540301007387 */ /* 0x0001e80000100800 */
[----:B0-----:R-:W3:Y:S01]  /*bd30*/  LDL R3, [R1+0x63c] ;  /* 0x00063c0001037983 */ /* 0x001ee20000100800 */
        /* <DEDUP_REMOVED lines=14> */
[----:B------:R-:W-:Y:S02]  /*be20*/  @!P4 IADD3 R11, PT, PT, R11, -R0, RZ ;  /* 0x800000000b0bc210 */ /* 0x000fe40007ffe0ff */
        /* <DEDUP_REMOVED lines=9> */
[----:B------:R-:W-:Y:S02]  /*bec0*/  IMAD R4, R0, R12, R4 ;  /* 0x0000000c00047224 */ /* 0x000fe400078e0204 */
[----:B------:R-:W-:-:S04]  /*bed0*/  @!P6 IMAD.IADD R11, R11, 0x1, -R0 ;  /* 0x000000010b0be824 */ /* 0x000fc800078e0a00 */
[----:B------:R-:W-:Y:S01]  /*bee0*/  IMAD.MOV.U32 R16, RZ, RZ, R11 ;  /* 0x000000ffff107224 */ /* 0x000fe200078e000b */
[----:B------:R-:W-:Y:S02]  /*bef0*/  ISETP.GE.AND P1, PT, R21, RZ, PT ;  /* 0x000000ff1500720c */ /* 0x000fe40003f26270 */
[----:B------:R-:W2:Y:S01]  /*bf00*/  LDL.LU R21, [R1+0x648] ;  /* 0x0006480001157983 */ /* 0x000ea20000300800 */
[----:B------:R-:W-:Y:S01]  /*bf10*/  @!P0 IMAD.MOV R16, RZ, RZ, -R16 ;  /* 0x000000ffff108224 */ /* 0x000fe200078e0a10 */
[----:B---3--:R-:W-:Y:S01]  /*bf20*/  IABS R12, R3 ;  /* 0x00000003000c7213 */ /* 0x008fe20000000000 */
[----:B------:R-:W-:-:S04]  /*bf30*/  IMAD.MOV.U32 R3, RZ, RZ, R6 ;  /* 0x000000ffff037224 */ /* 0x000fc800078e0006 */
[----:B------:R-:W-:-:S05]  /*bf40*/  @!P5 IMAD.MOV R3, RZ, RZ, -R3 ;  /* 0x000000ffff03d224 */ /* 0x000fca00078e0a03 */
[----:B------:R0:W-:Y:S04]  /*bf50*/  STL [R1+0x14c], R3 ;  /* 0x00014c0301007387 */ /* 0x0001e80000100800 */
[----:B0-----:R-:W3:Y:S04]  /*bf60*/  LDL.LU R3, [R1+0x64c] ;  /* 0x00064c0001037983 */ /* 0x001ee80000300800 */
[----:B------:R0:W-:Y:S04]  /*bf70*/  STL [R1+0x150], R16 ;  /* 0x0001501001007387 */ /* 0x0001e80000100800 */
[----:B0-----:R-:W3:Y:S01]  /*bf80*/  LDL.LU R16, [R1+0x28e8] ;  /* 0x0028e80001107983 */ /* 0x001ee20000300800 */
[----:B------:R-:W-:Y:S01]  /*bf90*/  IMAD.HI.U32 R13, R20, R10, RZ ;  /* 0x0000000a140d7227 */ /* 0x000fe200078e00ff */
[----:B----4-:R-:W-:-:S03]  /*bfa0*/  IABS R6, R29 ;  /* 0x0000001d00067213 */ /* 0x010fc60000000000 */
[----:B------:R-:W-:Y:S02]  /*bfb0*/  IMAD.MOV R13, RZ, RZ, -R13 ;  /* 0x000000ffff0d7224 */ /* 0x000fe400078e0a0d */
[----:B------:R-:W-:Y:S01]  /*bfc0*/  IMAD.HI.U32 R9, R20, R2, RZ ;  /* 0x0000000214097227 */ /* 0x000fe200078e00ff */
[----:B------:R-:W-:-:S03]  /*bfd0*/  ISETP.GT.U32.AND P4, PT, R0, R8, PT ;  /* 0x000000080000720c */ /* 0x000fc60003f84070 */
[----:B------:R-:W-:Y:S02]  /*bfe0*/  IMAD R10, R0, R13, R10 ;  /* 0x0000000d000a7224 */ /* 0x000fe400078e020a */
[----:B------:R-:W-:Y:S01]  /*bff0*/  IMAD.HI.U32 R13, R20, R6, RZ ;  /* 0x00000006140d7227 */ /* 0x000fe200078e00ff */
[----:B------:R-:W-:-:S03]  /*c000*/  IABS R5, R28 ;  /* 0x0000001c00057213 */ /* 0x000fc60000000000 */
[----:B------:R-:W-:Y:S02]  /*c010*/  IMAD.MOV R9, RZ, RZ, -R9 ;  /* 0x000000ffff097224 */ /* 0x000fe400078e0a09 */
[----:B------:R-:W-:Y:S02]  /*c020*/  IMAD.MOV R13, RZ, RZ, -R13 ;  /* 0x000000ffff0d7224 */ /* 0x000fe400078e0a0d */
[----:B------:R-:W-:Y:S02]  /*c030*/  IMAD R2, R0, R9, R2 ;  /* 0x0000000900027224 */ /* 0x000fe400078e0202 */
[----:B------:R-:W-:-:S04]  /*c040*/  IMAD.HI.U32 R9, R20, R5, RZ ;  /* 0x0000000514097227 */ /* 0x000fc800078e00ff */
[----:B------:R-:W-:Y:S02]  /*c050*/  IMAD R6, R0, R13, R6 ;  /* 0x0000000d00067224 */ /* 0x000fe400078e0206 */
[----:B------:R-:W4:Y:S01]  /*c060*/  LDL.LU R13, [R1+0x634] ;  /* 0x00063400010d7983 */ /* 0x000f220000300800 */
[----:B------:R-:W-:Y:S02]  /*c070*/  IMAD.MOV R9, RZ, RZ, -R9 ;  /* 0x000000ffff097224 */ /* 0x000fe400078e0a09 */
[----:B------:R-:W-:Y:S01]  /*c080*/  @!P4 IMAD.IADD R8, R8, 0x1, -R0 ;  /* 0x000000010808c824 */ /* 0x000fe200078e0a00 */
[C---:B------:R-:W-:Y:S01]  /*c090*/  ISETP.GT.U32.AND P4, PT, R0.reuse, R7, PT ;  /* 0x000000070000720c */ /* 0x040fe20003f84070 */
[C---:B------:R-:W-:Y:S01]  /*c0a0*/  IMAD R5, R0.reuse, R9, R5 ;  /* 0x0000000900057224 */ /* 0x040fe200078e0205 */
[----:B--2---:R-:W-:Y:S02]  /*c0b0*/  IABS R9, R15 ;  /* 0x0000000f00097213 */ /* 0x004fe40000000000 */
[----:B------:R-:W-:-:S03]  /*c0c0*/  ISETP.GT.U32.AND P6, PT, R0, R2, PT ;  /* 0x000000020000720c */ /* 0x000fc60003fc4070 */
[----:B------:R-:W-:-:S04]  /*c0d0*/  IMAD.HI.U32 R14, R20, R9, RZ ;  /* 0x00000009140e7227 */ /* 0x000fc800078e00ff */
[----:B------:R-:W-:Y:S02]  /*c0e0*/  IMAD.MOV R14, RZ, RZ, -R14 ;  /* 0x000000ffff0e7224 */ /* 0x000fe400078e0a0e */
[--C-:B------:R-:W-:Y:S02]  /*c0f0*/  @!P4 IMAD.IADD R7, R7, 0x1, -R0.reuse ;  /* 0x000000010707c824 */ /* 0x100fe400078e0a00 */
[----:B------:R-:W-:Y:S02]  /*c100*/  IMAD R9, R0, R14, R9 ;  /* 0x0000000e00097224 */ /* 0x000fe400078e0209 */
[----:B------:R-:W2:Y:S01]  /*c110*/  LDL.LU R14, [R1+0x63c] ;  /* 0x00063c00010e7983 */ /* 0x000ea20000300800 */
[----:B------:R-:W-:Y:S02]  /*c120*/  @!P2 IMAD.MOV R7, RZ, RZ, -R7 ;  /* 0x000000ffff07a224 */ /* 0x000fe400078e0a07 */
[----:B------:R-:W-:-:S03]  /*c130*/  @!P6 IMAD.IADD R2, R2, 0x1, -R0 ;  /* 0x000000010202e824 */ /* 0x000fc600078e0a00 */
[----:B------:R0:W-:Y:S01]  /*c140*/  STL [R1+0x148], R7 ;  /* 0x0001480701007387 */ /* 0x0001e20000100800 */
[C---:B------:R-:W-:Y:S02]  /*c150*/  ISETP.GT.U32.AND P5, PT, R0.reuse, R8, PT ;  /* 0x000000080000720c */ /* 0x040fe40003fa4070 */
[----:B------:R-:W-:-:S11]  /*c160*/  ISETP.GT.U32.AND P4, PT, R0, R4, PT ;  /* 0x000000040000720c */ /* 0x000fd60003f84070 */
[----:B------:R-:W-:Y:S01]  /*c170*/  @!P5 IMAD.IADD R8, R8, 0x1, -R0 ;  /* 0x000000010808d824 */ /* 0x000fe200078e0a00 */
[----:B------:R-:W-:Y:S02]  /*c180*/  ISETP.GT.U32.AND P5, PT, R0, R5, PT ;  /* 0x000000050000720c */ /* 0x000fe40003fa4070 */
[----:B---3--:R-:W-:Y:S02]  /*c190*/  ISETP.GE.AND P6, PT, R16, RZ, PT ;  /* 0x000000ff1000720c */ /* 0x008fe40003fc6270 */
[----:B------:R-:W3:Y:S01]  /*c1a0*/  LDL.LU R16, [R1+0x650] ;  /* 0x0006500001107983 */ /* 0x000ee20000300800 */
[----:B------:R-:W-:-:S08]  /*c1b0*/  ISETP.GT.U32.AND P0, PT, R0, R10, PT ;  /* 0x0000000a0000720c */ /* 0x000fd00003f04070 */
[----:B------:R-:W-:-:S05]  /*c1c0*/  @!P5 IMAD.IADD R5, R5, 0x1, -R0 ;  /* 0x000000010505d824 */ /* 0x000fca00078e0a00 */
[----:B------:R-:W-:Y:S01]  /*c1d0*/  ISETP.GT.U32.AND P5, PT, R0, R5, PT ;  /* 0x000000050000720c */ /* 0x000fe20003fa4070 */
[----:B------:R-:W-:Y:S02]  /*c1e0*/  @!P4 IMAD.IADD R4, R4, 0x1, -R0 ;  /* 0x000000010404c824 */ /* 0x000fe400078e0a00 */
[----:B------:R-:W-:-:S04]  /*c1f0*/  IMAD.HI.U32 R11, R20, R12, RZ ;  /* 0x0000000c140b7227 */ /* 0x000fc800078e00ff */
[----:B------:R-:W-:Y:S01]  /*c200*/  @!P0 IMAD.IADD R10, R10, 0x1, -R0 ;  /* 0x000000010a0a8824 */ /* 0x000fe200078e0a00 */
[C---:B------:R-:W-:Y:S01]  /*c210*/  ISETP.GT.U32.AND P2, PT, R0.reuse, R4, PT ;  /* 0x000000040000720c */ /* 0x040fe20003f44070 */
[----:B------:R-:W-:Y:S01]  /*c220*/  @!P1 IMAD.MOV R8, RZ, RZ, -R8 ;  /* 0x000000ffff089224 */ /* 0x000fe200078e0a08 */
[----:B------:R-:W-:Y:S02]  /*c230*/  IADD3 R11, PT, PT, -R11, RZ, RZ ;  /* 0x000000ff0b0b7210 */ /* 0x000fe40007ffe1ff */
[----:B------:R-:W-:Y:S01]  /*c240*/  ISETP.GT.U32.AND P4, PT, R0, R10, PT ;  /* 0x0000000a0000720c */ /* 0x000fe20003f84070 */
[----:B------:R-:W-:Y:S01]  /*c250*/  @!P5 IMAD.IADD R5, R5, 0x1, -R0 ;  /* 0x000000010505d824 */ /* 0x000fe200078e0a00 */
[----:B------:R-:W-:Y:S01]  /*c260*/  STL [R1+0x144], R8 ;  /* 0x0001440801007387 */ /* 0x000fe20000100800 */
[----:B------:R-:W-:Y:S01]  /*c270*/  ISETP.GE.AND P5, PT, R28, RZ, PT ;  /* 0x000000ff1c00720c */ /* 0x000fe20003fa6270 */
[C---:B------:R-:W-:Y:S02]  /*c280*/  IMAD R11, R0.reuse, R11, R12 ;  /* 0x0000000b000b7224 */ /* 0x040fe400078e020c */
[----:B------:R-:W3:Y:S01]  /*c290*/  LDL.LU R28, [R1+0x654] ;  /* 0x00065400011c7983 */ /* 0x000ee20000300800 */
[----:B------:R-:W-:-:S02]  /*c2a0*/  ISETP.GT.U32.AND P0, PT, R0, R2, PT ;  /* 0x000000020000720c */ /* 0x000fc40003f04070 */
[----:B------:R-:W-:Y:S01]  /*c2b0*/  ISETP.GT.U32.AND P1, PT, R0, R11, PT ;  /* 0x0000000b0000720c */ /* 0x000fe20003f24070 */
[--C-:B------:R-:W-:Y:S01]  /*c2c0*/  @!P2 IMAD.IADD R4, R4, 0x1, -R0.reuse ;  /* 0x000000010404a824 */ /* 0x100fe200078e0a00 */
[----:B------:R-:W-:Y:S02]  /*c2d0*/  IABS R12, R21 ;  /* 0x00000015000c7213 */ /* 0x000fe40000000000 */
[----:B------:R-:W-:Y:S01]  /*c2e0*/  ISETP.GT.U32.AND P2, PT, R0, R6, PT ;  /* 0x000000060000720c */ /* 0x000fe20003f44070 */
[----:B------:R-:W-:Y:S01]  /*c2f0*/  @!P4 IMAD.IADD R10, R10, 0x1, -R0 ;  /* 0x000000010a0ac824 */ /* 0x000fe200078e0a00 */
[----:B----4-:R-:W-:Y:S01]  /*c300*/  ISETP.GE.AND P4, PT, R13, RZ, PT ;  /* 0x000000ff0d00720c */ /* 0x010fe20003f86270 */
[----:B------:R-:W-:-:S04]  /*c310*/  IMAD.HI.U32 R13, R20, R12, RZ ;  /* 0x0000000c140d7227 */ /* 0x000fc800078e00ff */
[----:B------:R-:W-:Y:S01]  /*c320*/  @!P0 IADD3 R2, PT, PT, R2, -R0, RZ ;  /* 0x8000000002028210 */ /* 0x000fe20007ffe0ff */
[----:B------:R-:W-:Y:S01]  /*c330*/  IMAD.MOV R13, RZ, RZ, -R13 ;  /* 0x000000ffff0d7224 */ /* 0x000fe200078e0a0d */
[C---:B------:R-:W-:Y:S01]  /*c340*/  ISETP.GT.U32.AND P0, PT, R0.reuse, R9, PT ;  /* 0x000000090000720c */ /* 0x040fe20003f04070 */
[----:B------:R-:W-:Y:S02]  /*c350*/  @!P1 IMAD.IADD R11, R11, 0x1, -R0 ;  /* 0x000000010b0b9824 */ /* 0x000fe400078e0a00 */
[----:B------:R-:W-:Y:S02]  /*c360*/  IMAD R12, R0, R13, R12 ;  /* 0x0000000d000c7224 */ /* 0x000fe400078e020c */
[----:B------:R-:W-:Y:S01]  /*c370*/  @!P2 IMAD.IADD R6, R6, 0x1, -R0 ;  /* 0x000000010606a824 */ /* 0x000fe200078e0a00 */
[----:B------:R-:W-:Y:S01]  /*c380*/  ISETP.GT.U32.AND P2, PT, R0, R11, PT ;  /* 0x0000000b0000720c */ /* 0x000fe20003f44070 */
[----:B------:R-:W-:Y:S01]  /*c390*/  @!P3 IMAD.MOV R2, RZ, RZ, -R2 ;  /* 0x000000ffff02b224 */ /* 0x000fe200078e0a02 */
[----:B------:R-:W-:-:S02]  /*c3a0*/  @!P4 IADD3 R4, PT, PT, -R4, RZ, RZ ;  /* 0x000000ff0404c210 */ /* 0x000fc40007ffe1ff */
[C---:B------:R-:W-:Y:S02]  /*c3b0*/  ISETP.GT.U32.AND P4, PT, R0.reuse, R12, PT ;  /* 0x0000000c0000720c */ /* 0x040fe40003f84070 */
[----:B------:R-:W-:Y:S01]  /*c3c0*/  ISETP.GT.U32.AND P3, PT, R0, R6, PT ;  /* 0x000000060000720c */ /* 0x000fe20003f64070 */
[----:B------:R-:W-:Y:S01]  /*c3d0*/  @!P0 IMAD.IADD R9, R9, 0x1, -R0 ;  /* 0x0000000109098824 */ /* 0x000fe200078e0a00 */
[----:B--2---:R-:W-:Y:S01]  /*c3e0*/  ISETP.GE.AND P1, PT, R14, RZ, PT ;  /* 0x000000ff0e00720c */ /* 0x004fe20003f26270 */
[----:B------:R-:W-:Y:S01]  /*c3f0*/  @!P6 IMAD.MOV R10, RZ, RZ, -R10 ;  /* 0x000000ffff0ae224 */ /* 0x000fe200078e0a0a */
[----:B------:R-:W-:Y:S01]  /*c400*/  ISETP.GE.AND P0, PT, R15, RZ, PT ;  /* 0x000000ff0f00720c */ /* 0x000fe20003f06270 */
[----:B------:R-:W-:Y:S01]  /*c410*/  @!P5 IMAD.MOV R5, RZ, RZ, -R5 ;  /* 0x000000ffff05d224 */ /* 0x000fe200078e0a05 */
[----:B------:R-:W-:Y:S01]  /*c420*/  ISETP.GT.U32.AND P6, PT, R0, R9, PT ;  /* 0x000000090000720c */ /* 0x000fe20003fc4070 */
[----:B------:R-:W2:Y:S01]  /*c430*/  LDL.LU R15, [R1+0x658] ;  /* 0x00065800010f7983 */ /* 0x000ea20000300800 */
[----:B------:R-:W-:-:S03]  /*c440*/  @!P2 IMAD.IADD R11, R11, 0x1, -R0 ;  /* 0x000000010b0ba824 */ /* 0x000fc600078e0a00 */
[----:B------:R3:W-:Y:S01]  /*c450*/  STL [R1+0x140], R2 ;  /* 0x0001400201007387 */ /* 0x0007e20000100800 */
[----:B------:R-:W-:-:S03]  /*c460*/  @!P4 IMAD.IADD R12, R12, 0x1, -R0 ;  /* 0x000000010c0cc824 */ /* 0x000fc600078e0a00 */
[----:B------:R-:W-:Y:S01]  /*c470*/  STL [R1+0x13c], R10 ;  /* 0x00013c0a01007387 */ /* 0x000fe20000100800 */
[----:B------:R-:W-:Y:S01]  /*c480*/  @!P3 IMAD.IADD R6, R6, 0x1, -R0 ;  /* 0x000000010606b824 */ /* 0x000fe200078e0a00 */
[----:B0-----:R-:W-:Y:S02]  /*c490*/  IABS R7, R3 ;  /* 0x0000000300077213 */ /* 0x001fe40000000000 */
[----:B------:R-:W-:Y:S01]  /*c4a0*/  STL [R1+0x138], R4 ;  /* 0x0001380401007387 */ /* 0x000fe20000100800 */
[----:B------:R-:W-:Y:S01]  /*c4b0*/  ISETP.GE.AND P3, PT, R3, RZ, PT ;  /* 0x000000ff0300720c */ /* 0x000fe20003f66270 */
[----:B------:R-:W-:Y:S02]  /*c4c0*/  IMAD.MOV.U32 R3, RZ, RZ, R11 ;  /* 0x000000ffff037224 */ /* 0x000fe400078e000b */
[----:B------:R-:W-:Y:S02]  /*c4d0*/  STL [R1+0x134], R5 ;  /* 0x0001340501007387 */ /* 0x000fe40000100800 */
[----:B------:R-:W-:-:S02]  /*c4e0*/  @!P1 IMAD.MOV R3, RZ, RZ, -R3 ;  /* 0x000000ffff039224 */ /* 0x000fc400078e0a03 */
[----:B------:R-:W-:Y:S01]  /*c4f0*/  @!P6 IMAD.IADD R9, R9, 0x1, -R0 ;  /* 0x000000010909e824 */ /* 0x000fe200078e0a00 */
[----:B------:R-:W-:Y:S02]  /*c500*/  ISETP.GE.AND P6, PT, R21, RZ, PT ;  /* 0x000000ff1500720c */ /* 0x000fe40003fc6270 */
[----:B---3--:R-:W-:Y:S02]  /*c510*/  IABS R2, R16 ;  /* 0x0000001000027213 */ /* 0x008fe40000000000 */
[----:B------:R-:W-:Y:S02]  /*c520*/  ISETP.GE.AND P4, PT, R16, RZ, PT ;  /* 0x000000ff1000720c */ /* 0x000fe40003f86270 */
[----:B------:R-:W3:Y:S04]  /*c530*/  LDL.LU R16, [R1+0x65c] ;  /* 0x00065c0001107983 */ /* 0x000ee80000300800 */
[----:B------:R-:W4:Y:S04]  /*c540*/  LDL.LU R21, [R1+0x660] ;  /* 0x0006600001157983 */ /* 0x000f280000300800 */
[----:B------:R0:W-:Y:S04]  /*c550*/  STL [R1+0x130], R3 ;  /* 0x0001300301007387 */ /* 0x0001e80000100800 */
[----:B0-----:R-:W4:Y:S01]  /*c560*/  LDL.LU R3, [R1+0x664] ;  /* 0x0006640001037983 */ /* 0x001f220000300800 */
[----:B------:R-:W-:-:S04]  /*c570*/  IMAD.HI.U32 R8, R20, R7, RZ ;  /* 0x0000000714087227 */ /* 0x000fc800078e00ff */
[----:B------:R-:W-:Y:S02]  /*c580*/  IMAD.MOV R8, RZ, RZ, -R8 ;  /* 0x000000ffff087224 */ /* 0x000fe400078e0a08 */
[----:B------:R-:W-:-:S04]  /*c590*/  IMAD.HI.U32 R4, R20, R2, RZ ;  /* 0x0000000214047227 */ /* 0x000fc800078e00ff */
[C---:B------:R-:W-:Y:S01]  /*c5a0*/  IMAD R7, R0.reuse, R8, R7 ;  /* 0x0000000800077224 */ /* 0x040fe200078e0207 */
[----:B------:R-:W-:Y:S01]  /*c5b0*/  IABS R8, R28 ;  /* 0x0000001c00087213 */ /* 0x000fe20000000000 */
[----:B------:R-:W-:Y:S01]  /*c5c0*/  IMAD.MOV R5, RZ, RZ, -R4 ;  /* 0x000000ffff057224 */ /* 0x000fe200078e0a04 */
[C---:B------:R-:W-:Y:S02]  /*c5d0*/  ISETP.GT.U32.AND P1, PT, R0.reuse, R12, PT ;  /* 0x0000000c0000720c */ /* 0x040fe40003f24070 */
[----:B------:R-:W-:Y:S01]  /*c5e0*/  ISETP.GT.U32.AND P2, PT, R0, R7, PT ;  /* 0x000000070000720c */ /* 0x000fe20003f44070 */
[----:B------:R-:W-:-:S04]  /*c5f0*/  IMAD.HI.U32 R4, R20, R8, RZ ;  /* 0x0000000814047227 */ /* 0x000fc800078e00ff */
[----:B------:R-:W-:Y:S01]  /*c600*/  IMAD R2, R0, R5, R2 ;  /* 0x0000000500027224 */ /* 0x000fe200078e0202 */
[----:B------:R-:W-:Y:S01]  /*c610*/  @!P0 IADD3 R9, PT, PT, -R9, RZ, RZ ;  /* 0x000000ff09098210 */ /* 0x000fe20007ffe1ff */
[----:B------:R-:W-:-:S03]  /*c620*/  IMAD.MOV R4, RZ, RZ, -R4 ;  /* 0x000000ffff047224 */ /* 0x000fc600078e0a04 */
[C---:B------:R-:W-:Y:S01]  /*c630*/  ISETP.GT.U32.AND P0, PT, R0.reuse, R2, PT ;  /* 0x000000020000720c */ /* 0x040fe20003f04070 */
[----:B------:R-:W-:Y:S02]  /*c640*/  IMAD R8, R0, R4, R8 ;  /* 0x0000000400087224 */ /* 0x000fe400078e0208 */
[--C-:B------:R-:W-:Y:S02]  /*c650*/  @!P2 IMAD.IADD R7, R7, 0x1, -R0.reuse ;  /* 0x000000010707a824 */ /* 0x100fe400078e0a00 */
[----:B------:R-:W-:Y:S01]  /*c660*/  @!P1 IMAD.IADD R12, R12, 0x1, -R0 ;  /* 0x000000010c0c9824 */ /* 0x000fe200078e0a00 */
[C---:B------:R-:W-:Y:S02]  /*c670*/  ISETP.GT.U32.AND P1, PT, R0.reuse, R8, PT ;  /* 0x000000080000720c */ /* 0x040fe40003f24070 */
[----:B------:R-:W-:Y:S01]  /*c680*/  ISETP.GT.U32.AND P2, PT, R0, R7, PT ;  /* 0x000000070000720c */ /* 0x000fe20003f44070 */
[----:B------:R-:W-:Y:S01]  /*c690*/  IMAD.MOV.U32 R5, RZ, RZ, R12 ;  /* 0x000000ffff057224 */ /* 0x000fe200078e000c */
[----:B------:R-:W-:-:S03]  /*c6a0*/  ISETP.GE.AND P5, PT, R29, RZ, PT ;  /* 0x000000ff1d00720c */ /* 0x000fc60003fa6270 */
[----:B------:R-:W-:Y:S02]  /*c6b0*/  @!P0 IMAD.IADD R2, R2, 0x1, -R0 ;  /* 0x0000000102028824 */ /* 0x000fe400078e0a00 */
[----:B------:R-:W-:-:S03]  /*c6c0*/  @!P6 IMAD.MOV R5, RZ, RZ, -R5 ;  /* 0x000000ffff05e224 */ /* 0x000fc600078e0a05 */
[----:B------:R-:W-:Y:S01]  /*c6d0*/  ISETP.GT.U32.AND P6, PT, R0, R2, PT ;  /* 0x000000020000720c */ /* 0x000fe20003fc4070 */
[--C-:B------:R-:W-:Y:S02]  /*c6e0*/  @!P1 IMAD.IADD R8, R8, 0x1, -R0.reuse ;  /* 0x0000000108089824 */ /* 0x100fe400078e0a00 */
[----:B------:R-:W-:Y:S02]  /*c6f0*/  @!P2 IMAD.IADD R7, R7, 0x1, -R0 ;  /* 0x000000010707a824 */ /* 0x000fe400078e0a00 */
[----:B------:R-:W-:Y:S01]  /*c700*/  @!P5 IMAD.MOV R6, RZ, RZ, -R6 ;  /* 0x000000ffff06d224 */ /* 0x000fe200078e0a06 */
[----:B------:R-:W-:Y:S01]  /*c710*/  ISETP.GT.U32.AND P1, PT, R0, R8, PT ;  /* 0x000000080000720c */ /* 0x000fe20003f24070 */
[----:B------:R-:W-:Y:S01]  /*c720*/  @!P3 IMAD.MOV R7, RZ, RZ, -R7 ;  /* 0x000000ffff07b224 */ /* 0x000fe200078e0a07 */
[----:B------:R3:W-:Y:S01]  /*c730*/  STL [R1+0x12c], R9 ;  /* 0x00012c0901007387 */ /* 0x0007e20000100800 */
[----:B--2---:R-:W-:-:S03]  /*c740*/  IABS R10, R15 ;  /* 0x0000000f000a7213 */ /* 0x004fc60000000000 */
[----:B------:R4:W-:Y:S01]  /*c750*/  STL [R1+0x128], R6 ;  /* 0x0001280601007387 */ /* 0x0009e20000100800 */
[----:B------:R-:W-:Y:S02]  /*c760*/  @!P6 IADD3 R2, PT, PT, R2, -R0, RZ ;  /* 0x800000000202e210 */ /* 0x000fe40007ffe0ff */
[----:B------:R-:W-:Y:S02]  /*c770*/  ISETP.GE.AND P5, PT, R28, RZ, PT ;  /* 0x000000ff1c00720c */ /* 0x000fe40003fa6270 */
[----:B------:R-:W-:Y:S01]  /*c780*/  ISETP.GE.AND P2, PT, R15, RZ, PT ;  /* 0x000000ff0f00720c */ /* 0x000fe20003f46270 */
[----:B------:R-:W-:Y:S02]  /*c790*/  IMAD.MOV.U32 R11, RZ, RZ, R2 ;  /* 0x000000ffff0b7224 */ /* 0x000fe400078e0002 */
[----:B------:R-:W-:Y:S02]  /*c7a0*/  @!P1 IMAD.IADD R8, R8, 0x1, -R0 ;  /* 0x0000000108089824 */ /* 0x000fe400078e0a00 */
[----:B------:R-:W-:-:S04]  /*c7b0*/  IMAD.HI.U32 R4, R20, R10, RZ ;  /* 0x0000000a14047227 */ /* 0x000fc800078e00ff */
[----:B------:R-:W-:Y:S02]  /*c7c0*/  @!P4 IMAD.MOV R11, RZ, RZ, -R11 ;  /* 0x000000ffff0bc224 */ /* 0x000fe400078e0a0b */
[----:B------:R-:W-:-:S04]  /*c7d0*/  IMAD.MOV R4, RZ, RZ, -R4 ;  /* 0x000000ffff047224 */ /* 0x000fc800078e0a04 */
[----:B------:R-:W-:Y:S01]  /*c7e0*/  IMAD R10, R0, R4, R10 ;  /* 0x00000004000a7224 */ /* 0x000fe200078e020a */
[----:B---3--:R-:W-:Y:S02]  /*c7f0*/  IABS R9, R16 ;  /* 0x0000001000097213 */ /* 0x008fe40000000000 */
[----:B------:R-:W-:Y:S02]  /*c800*/  ISETP.GE.AND P0, PT, R16, RZ, PT ;  /* 0x000000ff1000720c */ /* 0x000fe40003f06270 */
[----:B------:R-:W2:Y:S04]  /*c810*/  LDL.LU R16, [R1+0x670] ;  /* 0x0006700001107983 */ /* 0x000ea80000300800 */
[----:B------:R-:W-:Y:S04]  /*c820*/  STL [R1+0x108], R5 ;  /* 0x0001080501007387 */ /* 0x000fe80000100800 */
[----:B------:R-:W-:Y:S04]  /*c830*/  STL [R1+0x118], R7 ;  /* 0x0001180701007387 */ /* 0x000fe80000100800 */
[----:B------:R-:W3:Y:S01]  /*c840*/  LDL.LU R15, [R1+0x66c] ;  /* 0x00066c00010f7983 */ /* 0x000ee20000300800 */
[----:B----4-:R-:W-:-:S02]  /*c850*/  IABS R6, R3 ;  /* 0x0000000300067213 */ /* 0x010fc40000000000 */
[----:B------:R-:W-:Y:S01]  /*c860*/  ISETP.GE.AND P4, PT, R3, RZ, PT ;  /* 0x000000ff0300720c */ /* 0x000fe20003f86270 */
[----:B------:R-:W-:Y:S01]  /*c870*/  IMAD.MOV.U32 R3, RZ, RZ, R8 ;  /* 0x000000ffff037224 */ /* 0x000fe200078e0008 */
[----:B------:R-:W-:Y:S01]  /*c880*/  IABS R4, R21 ;  /* 0x0000001500047213 */ /* 0x000fe20000000000 */
[----:B------:R-:W4:Y:S02]  /*c890*/  LDL.LU R14, [R1+0x674] ;  /* 0x00067400010e7983 */ /* 0x000f240000300800 */
[----:B------:R-:W-:Y:S01]  /*c8a0*/  @!P5 IMAD.MOV R3, RZ, RZ, -R3 ;  /* 0x000000ffff03d224 */ /* 0x000fe200078e0a03 */
[----:B------:R-:W-:Y:S02]  /*c8b0*/  ISETP.GE.AND P6, PT, R21, RZ, PT ;  /* 0x000000ff1500720c */ /* 0x000fe40003fc6270 */
[----:B------:R-:W2:Y:S04]  /*c8c0*/  LDL.LU R21, [R1+0x678] ;  /* 0x0006780001157983 */ /* 0x000ea80000300800 */
[----:B------:R-:W-:Y:S04]  /*c8d0*/  STL [R1+0x11c], R11 ;  /* 0x00011c0b01007387 */ /* 0x000fe80000100800 */
[----:B------:R0:W-:Y:S04]  /*c8e0*/  STL [R1+0x124], R3 ;  /* 0x0001240301007387 */ /* 0x0001e80000100800 */
[----:B0-----:R-:W2:Y:S01]  /*c8f0*/  LDL.LU R3, [R1+0x67c] ;  /* 0x00067c0001037983 */ /* 0x001ea20000300800 */
[----:B------:R-:W-:Y:S01]  /*c900*/  ISETP.GT.U32.AND P3, PT, R0, R10, PT ;  /* 0x0000000a0000720c */ /* 0x000fe20003f64070 */
[----:B------:R-:W-:-:S04]  /*c910*/  IMAD.HI.U32 R5, R20, R9, RZ ;  /* 0x0000000914057227 */ /* 0x000fc800078e00ff */
[----:B------:R-:W-:-:S08]  /*c920*/  IMAD.MOV R7, RZ, RZ, -R5 ;  /* 0x000000ffff077224 */ /* 0x000fd000078e0a05 */
[----:B------:R-:W-:-:S05]  /*c930*/  @!P3 IMAD.IADD R10, R10, 0x1, -R0 ;  /* 0x000000010a0ab824 */ /* 0x000fca00078e0a00 */
[C---:B------:R-:W-:Y:S01]  /*c940*/  ISETP.GT.U32.AND P3, PT, R0.reuse, R10, PT ;  /* 0x0000000a0000720c */ /* 0x040fe20003f64070 */
[----:B------:R-:W-:Y:S02]  /*c950*/  IMAD R7, R0, R7, R9 ;  /* 0x0000000700077224 */ /* 0x000fe400078e0209 */
[----:B------:R-:W-:-:S04]  /*c960*/  IMAD.HI.U32 R5, R20, R4, RZ ;  /* 0x0000000414057227 */ /* 0x000fc800078e00ff */
[----:B------:R-:W-:Y:S01]  /*c970*/  IMAD.HI.U32 R9, R20, R6, RZ ;  /* 0x0000000614097227 */ /* 0x000fe200078e00ff */
[----:B------:R-:W-:-:S03]  /*c980*/  ISETP.GT.U32.AND P1, PT, R0, R7, PT ;  /* 0x000000070000720c */ /* 0x000fc60003f24070 */
[----:B------:R-:W-:Y:S02]  /*c990*/  IMAD.MOV R5, RZ, RZ, -R5 ;  /* 0x000000ffff057224 */ /* 0x000fe400078e0a05 */
[----:B------:R-:W-:Y:S02]  /*c9a0*/  IMAD.MOV R2, RZ, RZ, -R9 ;  /* 0x000000ffff027224 */ /* 0x000fe400078e0a09 */
[C---:B------:R-:W-:Y:S02]  /*c9b0*/  IMAD R4, R0.reuse, R5, R4 ;  /* 0x0000000500047224 */ /* 0x040fe400078e0204 */
[----:B------:R-:W-:Y:S01]  /*c9c0*/  IMAD R6, R0, R2, R6 ;  /* 0x0000000200067224 */ /* 0x000fe200078e0206 */
[----:B------:R-:W-:Y:S01]  /*c9d0*/  IABS R2, R17 ;  /* 0x0000001100027213 */ /* 0x000fe20000000000 */
[----:B------:R-:W-:Y:S01]  /*c9e0*/  @!P3 IMAD.IADD R10, R10, 0x1, -R0 ;  /* 0x000000010a0ab824 */ /* 0x000fe200078e0a00 */
[----:B------:R-:W-:-:S03]  /*c9f0*/  ISETP.GT.U32.AND P3, PT, R0, R4, PT ;  /* 0x000000040000720c */ /* 0x000fc60003f64070 */
[----:B------:R-:W-:Y:S01]  /*ca00*/  IMAD.HI.U32 R8, R20, R2, RZ ;  /* 0x0000000214087227 */ /* 0x000fe200078e00ff */
[----:B------:R-:W-:Y:S02]  /*ca10*/  MOV R13, R10 ;  /* 0x0000000a000d7202 */ /* 0x000fe40000000f00 */
[----:B------:R-:W-:Y:S01]  /*ca20*/  ISETP.GE.AND P5, PT, R17, RZ, PT ;  /* 0x000000ff1100720c */ /* 0x000fe20003fa6270 */
[----:B------:R-:W-:Y:S01]  /*ca30*/  IMAD.MOV R8, RZ, RZ, -R8 ;  /* 0x000000ffff087224 */ /* 0x000fe200078e0a08 */
[----:B------:R-:W4:Y:S01]  /*ca40*/  LDL.LU R17, [R1+0x680] ;  /* 0x0006800001117983 */ /* 0x000f220000300800 */
[----:B------:R-:W-:Y:S01]  /*ca50*/  @!P2 IMAD.MOV R13, RZ, RZ, -R13 ;  /* 0x000000ffff0da224 */ /* 0x000fe200078e0a0d */
[C---:B------:R-:W-:Y:S01]  /*ca60*/  ISETP.GT.U32.AND P2, PT, R0.reuse, R6, PT ;  /* 0x000000060000720c */ /* 0x040fe20003f44070 */
[----:B------:R-:W-:Y:S02]  /*ca70*/  @!P1 IMAD.IADD R7, R7, 0x1, -R0 ;  /* 0x0000000107079824 */ /* 0x000fe400078e0a00 */
[----:B------:R-:W-:-:S03]  /*ca80*/  IMAD R2, R0, R8, R2 ;  /* 0x0000000800027224 */ /* 0x000fc600078e0202 */
[----:B------:R-:W-:Y:S01]  /*ca90*/  ISETP.GT.U32.AND P1, PT, R0, R7, PT ;  /* 0x000000070000720c */ /* 0x000fe20003f24070 */
[--C-:B------:R-:W-:Y:S01]  /*caa0*/  @!P3 IMAD.IADD R4, R4, 0x1, -R0.reuse ;  /* 0x000000010404b824 */ /* 0x100fe200078e0a00 */
[----:B------:R-:W-:Y:S01]  /*cab0*/  ISETP.GT.U32.AND P3, PT, R0, R2, PT ;  /* 0x000000020000720c */ /* 0x000fe20003f64070 */
[----:B------:R2:W-:Y:S04]  /*cac0*/  STL [R1+0x120], R13 ;  /* 0x0001200d01007387 */ /* 0x0005e80000100800 */
[----:B------:R-:W4:Y:S01]  /*cad0*/  LDL.LU R29, [R1+0x684] ;  /* 0x00068400011d7983 */ /* 0x000f220000300800 */
[--C-:B------:R-:W-:Y:S01]  /*cae0*/  @!P2 IMAD.IADD R6, R6, 0x1, -R0.reuse ;  /* 0x000000010606a824 */ /* 0x100fe200078e0a00 */
[----:B------:R-:W-:Y:S02]  /*caf0*/  ISETP.GT.U32.AND P2, PT, R0, R4, PT ;  /* 0x000000040000720c */ /* 0x000fe40003f44070 */
[----:B------:R-:W4:Y:S02]  /*cb00*/  LDL.LU R28, [R1+0x688] ;  /* 0x00068800011c7983 */ /* 0x000f240000300800 */
[----:B------:R-:W-:-:S02]  /*cb10*/  @!P1 IMAD.IADD R7, R7, 0x1, -R0 ;  /* 0x0000000107079824 */ /* 0x000fc400078e0a00 */
[----:B------:R-:W-:Y:S01]  /*cb20*/  @!P3 IMAD.IADD R2, R2, 0x1, -R0 ;  /* 0x000000010202b824 */ /* 0x000fe200078e0a00 */
[----:B------:R-:W-:-:S06]  /*cb30*/  ISETP.GT.U32.AND P3, PT, R0, R6, PT ;  /* 0x000000060000720c */ /* 0x000fcc0003f64070 */
[----:B------:R-:W-:-:S07]  /*cb40*/  @!P2 IMAD.IADD R4, R4, 0x1, -R0 ;  /* 0x000000010404a824 */ /* 0x000fce00078e0a00 */
[----:B------:R-:W-:-:S04]  /*cb50*/  @!P3 IMAD.IADD R6, R6, 0x1, -R0 ;  /* 0x000000010606b824 */ /* 0x000fc800078e0a00 */
[----:B------:R-:W-:Y:S01]  /*cb60*/  @!P4 IMAD.MOV R6, RZ, RZ, -R6 ;  /* 0x000000ffff06c224 */ /* 0x000fe200078e0a06 */
[----:B---3--:R-:W-:-:S05]  /*cb70*/  IABS R5, R15 ;  /* 0x0000000f00057213 */ /* 0x008fca0000000000 */
[----:B------:R-:W-:Y:S01]  /*cb80*/  IMAD.HI.U32 R9, R20, R5, RZ ;  /* 0x0000000514097227 */ /* 0x000fe200078e00ff */
[----:B------:R-:W-:-:S03]  /*cb90*/  ISETP.GE.AND P1, PT, R15, RZ, PT ;  /* 0x000000ff0f00720c */ /* 0x000fc60003f26270 */
[----:B------:R-:W-:Y:S02]  /*cba0*/  IMAD.MOV R9, RZ, RZ, -R9 ;  /* 0x000000ffff097224 */ /* 0x000fe400078e0a09 */
[----:B------:R-:W-:Y:S02]  /*cbb0*/  IMAD.MOV.U32 R15, RZ, RZ, R7 ;  /* 0x000000ffff0f7224 */ /* 0x000fe400078e0007 */
[C---:B------:R-:W-:Y:S02]  /*cbc0*/  IMAD R5, R0.reuse, R9, R5 ;  /* 0x0000000900057224 */ /* 0x040fe400078e0205 */
[----:B------:R-:W-:Y:S01]  /*cbd0*/  @!P0 IMAD.MOV R15, RZ, RZ, -R15 ;  /* 0x000000ffff0f8224 */ /* 0x000fe200078e0a0f */
[C---:B------:R-:W-:Y:S02]  /*cbe0*/  ISETP.GT.U32.AND P0, PT, R0.reuse, R2, PT ;  /* 0x000000020000720c */ /* 0x040fe40003f04070 */
[----:B------:R-:W-:Y:S02]  /*cbf0*/  ISETP.GT.U32.AND P2, PT, R0, R5, PT ;  /* 0x000000050000720c */ /* 0x000fe40003f44070 */
[----:B------:R0:W-:Y:S01]  /*cc00*/  STL [R1+0x10c], R15 ;  /* 0x00010c0f01007387 */ /* 0x0001e20000100800 */
[----:B--2---:R-:W-:Y:S01]  /*cc10*/  IABS R13, R3 ;  /* 0x00000003000d7213 */ /* 0x004fe20000000000 */
[----:B0-----:R-:W-:-:S03]  /*cc20*/  IMAD.MOV.U32 R15, RZ, RZ, R4 ;  /* 0x000000ffff0f7224 */ /* 0x001fc600078e0004 */
[----:B------:R-:W-:Y:S01]  /*cc30*/  MOV R7, R13 ;  /* 0x0000000d00077202 */ /* 0x000fe20000000f00 */
[----:B------:R-:W-:-:S04]  /*cc40*/  @!P6 IMAD.MOV R15, RZ, RZ, -R15 ;  /* 0x000000ffff0fe224 */ /* 0x000fc800078e0a0f */
[----:B------:R-:W-:Y:S01]  /*cc50*/  IMAD.HI.U32 R13, R20, R7, RZ ;  /* 0x00000007140d7227 */ /* 0x000fe200078e00ff */
[----:B------:R0:W-:Y:S01]  /*cc60*/  STL [R1+0x104], R15 ;  /* 0x0001040f01007387 */ /* 0x0001e20000100800 */
[----:B------:R-:W-:Y:S02]  /*cc70*/  @!P2 IADD3 R5, PT, PT, R5, -R0, RZ ;  /* 0x800000000505a210 */ /* 0x000fe40007ffe0ff */
[----:B------:R-:W-:Y:S01]  /*cc80*/  IMAD.MOV R13, RZ, RZ, -R13 ;  /* 0x000000ffff0d7224 */ /* 0x000fe200078e0a0d */
[----:B------:R-:W-:Y:S01]  /*cc90*/  IABS R12, R16 ;  /* 0x00000010000c7213 */ /* 0x000fe20000000000 */
[----:B------:R-:W-:Y:S01]  /*cca0*/  @!P0 IMAD.IADD R2, R2, 0x1, -R0 ;  /* 0x0000000102028824 */ /* 0x000fe200078e0a00 */
[----:B------:R-:W-:Y:S01]  /*ccb0*/  ISETP.GE.AND P2, PT, R16, RZ, PT ;  /* 0x000000ff1000720c */ /* 0x000fe20003f46270 */
[----:B------:R-:W-:Y:S01]  /*ccc0*/  IMAD R7, R0, R13, R7 ;  /* 0x0000000d00077224 */ /* 0x000fe200078e0207 */
[----:B0-----:R-:W2:Y:S04]  /*ccd0*/  LDL.LU R15, [R1+0x68c] ;  /* 0x00068c00010f7983 */ /* 0x001ea80000300800 */
[----:B------:R-:W3:Y:S04]  /*cce0*/  LDL.LU R16, [R1+0x690] ;  /* 0x0006900001107983 */ /* 0x000ee80000300800 */
[----:B------:R0:W-:Y:S02]  /*ccf0*/  STL [R1+0xfc], R6 ;  /* 0x0000fc0601007387 */ /* 0x0001e40000100800 */
[----:B0-----:R-:W-:-:S04]  /*cd00*/  IMAD.MOV.U32 R6, RZ, RZ, R2 ;  /* 0x000000ffff067224 */ /* 0x001fc800078e0002 */
[----:B------:R-:W-:Y:S01]  /*cd10*/  @!P5 IMAD.MOV R6, RZ, RZ, -R6 ;  /* 0x000000ffff06d224 */ /* 0x000fe200078e0a06 */
[----:B------:R-:W-:-:S04]  /*cd20*/  ISETP.GT.U32.AND P5, PT, R0, R7, PT ;  /* 0x000000070000720c */ /* 0x000fc80003fa4070 */
[----:B------:R-:W-:Y:S09]  /*cd30*/  STL [R1+0x100], R6 ;  /* 0x0001000601007387 */ /* 0x000ff20000100800 */
[----:B------:R-:W-:Y:S01]  /*cd40*/  @!P5 IMAD.IADD R7, R7, 0x1, -R0 ;  /* 0x000000010707d824 */ /* 0x000fe200078e0a00 */
[----:B------:R-:W-:-:S02]  /*cd50*/  ISETP.GE.AND P5, PT, R3, RZ, PT ;  /* 0x000000ff0300720c */ /* 0x000fc40003fa6270 */
[----:B------:R-:W3:Y:S01]  /*cd60*/  LDL.LU R3, [R1+0x694] ;  /* 0x0006940001037983 */ /* 0x000ee20000300800 */
[----:B----4-:R-:W-:-:S05]  /*cd70*/  IABS R11, R14 ;  /* 0x0000000e000b7213 */ /* 0x010fca0000000000 */
[----:B------:R-:W-:-:S04]  /*cd80*/  IMAD.MOV.U32 R10, RZ, RZ, R11 ;  /* 0x000000ffff0a7224 */ /* 0x000fc800078e000b */
[----:B------:R-:W-:Y:S01]  /*cd90*/  IMAD.HI.U32 R8, R20, R10, RZ ;  /* 0x0000000a14087227 */ /* 0x000fe200078e00ff */
[----:B------:R-:W-:-:S03]  /*cda0*/  IABS R9, R21 ;  /* 0x0000001500097213 */ /* 0x000fc60000000000 */
[----:B------:R-:W-:Y:S02]  /*cdb0*/  IMAD.MOV R8, RZ, RZ, -R8 ;  /* 0x000000ffff087224 */ /* 0x000fe400078e0a08 */
[----:B------:R-:W-:-:S04]  /*cdc0*/  IMAD.HI.U32 R11, R20, R12, RZ ;  /* 0x0000000c140b7227 */ /* 0x000fc800078e00ff */
[----:B------:R-:W-:Y:S02]  /*cdd0*/  IMAD R10, R0, R8, R10 ;  /* 0x00000008000a7224 */ /* 0x000fe400078e020a */
[----:B------:R-:W-:-:S04]  /*cde0*/  IMAD.HI.U32 R8, R20, R9, RZ ;  /* 0x0000000914087227 */ /* 0x000fc800078e00ff */
[----:B------:R-:W-:Y:S02]  /*cdf0*/  IMAD.MOV R11, RZ, RZ, -R11 ;  /* 0x000000ffff0b7224 */ /* 0x000fe400078e0a0b */
[----:B------:R-:W-:Y:S02]  /*ce00*/  IMAD.MOV R8, RZ, RZ, -R8 ;  /* 0x000000ffff087224 */ /* 0x000fe400078e0a08 */
[C---:B------:R-:W-:Y:S02]  /*ce10*/  IMAD R12, R0.reuse, R11, R12 ;  /* 0x0000000b000c7224 */ /* 0x040fe400078e020c */
[----:B------:R-:W-:-:S03]  /*ce20*/  IMAD R9, R0, R8, R9 ;  /* 0x0000000800097224 */ /* 0x000fc600078e0209 */
[C---:B------:R-:W-:Y:S02]  /*ce30*/  ISETP.GT.U32.AND P6, PT, R0.reuse, R12, PT ;  /* 0x0000000c0000720c */ /* 0x040fe40003fc4070 */
[C---:B------:R-:W-:Y:S02]  /*ce40*/  ISETP.GT.U32.AND P0, PT, R0.reuse, R9, PT ;  /* 0x000000090000720c */ /* 0x040fe40003f04070 */
[----:B------:R-:W-:Y:S02]  /*ce50*/  ISETP.GT.U32.AND P3, PT, R0, R10, PT ;  /* 0x0000000a0000720c */ /* 0x000fe40003f64070 */
[----:B------:R-:W-:-:S05]  /*ce60*/  IABS R11, R17 ;  /* 0x00000011000b7213 */ /* 0x000fca0000000000 */
[----:B------:R-:W-:-:S04]  /*ce70*/  IMAD.HI.U32 R4, R20, R11, RZ ;  /* 0x0000000b14047227 */ /* 0x000fc800078e00ff */
[--C-:B------:R-:W-:Y:S01]  /*ce80*/  @!P6 IMAD.IADD R12, R12, 0x1, -R0.reuse ;  /* 0x000000010c0ce824 */ /* 0x100fe200078e0a00 */
[----:B------:R-:W-:Y:S01]  /*ce90*/  IABS R8, R29 ;  /* 0x0000001d00087213 */ /* 0x000fe20000000000 */
[----:B------:R-:W-:Y:S02]  /*cea0*/  @!P0 IMAD.IADD R9, R9, 0x1, -R0 ;  /* 0x0000000109098824 */ /* 0x000fe400078e0a00 */
[----:B------:R-:W-:Y:S02]  /*ceb0*/  IMAD.MOV R4, RZ, RZ, -R4 ;  /* 0x000000ffff047224 */ /* 0x000fe400078e0a04 */
[----:B------:R-:W-:Y:S01]  /*cec0*/  @!P3 IMAD.IADD R10, R10, 0x1, -R0 ;  /* 0x000000010a0ab824 */ /* 0x000fe200078e0a00 */
[C---:B------:R-:W-:Y:S01]  /*ced0*/  ISETP.GT.U32.AND P3, PT, R0.reuse, R12, PT ;  /* 0x0000000c0000720c */ /* 0x040fe20003f64070 */
[C---:B------:R-:W-:Y:S01]  /*cee0*/  IMAD R11, R0.reuse, R4, R11 ;  /* 0x00000004000b7224 */ /* 0x040fe200078e020b */
[----:B------:R-:W-:Y:S01]  /*cef0*/  ISETP.GT.U32.AND P4, PT, R0, R9, PT ;  /* 0x000000090000720c */ /* 0x000fe20003f84070 */
[----:B------:R-:W-:Y:S01]  /*cf00*/  IMAD.HI.U32 R4, R20, R8, RZ ;  /* 0x0000000814047227 */ /* 0x000fe200078e00ff */
[----:B------:R-:W-:-:S03]  /*cf10*/  ISETP.GT.U32.AND P6, PT, R0, R5, PT ;  /* 0x000000050000720c */ /* 0x000fc60003fc4070 */
[----:B------:R-:W-:Y:S01]  /*cf20*/  IMAD.MOV R4, RZ, RZ, -R4 ;  /* 0x000000ffff047224 */ /* 0x000fe200078e0a04 */
[----:B------:R-:W-:-:S03]  /*cf30*/  ISETP.GT.U32.AND P0, PT, R0, R10, PT ;  /* 0x0000000a0000720c */ /* 0x000fc60003f04070 */
[----:B------:R-:W-:Y:S02]  /*cf40*/  IMAD R8, R0, R4, R8 ;  /* 0x0000000400087224 */ /* 0x000fe400078e0208 */
[--C-:B------:R-:W-:Y:S01]  /*cf50*/  @!P3 IMAD.IADD R12, R12, 0x1, -R0.reuse ;  /* 0x000000010c0cb824 */ /* 0x100fe200078e0a00 */
[C---:B------:R-:W-:Y:S02]  /*cf60*/  ISETP.GT.U32.AND P3, PT, R0.reuse, R11, PT ;  /* 0x0000000b0000720c */ /* 0x040fe40003f64070 */
[----:B------:R-:W-:Y:S01]  /*cf70*/  @!P4 IADD3 R9, PT, PT, R9, -R0, RZ ;  /* 0x800000000909c210 */ /* 0x000fe20007ffe0ff */
[----:B------:R-:W-:Y:S01]  /*cf80*/  @!P6 IMAD.IADD R5, R5, 0x1, -R0 ;  /* 0x000000010505e824 */ /* 0x000fe200078e0a00 */
[----:B------:R-:W-:Y:S02]  /*cf90*/  ISETP.GT.U32.AND P4, PT, R0, R8, PT ;  /* 0x000000080000720c */ /* 0x000fe40003f84070 */
[----:B------:R-:W-:Y:S02]  /*cfa0*/  IABS R2, R28 ;  /* 0x0000001c00027213 */ /* 0x000fe40000000000 */
[----:B------:R-:W-:Y:S01]  /*cfb0*/  ISETP.GE.AND P6, PT, R14, RZ, PT ;  /* 0x000000ff0e00720c */ /* 0x000fe20003fc6270 */
[----:B------:R-:W-:-:S02]  /*cfc0*/  IMAD.MOV.U32 R14, RZ, RZ, R5 ;  /* 0x000000ffff0e7224 */ /* 0x000fc400078e0005 */
[----:B------:R-:W-:-:S04]  /*cfd0*/  IMAD.HI.U32 R13, R20, R2, RZ ;  /* 0x00000002140d7227 */ /* 0x000fc800078e00ff */
[----:B------:R-:W-:Y:S01]  /*cfe0*/  @!P0 IMAD.IADD R10, R10, 0x1, -R0 ;  /* 0x000000010a0a8824 */ /* 0x000fe200078e0a00 */
[----:B------:R-:W-:Y:S01]  /*cff0*/  ISETP.GE.AND P0, PT, R21, RZ, PT ;  /* 0x000000ff1500720c */ /* 0x000fe20003f06270 */
[----:B------:R-:W-:Y:S01]  /*d000*/  @!P1 IMAD.MOV R14, RZ, RZ, -R14 ;  /* 0x000000ffff0e9224 */ /* 0x000fe200078e0a0e */
[----:B------:R-:W-:Y:S01]  /*d010*/  ISETP.GT.U32.AND P1, PT, R0, R7, PT ;  /* 0x000000070000720c */ /* 0x000fe20003f24070 */
[----:B------:R-:W-:Y:S02]  /*d020*/  IMAD.MOV R13, RZ, RZ, -R13 ;  /* 0x000000ffff0d7224 */ /* 0x000fe400078e0a0d */
[--C-:B------:R-:W-:Y:S02]  /*d030*/  @!P3 IMAD.IADD R11, R11, 0x1, -R0.reuse ;  /* 0x000000010b0bb824 */ /* 0x100fe400078e0a00 */
[----:B------:R-:W-:Y:S02]  /*d040*/  @!P4 IMAD.IADD R8, R8, 0x1, -R0 ;  /* 0x000000010808c824 */ /* 0x000fe400078e0a00 */
[----:B------:R-:W-:-:S02]  /*d050*/  IMAD R2, R0, R13, R2 ;  /* 0x0000000d00027224 */ /* 0x000fc400078e0202 */
[----:B------:R-:W-:Y:S01]  /*d060*/  @!P2 IMAD.MOV R12, RZ, RZ, -R12 ;  /* 0x000000ffff0ca224 */ /* 0x000fe200078e0a0c */
[C---:B------:R-:W-:Y:S01]  /*d070*/  ISETP.GT.U32.AND P2, PT, R0.reuse, R11, PT ;  /* 0x0000000b0000720c */ /* 0x040fe20003f44070 */
[----:B------:R-:W-:Y:S01]  /*d080*/  @!P6 IMAD.MOV R10, RZ, RZ, -R10 ;  /* 0x000000ffff0ae224 */ /* 0x000fe200078e0a0a */
[C---:B------:R-:W-:Y:S02]  /*d090*/  ISETP.GT.U32.AND P4, PT, R0.reuse, R8, PT ;  /* 0x000000080000720c */ /* 0x040fe40003f84070 */
[----:B------:R-:W-:Y:S02]  /*d0a0*/  ISETP.GE.AND P3, PT, R17, RZ, PT ;  /* 0x000000ff1100720c */ /* 0x000fe40003f66270 */
[----:B------:R-:W-:Y:S01]  /*d0b0*/  ISETP.GT.U32.AND P6, PT, R0, R2, PT ;  /* 0x000000020000720c */ /* 0x000fe20003fc4070 */
[----:B------:R-:W-:Y:S01]  /*d0c0*/  @!P0 IMAD.MOV R9, RZ, RZ, -R9 ;  /* 0x000000ffff098224 */ /* 0x000fe200078e0a09 */
[----:B------:R-:W-:Y:S01]  /*d0d0*/  @!P1 IADD3 R7, PT, PT, R7, -R0, RZ ;  /* 0x8000000007079210 */ /* 0x000fe20007ffe0ff */
[----:B------:R-:W4:Y:S01]  /*d0e0*/  LDL.LU R17, [R1+0x69c] ;  /* 0x00069c0001117983 */ /* 0x000f220000300800 */
[----:B------:R-:W-:-:S03]  /*d0f0*/  ISETP.GE.AND P0, PT, R29, RZ, PT ;  /* 0x000000ff1d00720c */ /* 0x000fc60003f06270 */
[----:B------:R-:W-:Y:S01]  /*d100*/  STL [R1+0xe0], R14 ;  /* 0x0000e00e01007387 */ /* 0x000fe20000100800 */
[----:B------:R-:W-:-:S03]  /*d110*/  @!P2 IMAD.IADD R11, R11, 0x1, -R0 ;  /* 0x000000010b0ba824 */ /* 0x000fc600078e0a00 */
[----:B------:R0:W-:Y:S01]  /*d120*/  STL [R1+0xe4], R12 ;  /* 0x0000e40c01007387 */ /* 0x0001e20000100800 */
[--C-:B------:R-:W-:Y:S02]  /*d130*/  @!P4 IMAD.IADD R8, R8, 0x1, -R0.reuse ;  /* 0x000000010808c824 */ /* 0x100fe400078e0a00 */
[----:B------:R-:W-:Y:S01]  /*d140*/  @!P6 IMAD.IADD R2, R2, 0x1, -R0 ;  /* 0x000000010202e824 */ /* 0x000fe200078e0a00 */
[----:B------:R-:W4:Y:S01]  /*d150*/  LDL.LU R21, [R1+0x698] ;  /* 0x0006980001157983 */ /* 0x000f220000300800 */
[----:B------:R-:W-:Y:S02]  /*d160*/  @!P3 IMAD.MOV R11, RZ, RZ, -R11 ;  /* 0x000000ffff0bb224 */ /* 0x000fe400078e0a0b */
[----:B0-----:R-:W-:Y:S01]  /*d170*/  IMAD.MOV.U32 R12, RZ, RZ, R7 ;  /* 0x000000ffff0c7224 */ /* 0x001fe200078e0007 */
[----:B------:R-:W-:Y:S03]  /*d180*/  STL [R1+0xf0], R10 ;  /* 0x0000f00a01007387 */ /* 0x000fe60000100800 */
[----:B------:R-:W-:Y:S01]  /*d190*/  @!P5 IMAD.MOV R12, RZ, RZ, -R12 ;  /* 0x000000ffff0cd224 */ /* 0x000fe200078e0a0c */
[----:B------:R0:W-:Y:S01]  /*d1a0*/  STL [R1+0xf8], R9 ;  /* 0x0000f80901007387 */ /* 0x0001e20000100800 */
[----:B------:R-:W-:-:S02]  /*d1b0*/  @!P0 IADD3 R8, PT, PT, -R8, RZ, RZ ;  /* 0x000000ff08088210 */ /* 0x000fc40007ffe1ff */
[----:B--2---:R-:W-:-:S05]  /*d1c0*/  IABS R4, R15 ;  /* 0x0000000f00047213 */ /* 0x004fca0000000000 */
[----:B------:R-:W-:Y:S01]  /*d1d0*/  IMAD.HI.U32 R5, R20, R4, RZ ;  /* 0x0000000414057227 */ /* 0x000fe200078e00ff */
[----:B---3--:R-:W-:Y:S02]  /*d1e0*/  IABS R6, R16 ;  /* 0x0000001000067213 */ /* 0x008fe40000000000 */
[----:B------:R-:W-:Y:S01]  /*d1f0*/  ISETP.GE.AND P4, PT, R15, RZ, PT ;  /* 0x000000ff0f00720c */ /* 0x000fe20003f86270 */
[----:B------:R-:W-:Y:S01]  /*d200*/  IMAD.MOV R5, RZ, RZ, -R5 ;  /* 0x000000ffff057224 */ /* 0x000fe200078e0a05 */
[----:B------:R-:W-:Y:S01]  /*d210*/  ISETP.GE.AND P6, PT, R16, RZ, PT ;  /* 0x000000ff1000720c */ /* 0x000fe20003fc6270 */
[----:B------:R-:W2:Y:S01]  /*d220*/  LDL.LU R15, [R1+0x6a0] ;  /* 0x0006a000010f7983 */ /* 0x000ea20000300800 */
[----:B------:R-:W-:Y:S02]  /*d230*/  IMAD.MOV.U32 R16, RZ, RZ, R18 ;  /* 0x000000ffff107224 */ /* 0x000fe400078e0012 */
[----:B------:R-:W-:Y:S01]  /*d240*/  IMAD R4, R0, R5, R4 ;  /* 0x0000000500047224 */ /* 0x000fe200078e0204 */
[----:B------:R-:W3:Y:S04]  /*d250*/  LDL.LU R18, [R1+0x6a4] ;  /* 0x0006a40001127983 */ /* 0x000ee80000300800 */
[----:B------:R1:W-:Y:S04]  /*d260*/  STL [R1+0xf4], R12 ;  /* 0x0000f40c01007387 */ /* 0x0003e80000100800 */
[----:B------:R2:W-:Y:S01]  /*d270*/  STL [R1+0xec], R11 ;  /* 0x0000ec0b01007387 */ /* 0x0005e20000100800 */
[----:B------:R-:W-:-:S02]  /*d280*/  IABS R5, R3 ;  /* 0x0000000300057213 */ /* 0x000fc40000000000 */
[----:B------:R-:W-:Y:S02]  /*d290*/  ISETP.GE.AND P0, PT, R3, RZ, PT ;  /* 0x000000ff0300720c */ /* 0x000fe40003f06270 */
[----:B------:R-:W3:Y:S04]  /*d2a0*/  LDL R3, [R1+0x6a8] ;  /* 0x0006a80001037983 */ /* 0x000ee80000100800 */
[----:B------:R-:W-:Y:S04]  /*d2b0*/  STL [R1+0x298], R8 ;  /* 0x0002980801007387 */ /* 0x000fe80000100800 */
[----:B------:R-:W3:Y:S01]  /*d2c0*/  LDL.LU R29, [R1+0x6ac] ;  /* 0x0006ac00011d7983 */ /* 0x000ee20000300800 */
[----:B------:R-:W-:Y:S01]  /*d2d0*/  ISETP.GT.U32.AND P2, PT, R0, R4, PT ;  /* 0x000000040000720c */ /* 0x000fe20003f44070 */
[----:B0-----:R-:W-:-:S04]  /*d2e0*/  IMAD.HI.U32 R9, R20, R6, RZ ;  /* 0x0000000614097227 */ /* 0x001fc800078e00ff */
[----:B------:R-:W-:Y:S02]  /*d2f0*/  IMAD.MOV R9, RZ, RZ, -R9 ;  /* 0x000000ffff097224 */ /* 0x000fe400078e0a09 */
[----:B------:R-:W-:-:S06]  /*d300*/  IMAD.HI.U32 R7, R20, R5, RZ ;  /* 0x0000000514077227 */ /* 0x000fcc00078e00ff */
[----:B------:R-:W-:Y:S01]  /*d310*/  @!P2 IMAD.IADD R4, R4, 0x1, -R0 ;  /* 0x000000010404a824 */ /* 0x000fe200078e0a00 */
[C---:B------:R-:W-:Y:S01]  /*d320*/  ISETP.GT.U32.AND P2, PT, R0.reuse, R2, PT ;  /* 0x000000020000720c */ /* 0x040fe20003f44070 */
[----:B------:R-:W-:Y:S02]  /*d330*/  IMAD R6, R0, R9, R6 ;  /* 0x0000000900067224 */ /* 0x000fe400078e0206 */
[----:B------:R-:W-:-:S03]  /*d340*/  IMAD.MOV R7, RZ, RZ, -R7 ;  /* 0x000000ffff077224 */ /* 0x000fc600078e0a07 */
[C---:B------:R-:W-:Y:S01]  /*d350*/  ISETP.GT.U32.AND P3, PT, R0.reuse, R6, PT ;  /* 0x000000060000720c */ /* 0x040fe20003f64070 */
[----:B------:R-:W-:-:S06]  /*d360*/  IMAD R5, R0, R7, R5 ;  /* 0x0000000700057224 */ /* 0x000fcc00078e0205 */
[--C-:B------:R-:W-:Y:S01]  /*d370*/  @!P2 IMAD.IADD R2, R2, 0x1, -R0.reuse ;  /* 0x000000010202a824 */ /* 0x100fe200078e0a00 */
[----:B------:R-:W-:Y:S02]  /*d380*/  ISETP.GT.U32.AND P2, PT, R0, R5, PT ;  /* 0x000000050000720c */ /* 0x000fe40003f44070 */
[----:B------:R-:W-:Y:S02]  /*d390*/  ISETP.GE.AND P1, PT, R28, RZ, PT ;  /* 0x000000ff1c00720c */ /* 0x000fe40003f26270 */
[----:B------:R-:W-:Y:S01]  /*d3a0*/  ISETP.GT.U32.AND P5, PT, R0, R4, PT ;  /* 0x000000040000720c */ /* 0x000fe20003fa4070 */
[----:B------:R-:W-:Y:S01]  /*d3b0*/  @!P3 IMAD.IADD R6, R6, 0x1, -R0 ;  /* 0x000000010606b824 */ /* 0x000fe200078e0a00 */
[----:B------:R-:W3:Y:S01]  /*d3c0*/  LDL.LU R28, [R1+0x6b0] ;  /* 0x0006b000011c7983 */ /* 0x000ee20000300800 */
[----:B-1----:R-:W-:-:S06]  /*d3d0*/  IMAD.MOV.U32 R12, RZ, RZ, R2 ;  /* 0x000000ffff0c7224 */ /* 0x002fcc00078e0002 */
[----:B------:R-:W-:Y:S01]  /*d3e0*/  @!P2 IMAD.IADD R5, R5, 0x1, -R0 ;  /* 0x000000010505a824 */ /* 0x000fe200078e0a00 */
[----:B------:R-:W-:Y:S01]  /*d3f0*/  ISETP.GT.U32.AND P2, PT, R0, R6, PT ;  /* 0x000000060000720c */ /* 0x000fe20003f44070 */
[----:B------:R-:W-:Y:S02]  /*d400*/  @!P1 IMAD.MOV R12, RZ, RZ, -R12 ;  /* 0x000000ffff0c9224 */ /* 0x000fe400078e0a0c */
[----:B------:R-:W-:-:S10]  /*d410*/  @!P5 IMAD.IADD R4, R4, 0x1, -R0 ;  /* 0x000000010404d824 */ /* 0x000fd400078e0a00 */
[----:B------:R-:W-:-:S04]  /*d420*/  @!P2 IMAD.IADD R6, R6, 0x1, -R0 ;  /* 0x000000010606a824 */ /* 0x000fc800078e0a00 */
[----:B------:R-:W-:-:S04]  /*d430*/  IMAD.MOV.U32 R14, RZ, RZ, R6 ;  /* 0x000000ffff0e7224 */ /* 0x000fc800078e0006 */
[----:B------:R-:W-:Y:S01]  /*d440*/  @!P6 IMAD.MOV R14, RZ, RZ, -R14 ;  /* 0x000000ffff0ee224 */ /* 0x000fe200078e0a0e */
[----:B----4-:R-:W-:Y:S02]  /*d450*/  IABS R10, R17 ;  /* 0x00000011000a7213 */ /* 0x010fe40000000000 */
[----:B------:R-:W-:Y:S02]  /*d460*/  ISETP.GE.AND P3, PT, R17, RZ, PT ;  /* 0x000000ff1100720c */ /* 0x000fe40003f66270 */
[----:B------:R-:W-:Y:S02]  /*d470*/  IABS R9, R21 ;  /* 0x0000001500097213 */ /* 0x000fe40000000000 */
[----:B------:R-:W-:Y:S02]  /*d480*/  ISETP.GE.AND P5, PT, R21, RZ, PT ;  /* 0x000000ff1500720c */ /* 0x000fe40003fa6270 */
[----:B------:R-:W4:Y:S04]  /*d490*/  LDL.LU R21, [R1+0x6b4] ;  /* 0x0006b40001157983 */ /* 0x000f280000300800 */
[----:B------:R-:W4:Y:S04]  /*d4a0*/  LDL.LU R17, [R1+0x6b8] ;  /* 0x0006b80001117983 */ /* 0x000f280000300800 */
[----:B------:R3:W-:Y:S01]  /*d4b0*/  STL [R1+0xe8], R12 ;  /* 0x0000e80c01007387 */ /* 0x0007e20000100800 */
[----:B--2---:R-:W-:-:S05]  /*d4c0*/  IABS R11, R15 ;  /* 0x0000000f000b7213 */ /* 0x004fca0000000000 */
[----:B------:R-:W-:-:S04]  /*d4d0*/  IMAD.HI.U32 R2, R20, R11, RZ ;  /* 0x0000000b14027227 */ /* 0x000fc800078e00ff */
[----:B------:R-:W-:-:S04]  /*d4e0*/  IMAD.MOV R2, RZ, RZ, -R2 ;  /* 0x000000ffff027224 */ /* 0x000fc800078e0a02 */
[----:B------:R-:W-:Y:S01]  /*d4f0*/  IMAD R11, R0, R2, R11 ;  /* 0x00000002000b7224 */ /* 0x000fe200078e020b */
[----:B---3--:R-:W-:Y:S01]  /*d500*/  IABS R12, R3 ;  /* 0x00000003000c7213 */ /* 0x008fe20000000000 */
[----:B------:R-:W-:-:S05]  /*d510*/  IMAD.MOV.U32 R3, RZ, RZ, R4 ;  /* 0x000000ffff037224 */ /* 0x000fca00078e0004 */
[----:B------:R-:W-:-:S05]  /*d520*/  @!P4 IADD3 R3, PT, PT, -R3, RZ, RZ ;  /* 0x000000ff0303c210 */ /* 0x000fca0007ffe1ff */
[----:B------:R0:W-:Y:S01]  /*d530*/  STL [R1+0x28c], R3 ;  /* 0x00028c0301007387 */ /* 0x0001e20000100800 */
[----:B------:R-:W-:Y:S01]  /*d540*/  IABS R2, R29 ;  /* 0x0000001d00027213 */ /* 0x000fe20000000000 */
[----:B0-----:R-:W-:Y:S02]  /*d550*/  IMAD.MOV.U32 R3, RZ, RZ, R16 ;  /* 0x000000ffff037224 */ /* 0x001fe400078e0010 */
[----:B------:R-:W-:Y:S02]  /*d560*/  IMAD.MOV.U32 R16, RZ, RZ, R19 ;  /* 0x000000ffff107224 */ /* 0x000fe400078e0013 */
[----:B------:R-:W2:Y:S04]  /*d570*/  LDL.LU R19, [R1+0x6bc] ;  /* 0x0006bc0001137983 */ /* 0x000ea80000300800 */
[----:B------:R0:W-:Y:S04]  /*d580*/  STL [R1+0x28e4], R29 ;  /* 0x0028e41d01007387 */ /* 0x0001e80000100800 */
[----:B------:R-:W-:Y:S04]  /*d590*/  STL [R1+0x270], R14 ;  /* 0x0002700e01007387 */ /* 0x000fe80000100800 */
[----:B0-----:R-:W3:Y:S01]  /*d5a0*/  LDL.LU R29, [R1+0x6a8] ;  /* 0x0006a800011d7983 */ /* 0x001ee20000300800 */
[----:B------:R-:W-:Y:S01]  /*d5b0*/  IMAD.HI.U32 R8, R20, R9, RZ ;  /* 0x0000000914087227 */ /* 0x000fe200078e00ff */
[----:B------:R-:W-:-:S03]  /*d5c0*/  ISETP.GT.U32.AND P1, PT, R0, R5, PT ;  /* 0x000000050000720c */ /* 0x000fc60003f24070 */
[----:B------:R-:W-:-:S04]  /*d5d0*/  IMAD.HI.U32 R7, R20, R10, RZ ;  /* 0x0000000a14077227 */ /* 0x000fc800078e00ff */
[----:B------:R-:W-:Y:S02]  /*d5e0*/  IMAD.MOV R8, RZ, RZ, -R8 ;  /* 0x000000ffff087224 */ /* 0x000fe400078e0a08 */
[----:B------:R-:W-:Y:S02]  /*d5f0*/  IMAD.MOV R7, RZ, RZ, -R7 ;  /* 0x000000ffff077224 */ /* 0x000fe400078e0a07 */
[C---:B------:R-:W-:Y:S02]  /*d600*/  IMAD R9, R0.reuse, R8, R9 ;  /* 0x0000000800097224 */ /* 0x040fe400078e0209 */
[----:B------:R-:W-:-:S03]  /*d610*/  IMAD R10, R0, R7, R10 ;  /* 0x00000007000a7224 */ /* 0x000fc600078e020a */
[C---:B------:R-:W-:Y:S02]  /*d620*/  ISETP.GT.U32.AND P4, PT, R0.reuse, R9, PT ;  /* 0x000000090000720c */ /* 0x040fe40003f84070 */
[C---:B------:R-:W-:Y:S01]  /*d630*/  ISETP.GT.U32.AND P2, PT, R0.reuse, R10, PT ;  /* 0x0000000a0000720c */ /* 0x040fe20003f44070 */
[----:B------:R-:W-:Y:S01]  /*d640*/  @!P1 IMAD.IADD R5, R5, 0x1, -R0 ;  /* 0x0000000105059824 */ /* 0x000fe200078e0a00 */
[----:B------:R-:W-:Y:S01]  /*d650*/  ISETP.GT.U32.AND P1, PT, R0, R11, PT ;  /* 0x0000000b0000720c */ /* 0x000fe20003f24070 */
[----:B------:R-:W-:-:S08]  /*d660*/  IMAD.HI.U32 R4, R20, R12, RZ ;  /* 0x0000000c14047227 */ /* 0x000fd000078e00ff */
[--C-:B------:R-:W-:Y:S02]  /*d670*/  @!P4 IMAD.IADD R9, R9, 0x1, -R0.reuse ;  /* 0x000000010909c824 */ /* 0x100fe400078e0a00 */
[----:B------:R-:W-:Y:S02]  /*d680*/  @!P2 IMAD.IADD R10, R10, 0x1, -R0 ;  /* 0x000000010a0aa824 */ /* 0x000fe400078e0a00 */
[----:B------:R-:W-:Y:S02]  /*d690*/  @!P1 IADD3 R11, PT, PT, R11, -R0, RZ ;  /* 0x800000000b0b9210 */ /* 0x000fe40007ffe0ff */
[----:B------:R-:W-:Y:S01]  /*d6a0*/  ISETP.GT.U32.AND P2, PT, R0, R9, PT ;  /* 0x000000090000720c */ /* 0x000fe20003f44070 */
[----:B------:R-:W-:Y:S01]  /*d6b0*/  IMAD.HI.U32 R13, R20, R2, RZ ;  /* 0x00000002140d7227 */ /* 0x000fe200078e00ff */
[----:B------:R-:W-:Y:S02]  /*d6c0*/  ISETP.GT.U32.AND P1, PT, R0, R10, PT ;  /* 0x0000000a0000720c */ /* 0x000fe40003f24070 */
[----:B------:R-:W-:Y:S01]  /*d6d0*/  IABS R7, R18 ;  /* 0x0000001200077213 */ /* 0x000fe20000000000 */
[----:B------:R-:W-:-:S02]  /*d6e0*/  IMAD.MOV R4, RZ, RZ, -R4 ;  /* 0x000000ffff047224 */ /* 0x000fc400078e0a04 */
[----:B------:R-:W-:Y:S02]  /*d6f0*/  IMAD.MOV R13, RZ, RZ, -R13 ;  /* 0x000000ffff0d7224 */ /* 0x000fe400078e0a0d */
[----:B------:R-:W-:-:S04]  /*d700*/  IMAD.HI.U32 R8, R20, R7, RZ ;  /* 0x0000000714087227 */ /* 0x000fc800078e00ff */
[C---:B------:R-:W-:Y:S02]  /*d710*/  IMAD R12, R0.reuse, R4, R12 ;  /* 0x00000004000c7224 */ /* 0x040fe400078e020c */
[C---:B------:R-:W-:Y:S02]  /*d720*/  IMAD R2, R0.reuse, R13, R2 ;  /* 0x0000000d00027224 */ /* 0x040fe400078e0202 */
[----:B------:R-:W-:Y:S02]  /*d730*/  IMAD.MOV R8, RZ, RZ, -R8 ;  /* 0x000000ffff087224 */ /* 0x000fe400078e0a08 */
[--C-:B------:R-:W-:Y:S01]  /*d740*/  @!P2 IMAD.IADD R9, R9, 0x1, -R0.reuse ;  /* 0x000000010909a824 */ /* 0x100fe200078e0a00 */
[----:B------:R-:W-:Y:S01]  /*d750*/  ISETP.GT.U32.AND P2, PT, R0, R12, PT ;  /* 0x0000000c0000720c */ /* 0x000fe20003f44070 */
[----:B------:R-:W-:Y:S01]  /*d760*/  @!P1 IMAD.IADD R10, R10, 0x1, -R0 ;  /* 0x000000010a0a9824 */ /* 0x000fe200078e0a00 */
[C---:B------:R-:W-:Y:S01]  /*d770*/  ISETP.GT.U32.AND P1, PT, R0.reuse, R2, PT ;  /* 0x000000020000720c */ /* 0x040fe20003f24070 */
[----:B------:R-:W-:-:S05]  /*d780*/  IMAD R7, R0, R8, R7 ;  /* 0x0000000800077224 */ /* 0x000fca00078e0207 */
[C---:B------:R-:W-:Y:S02]  /*d790*/  ISETP.GT.U32.AND P4, PT, R0.reuse, R7, PT ;  /* 0x000000070000720c */ /* 0x040fe40003f84070 */
[----:B------:R-:W-:-:S03]  /*d7a0*/  ISETP.GT.U32.AND P6, PT, R0, R11, PT ;  /* 0x0000000b0000720c */ /* 0x000fc60003fc4070 */
[----:B------:R-:W-:Y:S01]  /*d7b0*/  @!P2 IMAD.IADD R12, R12, 0x1, -R0 ;  /* 0x000000010c0ca824 */ /* 0x000fe200078e0a00 */
[----:B------:R-:W-:Y:S02]  /*d7c0*/  ISETP.GE.AND P2, PT, R18, RZ, PT ;  /* 0x000000ff1200720c */ /* 0x000fe40003f46270 */
[----:B------:R-:W-:Y:S01]  /*d7d0*/  @!P1 IADD3 R2, PT, PT, R2, -R0, RZ ;  /* 0x8000000002029210 */ /* 0x000fe20007ffe0ff */
[----:B------:R-:W2:Y:S01]  /*d7e0*/  LDL R18, [R1+0xdc8] ;  /* 0x000dc80001127983 */ /* 0x000ea20000100800 */
[----:B------:R-:W-:-:S03]  /*d7f0*/  IABS R8, R28 ;  /* 0x0000001c00087213 */ /* 0x000fc60000000000 */
[--C-:B------:R-:W-:Y:S02]  /*d800*/  @!P4 IMAD.IADD R7, R7, 0x1, -R0.reuse ;  /* 0x000000010707c824 */ /* 0x100fe400078e0a00 */
[----:B------:R-:W-:Y:S01]  /*d810*/  IMAD.HI.U32 R13, R20, R8, RZ ;  /* 0x00000008140d7227 */ /* 0x000fe200078e00ff */
[----:B----4-:R-:W-:Y:S02]  /*d820*/  IABS R4, R21 ;  /* 0x0000001500047213 */ /* 0x010fe40000000000 */
[----:B------:R-:W-:Y:S01]  /*d830*/  ISETP.GT.U32.AND P4, PT, R0, R7, PT ;  /* 0x000000070000720c */ /* 0x000fe20003f84070 */
[----:B------:R-:W-:Y:S01]  /*d840*/  IMAD.MOV R13, RZ, RZ, -R13 ;  /* 0x000000ffff0d7224 */ /* 0x000fe200078e0a0d */
[----:B------:R-:W-:Y:S01]  /*d850*/  IABS R6, R17 ;  /* 0x0000001100067213 */ /* 0x000fe20000000000 */
[----:B------:R-:W-:Y:S01]  /*d860*/  @!P6 IMAD.IADD R11, R11, 0x1, -R0 ;  /* 0x000000010b0be824 */ /* 0x000fe200078e0a00 */
[----:B------:R-:W-:Y:S01]  /*d870*/  ISETP.GE.AND P6, PT, R15, RZ, PT ;  /* 0x000000ff0f00720c */ /* 0x000fe20003fc6270 */
[----:B------:R-:W-:-:S04]  /*d880*/  IMAD.HI.U32 R15, R20, R4, RZ ;  /* 0x00000004140f7227 */ /* 0x000fc800078e00ff */
[----:B------:R-:W-:Y:S02]  /*d890*/  IMAD R8, R0, R13, R8 ;  /* 0x0000000d00087224 */ /* 0x000fe400078e0208 */
[----:B------:R-:W-:-:S04]  /*d8a0*/  IMAD.HI.U32 R13, R20, R6, RZ ;  /* 0x00000006140d7227 */ /* 0x000fc800078e00ff */
[----:B------:R-:W-:Y:S02]  /*d8b0*/  IMAD.MOV R15, RZ, RZ, -R15 ;  /* 0x000000ffff0f7224 */ /* 0x000fe400078e0a0f */
[----:B------:R-:W-:Y:S02]  /*d8c0*/  IMAD.MOV R13, RZ, RZ, -R13 ;  /* 0x000000ffff0d7224 */ /* 0x000fe400078e0a0d */
[C---:B------:R-:W-:Y:S02]  /*d8d0*/  IMAD R4, R0.reuse, R15, R4 ;  /* 0x0000000f00047224 */ /* 0x040fe400078e0204 */
[----:B------:R-:W-:Y:S02]  /*d8e0*/  IMAD.MOV.U32 R15, RZ, RZ, R5 ;  /* 0x000000ffff0f7224 */ /* 0x000fe400078e0005 */
[----:B------:R-:W-:Y:S02]  /*d8f0*/  @!P4 IMAD.IADD R7, R7, 0x1, -R0 ;  /* 0x000000010707c824 */ /* 0x000fe400078e0a00 */
[----:B------:R-:W-:-:S02]  /*d900*/  IMAD R6, R0, R13, R6 ;  /* 0x0000000d00067224 */ /* 0x000fc400078e0206 */
[----:B------:R-:W-:Y:S02]  /*d910*/  @!P0 IMAD.MOV R15, RZ, RZ, -R15 ;  /* 0x000000ffff0f8224 */ /* 0x000fe400078e0a0f */
[----:B------:R-:W-:Y:S02]  /*d920*/  @!P5 IMAD.MOV R9, RZ, RZ, -R9 ;  /* 0x000000ffff09d224 */ /* 0x000fe400078e0a09 */
[----:B------:R-:W-:Y:S01]  /*d930*/  @!P2 IMAD.MOV R7, RZ, RZ, -R7 ;  /* 0x000000ffff07a224 */ /* 0x000fe200078e0a07 */
[----:B------:R-:W-:Y:S01]  /*d940*/  ISETP.GT.U32.AND P2, PT, R0, R6, PT ;  /* 0x000000060000720c */ /* 0x000fe20003f44070 */
[----:B------:R-:W-:-:S12]  /*d950*/  @!P3 IMAD.MOV R10, RZ, RZ, -R10 ;  /* 0x000000ffff0ab224 */ /* 0x000fd800078e0a0a */
[----:B------:R-:W-:Y:S01]  /*d960*/  @!P2 IMAD.IADD R6, R6, 0x1, -R0 ;  /* 0x000000010606a824 */ /* 0x000fe200078e0a00 */
[----:B---3--:R-:W-:Y:S02]  /*d970*/  ISETP.GE.AND P1, PT, R29, RZ, PT ;  /* 0x000000ff1d00720c */ /* 0x008fe40003f26270 */
[----:B------:R-:W3:Y:S04]  /*d980*/  LDL.LU R29, [R1+0x28e4] ;  /* 0x0028e400011d7983 */ /* 0x000ee80000300800 */
[----:B------:R-:W-:Y:S04]  /*d990*/  STL [R1+0xdc], R15 ;  /* 0x0000dc0f01007387 */ /* 0x000fe80000100800 */
[----:B------:R0:W-:Y:S02]  /*d9a0*/  STL [R1+0xd8], R9 ;  /* 0x0000d80901007387 */ /* 0x0001e40000100800 */
[----:B0-----:R-:W-:-:S02]  /*d9b0*/  IMAD.MOV.U32 R9, RZ, RZ, R11 ;  /* 0x000000ffff097224 */ /* 0x001fc400078e000b */
[----:B------:R-:W-:Y:S01]  /*d9c0*/  STL [R1+0xd4], R10 ;  /* 0x0000d40a01007387 */ /* 0x000fe20000100800 */
[----:B--2---:R-:W-:Y:S01]  /*d9d0*/  IABS R14, R19 ;  /* 0x00000013000e7213 */ /* 0x004fe20000000000 */
[----:B------:R-:W0:Y:S01]  /*d9e0*/  LDC R11, c[0x0][0x3ac] ;  /* 0x0000eb00ff0b7b82 */ /* 0x000e220000000800 */
[----:B------:R-:W-:Y:S01]  /*d9f0*/  @!P6 IMAD.MOV R9, RZ, RZ, -R9 ;  /* 0x000000ffff09e224 */ /* 0x000fe200078e0a09 */
[----:B------:R-:W-:-:S04]  /*da00*/  ISETP.GE.AND P2, PT, R19, RZ, PT ;  /* 0x000000ff1300720c */ /* 0x000fc80003f46270 */
[----:B------:R1:W-:Y:S04]  /*da10*/  STL [R1+0xd0], R9 ;  /* 0x0000d00901007387 */ /* 0x0003e80000100800 */
[----:B------:R2:W-:Y:S04]  /*da20*/  STL [R1+0xcc], R7 ;  /* 0x0000cc0701007387 */ /* 0x0005e80000100800 */
[----:B------:R-:W4:Y:S01]  /*da30*/  LDL.LU R19, [R1+0x6c8] ;  /* 0x0006c80001137983 */ /* 0x000f220000300800 */
[----:B------:R-:W-:Y:S01]  /*da40*/  ISETP.GT.U32.AND P4, PT, R0, R8, PT ;  /* 0x000000080000720c */ /* 0x000fe20003f84070 */
[----:B------:R-:W-:Y:S01]  /*da50*/  IMAD.HI.U32 R5, R20, R14, RZ ;  /* 0x0000000e14057227 */ /* 0x000fe200078e00ff */
[----:B------:R-:W-:-:S11]  /*da60*/  ISETP.GT.U32.AND P3, PT, R0, R4, PT ;  /* 0x000000040000720c */ /* 0x000fd60003f64070 */
[----:B------:R-:W-:-:S05]  /*da70*/  @!P4 IMAD.IADD R8, R8, 0x1, -R0 ;  /* 0x000000010808c824 */ /* 0x000fca00078e0a00 */
[C---:B------:R-:W-:Y:S02]  /*da80*/  ISETP.GT.U32.AND P5, PT, R0.reuse, R8, PT ;  /* 0x000000080000720c */ /* 0x040fe40003fa4070 */
[----:B------:R-:W-:Y:S01]  /*da90*/  ISETP.GT.U32.AND P0, PT, R0, R12, PT ;  /* 0x0000000c0000720c */ /* 0x000fe20003f04070 */
[----:B------:R-:W-:-:S04]  /*daa0*/  IMAD.MOV R5, RZ, RZ, -R5 ;  /* 0x000000ffff057224 */ /* 0x000fc800078e0a05 */
[----:B------:R-:W-:-:S06]  /*dab0*/  IMAD R14, R0, R5, R14 ;  /* 0x00000005000e7224 */ /* 0x000fcc00078e020e */
[--C-:B------:R-:W-:Y:S01]  /*dac0*/  @!P5 IMAD.IADD R8, R8, 0x1, -R0.reuse ;  /* 0x000000010808d824 */ /* 0x100fe200078e0a00 */
[----:B------:R-:W-:Y:S02]  /*dad0*/  ISETP.GE.AND P5, PT, R17, RZ, PT ;  /* 0x000000ff1100720c */ /* 0x000fe40003fa6270 */
[----:B------:R-:W0:Y:S01]  /*dae0*/  S2R R17, SR_TID.X ;  /* 0x0000000000117919 */ /* 0x000e220000002100 */
[----:B------:R-:W-:Y:S01]  /*daf0*/  ISETP.GT.U32.AND P4, PT, R0, R2, PT ;  /* 0x000000020000720c */ /* 0x000fe20003f84070 */
[--C-:B------:R-:W-:Y:S01]  /*db00*/  @!P3 IMAD.IADD R4, R4, 0x1, -R0.reuse ;  /* 0x000000010404b824 */ /* 0x100fe200078e0a00 */
[----:B------:R-:W-:Y:S01]  /*db10*/  ISETP.GT.U32.AND P3, PT, R0, R14, PT ;  /* 0x0000000e0000720c */ /* 0x000fe20003f64070 */
[----:B------:R-:W-:Y:S01]  /*db20*/  @!P0 IMAD.IADD R12, R12, 0x1, -R0 ;  /* 0x000000010c0c8824 */ /* 0x000fe200078e0a00 */
[----:B-1----:R-:W-:-:S03]  /*db30*/  IABS R9, R18 ;  /* 0x0000001200097213 */ /* 0x002fc60000000000 */
[----:B------:R-:W-:Y:S01]  /*db40*/  @!P1 IMAD.MOV R12, RZ, RZ, -R12 ;  /* 0x000000ffff0c9224 */ /* 0x000fe200078e0a0c */
[----:B------:R-:W-:Y:S01]  /*db50*/  ISETP.GT.U32.AND P1, PT, R0, R4, PT ;  /* 0x000000040000720c */ /* 0x000fe20003f24070 */
[----:B------:R-:W-:Y:S01]  /*db60*/  IMAD.HI.U32 R10, R20, R9, RZ ;  /* 0x00000009140a7227 */ /* 0x000fe200078e00ff */
[----:B------:R-:W-:-:S03]  /*db70*/  ISETP.GE.AND P0, PT, R28, RZ, PT ;  /* 0x000000ff1c00720c */ /* 0x000fc60003f06270 */
[----:B------:R-:W-:Y:S01]  /*db80*/  @!P4 IADD3 R2, PT, PT, R2, -R0, RZ ;  /* 0x800000000202c210 */ /* 0x000fe20007ffe0ff */
[----:B------:R-:W-:Y:S02]  /*db90*/  IMAD.MOV R10, RZ, RZ, -R10 ;  /* 0x000000ffff0a7224 */ /* 0x000fe400078e0a0a */
[----:B------:R-:W-:Y:S01]  /*dba0*/  @!P3 IMAD.IADD R14, R14, 0x1, -R0 ;  /* 0x000000010e0eb824 */ /* 0x000fe200078e0a00 */
[----:B------:R-:W-:Y:S01]  /*dbb0*/  ISETP.GE.AND P4, PT, R21, RZ, PT ;  /* 0x000000ff1500720c */ /* 0x000fe20003f86270 */
[C---:B------:R-:W-:Y:S01]  /*dbc0*/  IMAD R9, R0.reuse, R10, R9 ;  /* 0x0000000a00097224 */ /* 0x040fe200078e0209 */
[----:B------:R-:W-:Y:S02]  /*dbd0*/  IABS R5, R16 ;  /* 0x0000001000057213 */ /* 0x000fe40000000000 */
[----:B------:R-:W-:Y:S01]  /*dbe0*/  ISETP.GT.U32.AND P3, PT, R0, R14, PT ;  /* 0x0000000e0000720c */ /* 0x000fe20003f64070 */
[----:B------:R-:W-:Y:S01]  /*dbf0*/  STL [R1+0xc8], R12 ;  /* 0x0000c80c01007387 */ /* 0x000fe20000100800 */
[----:B------:R-:W-:Y:S01]  /*dc00*/  @!P1 IADD3 R4, PT, PT, R4, -R0, RZ ;  /* 0x8000000004049210 */ /* 0x000fe20007ffe0ff */
[----:B------:R-:W-:Y:S01]  /*dc10*/  @!P0 IMAD.MOV R8, RZ, RZ, -R8 ;  /* 0x000000ffff088224 */ /* 0x000fe200078e0a08 */
[----:B------:R-:W-:-:S02]  /*dc20*/  ISETP.GT.U32.AND P0, PT, R0, R9, PT ;  /* 0x000000090000720c */ /* 0x000fc40003f04070 */
[----:B--2---:R-:W-:Y:S02]  /*dc30*/  IABS R7, R3 ;  /* 0x0000000300077213 */ /* 0x004fe40000000000 */
[----:B------:R-:W-:Y:S01]  /*dc40*/  ISETP.GE.AND P1, PT, R3, RZ, PT ;  /* 0x000000ff0300720c */ /* 0x000fe20003f26270 */
[----:B------:R-:W-:Y:S01]  /*dc50*/  IMAD.MOV.U32 R3, RZ, RZ, R4 ;  /* 0x000000ffff037224 */ /* 0x000fe200078e0004 */
[----:B0-----:R-:W-:Y:S01]  /*dc60*/  LOP3.LUT R17, R17, 0x3f, RZ, 0xc0, !PT ;  /* 0x0000003f11117812 */ /* 0x001fe200078ec0ff */
[----:B------:R-:W-:-:S04]  /*dc70*/  IMAD.HI.U32 R10, R20, R7, RZ ;  /* 0x00000007140a7227 */ /* 0x000fc800078e00ff */
[----:B------:R-:W-:Y:S02]  /*dc80*/  @!P4 IMAD.MOV R3, RZ, RZ, -R3 ;  /* 0x000000ffff03c224 */ /* 0x000fe400078e0a03 */
[----:B------:R-:W-:Y:S02]  /*dc90*/  @!P3 IMAD.IADD R14, R14, 0x1, -R0 ;  /* 0x000000010e0eb824 */ /* 0x000fe400078e0a00 */
[----:B------:R-:W-:Y:S02]  /*dca0*/  IMAD.MOV R10, RZ, RZ, -R10 ;  /* 0x000000ffff0a7224 */ /* 0x000fe400078e0a0a */
[----:B------:R-:W-:Y:S02]  /*dcb0*/  @!P0 IMAD.IADD R9, R9, 0x1, -R0 ;  /* 0x0000000109098824 */ /* 0x000fe400078e0a00 */
[----:B------:R-:W-:Y:S01]  /*dcc0*/  IMAD R7, R0, R10, R7 ;  /* 0x0000000a00077224 */ /* 0x000fe200078e0207 */
[----:B---3--:R-:W-:-:S13]  /*dcd0*/  ISETP.GE.AND P6, PT, R29, RZ, PT ;  /* 0x000000ff1d00720c */ /* 0x008fda0003fc6270 */
[----:B------:R-:W-:Y:S01]  /*dce0*/  @!P6 IMAD.MOV R2, RZ, RZ, -R2 ;  /* 0x000000ffff02e224 */ /* 0x000fe200078e0a02 */
[----:B------:R-:W-:-:S04]  /*dcf0*/  ISETP.GT.U32.AND P6, PT, R0, R6, PT ;  /* 0x000000060000720c */ /* 0x000fc80003fc4070 */
[----:B------:R0:W-:Y:S02]  /*dd00*/  STL [R1+0xc4], R2 ;  /* 0x0000c40201007387 */ /* 0x0001e40000100800 */
[----:B0-----:R-:W-:-:S04]  /*dd10*/  IMAD.HI.U32 R2, R20, R5, RZ ;  /* 0x0000000514027227 */ /* 0x001fc800078e00ff */
[----:B------:R-:W-:Y:S01]  /*dd20*/  IMAD.MOV R2, RZ, RZ, -R2 ;  /* 0x000000ffff027224 */ /* 0x000fe200078e0a02 */
[----:B------:R-:W-:Y:S03]  /*dd30*/  STL [R1+0xc0], R8 ;  /* 0x0000c00801007387 */ /* 0x000fe60000100800 */
[----:B------:R-:W-:Y:S02]  /*dd40*/  IMAD R2, R0, R2, R5 ;  /* 0x0000000200027224 */ /* 0x000fe400078e0205 */
[----:B------:R-:W-:Y:S01]  /*dd50*/  IMAD R5, R17, R11, RZ ;  /* 0x0000000b11057224 */ /* 0x000fe200078e02ff */
[----:B------:R0:W-:Y:S01]  /*dd60*/  STL [R1+0xbc], R3 ;  /* 0x0000bc0301007387 */ /* 0x0001e20000100800 */
[----:B------:R-:W-:-:S03]  /*dd70*/  @!P6 IMAD.IADD R6, R6, 0x1, -R0 ;  /* 0x000000010606e824 */ /* 0x000fc600078e0a00 */
[----:B------:R-:W-:Y:S01]  /*dd80*/  LEA R4, P0, R5, UR14, 0x1 ;  /* 0x0000000e05047c11 */ /* 0x000fe2000f8008ff */
[----:B------:R-:W-:Y:S02]  /*dd90*/  @!P5 IMAD.MOV R6, RZ, RZ, -R6 ;  /* 0x000000ffff06d224 */ /* 0x000fe400078e0a06 */
[----:B0-----:R-:W-:Y:S02]  /*dda0*/  IMAD.MOV.U32 R3, RZ, RZ, R14 ;  /* 0x000000ffff037224 */ /* 0x001fe400078e000e */
[----:B------:R-:W-:Y:S02]  /*ddb0*/  IMAD R10, R11, 0x40, R5 ;  /* 0x000000400b0a7824 */ /* 0x000fe400078e0205 */
[----:B------:R-:W-:Y:S01]  /*ddc0*/  @!P2 IMAD.MOV R3, RZ, RZ, -R3 ;  /* 0x000000ffff03a224 */ /* 0x000fe200078e0a03 */
[----:B------:R-:W-:Y:S01]  /*ddd0*/  LEA.HI.X.SX32 R5, R5, UR15, 0x1, P0 ;  /* 0x0000000f05057c11 */ /* 0x000fe200080f0eff */
[----:B------:R0:W-:Y:S01]  /*dde0*/  STL [R1+0xb8], R6 ;  /* 0x0000b80601007387 */ /* 0x0001e20000100800 */
[----:B----4-:R-:W-:-:S03]  /*ddf0*/  ISETP.GE.AND P3, PT, R19, RZ, PT ;  /* 0x000000ff1300720c */ /* 0x010fc60003f66270 */
[----:B------:R-:W-:Y:S01]  /*de00*/  STL [R1+0xb4], R3 ;  /* 0x0000b40301007387 */ /* 0x000fe20000100800 */
[----:B------:R-:W-:-:S03]  /*de10*/  IABS R8, R19 ;  /* 0x0000001300087213 */ /* 0x000fc60000000000 */
[----:B------:R-:W-:Y:S01]  /*de20*/  STL [R1+0x2708], R4 ;  /* 0x0027080401007387 */ /* 0x000fe20000100800 */
[----:B------:R-:W-:Y:S02]  /*de30*/  LEA R14, P2, R10, UR14, 0x1 ;  /* 0x0000000e0a0e7c11 */ /* 0x000fe4000f8408ff */
[----:B------:R-:W-:Y:S01]  /*de40*/  ISETP.GE.AND P0, PT, R23, RZ, PT ;  /* 0x000000ff1700720c */ /* 0x000fe20003f06270 */
[----:B------:R-:W-:Y:S01]  /*de50*/  STL [R1+0x2704], R5 ;  /* 0x0027040501007387 */ /* 0x000fe20000100800 */
[----:B0-----:R-:W-:-:S03]  /*de60*/  IABS R6, R23 ;  /* 0x0000001700067213 */ /* 0x001fc60000000000 */
[----:B------:R-:W2:Y:S01]  /*de70*/  LDL.LU R19, [R1+0x6d4] ;  /* 0x0006d40001137983 */ /* 0x000ea20000300800 */
[----:B------:R-:W-:-:S03]  /*de80*/  LEA.HI.X.SX32 R15, R10, UR15, 0x1, P2 ;  /* 0x0000000f0a0f7c11 */ /* 0x000fc600090f0eff */
[----:B------:R-:W3:Y:S04]  /*de90*/  LDL.LU R23, [R1+0x6d8] ;  /* 0x0006d80001177983 */ /* 0x000ee80000300800 */
[----:B------:R-:W-:Y:S04]  /*dea0*/  STL [R1+0x27ec], R14 ;  /* 0x0027ec0e01007387 */ /* 0x000fe80000100800 */
[----:B------:R0:W-:Y:S04]  /*deb0*/  STL [R1+0x27e8], R15 ;  /* 0x0027e80f01007387 */ /* 0x0001e80000100800 */
[----:B0-----:R-:W4:Y:S01]  /*dec0*/  LDL.LU R15, [R1+0x6dc] ;  /* 0x0006dc00010f7983 */ /* 0x001f220000300800 */
[----:B------:R-:W-:-:S02]  /*ded0*/  ISETP.GT.U32.AND P4, PT, R0, R9, PT ;  /* 0x000000090000720c */ /* 0x000fc40003f84070 */
[----:B------:R-:W-:Y:S01]  /*dee0*/  ISETP.GE.AND P2, PT, R18, RZ, PT ;  /* 0x000000ff1200720c */ /* 0x000fe20003f46270 */
[----:B------:R-:W2:Y:S10]  /*def0*/  LDL.LU R14, [R1+0x6e0] ;  /* 0x0006e000010e7983 */ /* 0x000eb40000300800 */
[----:B------:R-:W-:-:S05]  /*df00*/  @!P4 IADD3 R9, PT, PT, R9, -R0, RZ ;  /* 0x800000000909c210 */ /* 0x000fca0007ffe0ff */
[----:B------:R-:W-:-:S04]  /*df10*/  IMAD.MOV.U32 R5, RZ, RZ, R9 ;  /* 0x000000ffff057224 */ /* 0x000fc800078e0009 */
[----:B------:R-:W-:-:S05]  /*df20*/  @!P2 IMAD.MOV R5, RZ, RZ, -R5 ;  /* 0x000000ffff05a224 */ /* 0x000fca00078e0a05 */
[----:B------:R-:W-:Y:S04]  /*df30*/  STL [R1+0x28c0], R5 ;  /* 0x0028c00501007387 */ /* 0x000fe80000100800 */
[----:B------:R-:W2:Y:S01]  /*df40*/  LDL.LU R21, [R1+0x6e4] ;  /* 0x0006e40001157983 */ /* 0x000ea20000300800 */
[C---:B------:R-:W-:Y:S02]  /*df50*/  ISETP.GT.U32.AND P5, PT, R0.reuse, R7, PT ;  /* 0x000000070000720c */ /* 0x040fe40003fa4070 */
[----:B------:R-:W-:Y:S02]  /*df60*/  ISETP.GT.U32.AND P4, PT, R0, R2, PT ;  /* 0x000000020000720c */ /* 0x000fe40003f84070 */
[----:B------:R-:W-:Y:S02]  /*df70*/  IABS R11, R22 ;  /* 0x00000016000b7213 */ /* 0x000fe40000000000 */
[----:B------:R-:W-:-:S02]  /*df80*/  ISETP.GE.AND P2, PT, R22, RZ, PT ;  /* 0x000000ff1600720c */ /* 0x000fc40003f46270 */
[----:B------:R-:W2:Y:S01]  /*df90*/  LDL.LU R22, [R1+0x6e8] ;  /* 0x0006e80001167983 */ /* 0x000ea20000300800 */
[----:B------:R-:W-:-:S03]  /*dfa0*/  IMAD.MOV.U32 R10, RZ, RZ, R11 ;  /* 0x000000ffff0a7224 */ /* 0x000fc600078e000b */
[----:B------:R-:W2:Y:S01]  /*dfb0*/  LDL.LU R4, [R1+0x6ec] ;  /* 0x0006ec0001047983 */ /* 0x000ea20000300800 */
[--C-:B------:R-:W-:Y:S02]  /*dfc0*/  @!P5 IMAD.IADD R7, R7, 0x1, -R0.reuse ;  /* 0x000000010707d824 */ /* 0x100fe400078e0a00 */
[----:B------:R-:W-:Y:S01]  /*dfd0*/  @!P4 IMAD.IADD R2, R2, 0x1, -R0 ;  /* 0x000000010202c824 */ /* 0x000fe200078e0a00 */
[----:B------:R-:W2:Y:S02]  /*dfe0*/  LDL.LU R29, [R1+0x6f0] ;  /* 0x0006f000011d7983 */ /* 0x000ea40000300800 */
[----:B------:R-:W-:Y:S01]  /*dff0*/  ISETP.GT.U32.AND P5, PT, R0, R7, PT ;  /* 0x000000070000720c */ /* 0x000fe20003fa4070 */
[----:B------:R-:W-:Y:S01]  /*e000*/  IMAD.HI.U32 R11, R20, R10, RZ ;  /* 0x0000000a140b7227 */ /* 0x000fe200078e00ff */
[----:B------:R-:W-:-:S03]  /*e010*/  ISETP.GT.U32.AND P4, PT, R0, R2, PT ;  /* 0x000000020000720c */ /* 0x000fc60003f84070 */
[----:B------:R-:W-:Y:S01]  /*e020*/  IMAD.MOV R11, RZ, RZ, -R11 ;  /* 0x000000ffff0b7224 */ /* 0x000fe200078e0a0b */
[----:B------:R-:W-:-:S03]  /*e030*/  ISETP.GE.AND P6, PT, R16, RZ, PT ;  /* 0x000000ff1000720c */ /* 0x000fc60003fc6270 */
[----:B------:R-:W-:-:S04]  /*e040*/  IMAD R10, R0, R11, R10 ;  /* 0x0000000b000a7224 */ /* 0x000fc800078e020a */
[--C-:B------:R-:W-:Y:S02]  /*e050*/  @!P5 IMAD.IADD R7, R7, 0x1, -R0.reuse ;  /* 0x000000010707d824 */ /* 0x100fe400078e0a00 */
[----:B------:R-:W-:Y:S01]  /*e060*/  @!P4 IMAD.IADD R2, R2, 0x1, -R0 ;  /* 0x000000010202c824 */ /* 0x000fe200078e0a00 */
[----:B------:R-:W-:Y:S01]  /*e070*/  ISETP.GT.U32.AND P4, PT, R0, R10, PT ;  /* 0x0000000a0000720c */ /* 0x000fe20003f84070 */
[----:B------:R-:W-:-:S04]  /*e080*/  IMAD.HI.U32 R13, R20, R6, RZ ;  /* 0x00000006140d7227 */ /* 0x000fc800078e00ff */
[----:B------:R-:W-:Y:S02]  /*e090*/  IMAD.MOV.U32 R3, RZ, RZ, R7 ;  /* 0x000000ffff037224 */ /* 0x000fe400078e0007 */
[----:B------:R-:W-:Y:S02]  /*e0a0*/  IMAD.MOV R9, RZ, RZ, -R13 ;  /* 0x000000ffff097224 */ /* 0x000fe400078e0a0d */
[----:B------:R-:W-:Y:S02]  /*e0b0*/  @!P1 IMAD.MOV R3, RZ, RZ, -R3 ;  /* 0x000000ffff039224 */ /* 0x000fe400078e0a03 */
[----:B------:R-:W-:-:S03]  /*e0c0*/  @!P6 IMAD.MOV R2, RZ, RZ, -R2 ;  /* 0x000000ffff02e224 */ /* 0x000fc600078e0a02 */
[----:B------:R0:W-:Y:S01]  /*e0d0*/  STL [R1+0xb0], R3 ;  /* 0x0000b00301007387 */ /* 0x0001e20000100800 */
[----:B------:R-:W-:-:S03]  /*e0e0*/  @!P4 IMAD.IADD R10, R10, 0x1, -R0 ;  /* 0x000000010a0ac824 */ /* 0x000fc600078e0a00 */
[----:B------:R1:W-:Y:S04]  /*e0f0*/  STL [R1+0xa8], R2 ;  /* 0x0000a80201007387 */ /* 0x0003e80000100800 */
[----:B------:R-:W2:Y:S01]  /*e100*/  LDL.LU R28, [R1+0x6f4] ;  /* 0x0006f400011c7983 */ /* 0x000ea20000300800 */
[----:B------:R-:W-:-:S03]  /*e110*/  ISETP.GT.U32.AND P4, PT, R0, R10, PT ;  /* 0x0000000a0000720c */ /* 0x000fc60003f84070 */
[----:B0-----:R-:W2:Y:S10]  /*e120*/  LDL.LU R3, [R1+0x6f8] ;  /* 0x0006f80001037983 */ /* 0x001eb40000300800 */
[----:B------:R-:W-:-:S02]  /*e130*/  @!P4 IADD3 R10, PT, PT, R10, -R0, RZ ;  /* 0x800000000a0ac210 */ /* 0x000fc40007ffe0ff */
[----:B---3--:R-:W-:-:S05]  /*e140*/  IABS R13, R23 ;  /* 0x00000017000d7213 */ /* 0x008fca0000000000 */
[----:B------:R-:W-:-:S04]  /*e150*/  IMAD.HI.U32 R7, R20, R13, RZ ;  /* 0x0000000d14077227 */ /* 0x000fc800078e00ff */
[----:B------:R-:W-:-:S04]  /*e160*/  IMAD.MOV R7, RZ, RZ, -R7 ;  /* 0x000000ffff077224 */ /* 0x000fc800078e0a07 */
[----:B------:R-:W-:Y:S01]  /*e170*/  IMAD R13, R0, R7, R13 ;  /* 0x00000007000d7224 */ /* 0x000fe200078e020d */
[----:B----4-:R-:W-:-:S05]  /*e180*/  IABS R11, R15 ;  /* 0x0000000f000b7213 */ /* 0x010fca0000000000 */
[----:B------:R-:W-:-:S04]  /*e190*/  IMAD.HI.U32 R7, R20, R11, RZ ;  /* 0x0000000b14077227 */ /* 0x000fc800078e00ff */
[----:B------:R-:W-:-:S04]  /*e1a0*/  IMAD.MOV R7, RZ, RZ, -R7 ;  /* 0x000000ffff077224 */ /* 0x000fc800078e0a07 */
[----:B------:R-:W-:-:S05]  /*e1b0*/  IMAD R11, R0, R7, R11 ;  /* 0x00000007000b7224 */ /* 0x000fca00078e020b */
[----:B------:R-:W-:-:S13]  /*e1c0*/  ISETP.GT.U32.AND P4, PT, R0, R11, PT ;  /* 0x0000000b0000720c */ /* 0x000fda0003f84070 */
[----:B------:R-:W-:Y:S01]  /*e1d0*/  @!P4 IMAD.IADD R11, R11, 0x1, -R0 ;  /* 0x000000010b0bc824 */ /* 0x000fe200078e0a00 */
[----:B------:R-:W-:Y:S01]  /*e1e0*/  ISETP.GE.AND P4, PT, R23, RZ, PT ;  /* 0x000000ff1700720c */ /* 0x000fe20003f86270 */
[----:B------:R-:W-:Y:S02]  /*e1f0*/  IMAD.MOV.U32 R23, RZ, RZ, R24 ;  /* 0x000000ffff177224 */ /* 0x000fe400078e0018 */
[----:B------:R-:W3:Y:S01]  /*e200*/  LDL.LU R24, [R1+0x6fc] ;  /* 0x0006fc0001187983 */ /* 0x000ee20000300800 */
[----:B------:R-:W-:-:S04]  /*e210*/  IMAD.HI.U32 R12, R20, R8, RZ ;  /* 0x00000008140c7227 */ /* 0x000fc800078e00ff */
[----:B------:R-:W-:Y:S02]  /*e220*/  IMAD.MOV R12, RZ, RZ, -R12 ;  /* 0x000000ffff0c7224 */ /* 0x000fe400078e0a0c */
[C---:B------:R-:W-:Y:S02]  /*e230*/  IMAD R9, R0.reuse, R9, R6 ;  /* 0x0000000900097224 */ /* 0x040fe400078e0206 */
[----:B------:R-:W-:-:S03]  /*e240*/  IMAD R8, R0, R12, R8 ;  /* 0x0000000c00087224 */ /* 0x000fc600078e0208 */
[C---:B------:R-:W-:Y:S02]  /*e250*/  ISETP.GT.U32.AND P1, PT, R0.reuse, R9, PT ;  /* 0x000000090000720c */ /* 0x040fe40003f24070 */
[----:B------:R-:W-:Y:S02]  /*e260*/  ISETP.GT.U32.AND P5, PT, R0, R8, PT ;  /* 0x000000080000720c */ /* 0x000fe40003fa4070 */
[----:B--2---:R-:W-:-:S09]  /*e270*/  IABS R6, R19 ;  /* 0x0000001300067213 */ /* 0x004fd20000000000 */
[--C-:B------:R-:W-:Y:S02]  /*e280*/  @!P1 IMAD.IADD R9, R9, 0x1, -R0.reuse ;  /* 0x0000000109099824 */ /* 0x100fe400078e0a00 */
[----:B------:R-:W-:-:S03]  /*e290*/  @!P5 IMAD.IADD R8, R8, 0x1, -R0 ;  /* 0x000000010808d824 */ /* 0x000fc600078e0a00 */
[----:B------:R-:W-:Y:S01]  /*e2a0*/  ISETP.GT.U32.AND P6, PT, R0, R9, PT ;  /* 0x000000090000720c */ /* 0x000fe20003fc4070 */
[----:B------:R-:W-:Y:S01]  /*e2b0*/  IMAD.HI.U32 R16, R20, R6, RZ ;  /* 0x0000000614107227 */ /* 0x000fe200078e00ff */
[----:B------:R-:W-:-:S04]  /*e2c0*/  ISETP.GT.U32.AND P1, PT, R0, R8, PT ;  /* 0x000000080000720c */ /* 0x000fc80003f24070 */
[----:B------:R-:W-:Y:S02]  /*e2d0*/  IADD3 R16, PT, PT, -R16, RZ, RZ ;  /* 0x000000ff10107210 */ /* 0x000fe40007ffe1ff */
[----:B-1----:R-:W-:Y:S02]  /*e2e0*/  IABS R2, R21 ;  /* 0x0000001500027213 */ /* 0x002fe40000000000 */
[----:B------:R-:W-:Y:S01]  /*e2f0*/  IABS R12, R14 ;  /* 0x0000000e000c7213 */ /* 0x000fe20000000000 */
[C---:B------:R-:W-:Y:S01]  /*e300*/  IMAD R6, R0.reuse, R16, R6 ;  /* 0x0000001000067224 */ /* 0x040fe200078e0206 */
[----:B------:R-:W-:Y:S01]  /*e310*/  ISETP.GE.AND P5, PT, R19, RZ, PT ;  /* 0x000000ff1300720c */ /* 0x000fe20003fa6270 */
[----:B------:R-:W-:Y:S01]  /*e320*/  @!P6 IMAD.IADD R9, R9, 0x1, -R0 ;  /* 0x000000010909e824 */ /* 0x000fe200078e0a00 */
[----:B------:R-:W-:Y:S01]  /*e330*/  ISETP.GT.U32.AND P6, PT, R0, R13, PT ;  /* 0x0000000d0000720c */ /* 0x000fe20003fc4070 */
[----:B------:R-:W-:-:S04]  /*e340*/  IMAD.HI.U32 R19, R20, R2, RZ ;  /* 0x0000000214137227 */ /* 0x000fc800078e00ff */
[----:B------:R-:W-:Y:S01]  /*e350*/  @!P1 IMAD.IADD R8, R8, 0x1, -R0 ;  /* 0x0000000108089824 */ /* 0x000fe200078e0a00 */
[----:B------:R-:W-:Y:S01]  /*e360*/  ISETP.GT.U32.AND P1, PT, R0, R6, PT ;  /* 0x000000060000720c */ /* 0x000fe20003f24070 */
[----:B------:R-:W-:-:S04]  /*e370*/  IMAD.HI.U32 R16, R20, R12, RZ ;  /* 0x0000000c14107227 */ /* 0x000fc800078e00ff */
        /* <DEDUP_REMOVED lines=8> */
[----:B------:R-:W-:-:S04]  /*e400*/  IMAD.MOV.U32 R5, RZ, RZ, R8 ;  /* 0x000000ffff057224 */ /* 0x000fc800078e0008 */
[----:B------:R-:W-:Y:S01]  /*e410*/  @!P3 IMAD.MOV R5, RZ, RZ, -R5 ;  /* 0x000000ffff05b224 */ /* 0x000fe200078e0a05 */
[----:B------:R-:W-:-:S04]  /*e420*/  IABS R7, R22 ;  /* 0x0000001600077213 */ /* 0x000fc80000000000 */
[----:B------:R0:W-:Y:S01]  /*e430*/  STL [R1+0xa4], R5 ;  /* 0x0000a40501007387 */ /* 0x0001e20000100800 */
[--C-:B------:R-:W-:Y:S01]  /*e440*/  @!P6 IMAD.IADD R2, R2, 0x1, -R0.reuse ;  /* 0x000000010202e824 */ /* 0x100fe200078e0a00 */
[----:B------:R-:W-:Y:S01]  /*e450*/  IABS R18, R29 ;  /* 0x0000001d00127213 */ /* 0x000fe20000000000 */
[----:B------:R-:W-:Y:S01]  /*e460*/  @!P1 IMAD.IADD R12, R12, 0x1, -R0 ;  /* 0x000000010c0c9824 */ /* 0x000fe200078e0a00 */
[----:B------:R-:W-:Y:S02]  /*e470*/  ISETP.GT.U32.AND P1, PT, R0, R6, PT ;  /* 0x000000060000720c */ /* 0x000fe40003f24070 */
[----:B0-----:R-:W-:Y:S01]  /*e480*/  MOV R5, R10 ;  /* 0x0000000a00057202 */ /* 0x001fe20000000f00 */
[----:B------:R-:W-:Y:S01]  /*e490*/  IMAD.HI.U32 R17, R20, R7, RZ ;  /* 0x0000000714117227 */ /* 0x000fe200078e00ff */
[----:B------:R-:W-:-:S03]  /*e4a0*/  IABS R16, R4 ;  /* 0x0000000400107213 */ /* 0x000fc60000000000 */
[----:B------:R-:W-:Y:S01]  /*e4b0*/  @!P2 IMAD.MOV R5, RZ, RZ, -R5 ;  /* 0x000000ffff05a224 */ /* 0x000fe200078e0a05 */
[----:B------:R-:W-:Y:S01]  /*e4c0*/  ISETP.GT.U32.AND P2, PT, R0, R2, PT ;  /* 0x000000020000720c */ /* 0x000fe20003f44070 */
[----:B------:R-:W-:-:S04]  /*e4d0*/  IMAD.HI.U32 R8, R20, R18, RZ ;  /* 0x0000001214087227 */ /* 0x000fc800078e00ff */
[----:B------:R-:W-:Y:S02]  /*e4e0*/  IMAD.MOV R17, RZ, RZ, -R17 ;  /* 0x000000ffff117224 */ /* 0x000fe400078e0a11 */
[----:B------:R-:W-:Y:S01]  /*e4f0*/  @!P0 IMAD.MOV R9, RZ, RZ, -R9 ;  /* 0x000000ffff098224 */ /* 0x000fe200078e0a09 */
[----:B------:R-:W-:Y:S01]  /*e500*/  ISETP.GT.U32.AND P0, PT, R0, R11, PT ;  /* 0x0000000b0000720c */ /* 0x000fe20003f04070 */
[----:B------:R-:W-:Y:S02]  /*e510*/  IMAD.MOV R8, RZ, RZ, -R8 ;  /* 0x000000ffff087224 */ /* 0x000fe400078e0a08 */
[----:B------:R-:W-:-:S04]  /*e520*/  IMAD.HI.U32 R19, R20, R16, RZ ;  /* 0x0000001014137227 */ /* 0x000fc800078e00ff */
[C---:B------:R-:W-:Y:S02]  /*e530*/  IMAD R7, R0.reuse, R17, R7 ;  /* 0x0000001100077224 */ /* 0x040fe400078e0207 */
[C---:B------:R-:W-:Y:S02]  /*e540*/  IMAD R18, R0.reuse, R8, R18 ;  /* 0x0000000800127224 */ /* 0x040fe400078e0212 */
[----:B------:R-:W-:Y:S01]  /*e550*/  IMAD.MOV R19, RZ, RZ, -R19 ;  /* 0x000000ffff137224 */ /* 0x000fe200078e0a13 */
[----:B------:R-:W-:Y:S01]  /*e560*/  ISETP.GT.U32.AND P3, PT, R0, R13, PT ;  /* 0x0000000d0000720c */ /* 0x000fe20003f64070 */
[--C-:B------:R-:W-:Y:S01]  /*e570*/  @!P1 IMAD.IADD R6, R6, 0x1, -R0.reuse ;  /* 0x0000000106069824 */ /* 0x100fe200078e0a00 */
[----:B------:R-:W-:Y:S01]  /*e580*/  ISETP.GT.U32.AND P1, PT, R0, R7, PT ;  /* 0x000000070000720c */ /* 0x000fe20003f24070 */
[----:B------:R-:W-:Y:S01]  /*e590*/  @!P2 IMAD.IADD R2, R2, 0x1, -R0 ;  /* 0x000000010202a824 */ /* 0x000fe200078e0a00 */
[C---:B------:R-:W-:Y:S01]  /*e5a0*/  ISETP.GT.U32.AND P2, PT, R0.reuse, R18, PT ;  /* 0x000000120000720c */ /* 0x040fe20003f44070 */
[----:B------:R-:W-:Y:S01]  /*e5b0*/  IMAD R16, R0, R19, R16 ;  /* 0x0000001300107224 */ /* 0x000fe200078e0210 */
[----:B------:R0:W-:Y:S01]  /*e5c0*/  STL [R1+0x94], R9 ;  /* 0x0000940901007387 */ /* 0x0001e20000100800 */
[----:B------:R-:W-:-:S03]  /*e5d0*/  @!P0 IMAD.IADD R11, R11, 0x1, -R0 ;  /* 0x000000010b0b8824 */ /* 0x000fc600078e0a00 */
[C---:B------:R-:W-:Y:S02]  /*e5e0*/  ISETP.GT.U32.AND P0, PT, R0.reuse, R16, PT ;  /* 0x000000100000720c */ /* 0x040fe40003f04070 */
[----:B------:R-:W-:Y:S02]  /*e5f0*/  ISETP.GT.U32.AND P6, PT, R0, R12, PT ;  /* 0x0000000c0000720c */ /* 0x000fe40003fc4070 */
[----:B0-----:R-:W-:Y:S01]  /*e600*/  IABS R9, R28 ;  /* 0x0000001c00097213 */ /* 0x001fe20000000000 */
[----:B------:R-:W-:Y:S01]  /*e610*/  @!P3 IMAD.IADD R13, R13, 0x1, -R0 ;  /* 0x000000010d0db824 */ /* 0x000fe200078e0a00 */
[----:B------:R-:W-:-:S03]  /*e620*/  @!P1 IADD3 R7, PT, PT, R7, -R0, RZ ;  /* 0x8000000007079210 */ /* 0x000fc60007ffe0ff */
[----:B------:R-:W-:Y:S01]  /*e630*/  IMAD.MOV.U32 R8, RZ, RZ, R9 ;  /* 0x000000ffff087224 */ /* 0x000fe200078e0009 */
[----:B------:R-:W-:Y:S01]  /*e640*/  ISETP.GE.AND P3, PT, R15, RZ, PT ;  /* 0x000000ff0f00720c */ /* 0x000fe20003f66270 */
[----:B------:R-:W-:Y:S02]  /*e650*/  @!P2 IMAD.IADD R18, R18, 0x1, -R0 ;  /* 0x000000011212a824 */ /* 0x000fe400078e0a00 */
[----:B------:R-:W-:Y:S01]  /*e660*/  IMAD.HI.U32 R10, R20, R8, RZ ;  /* 0x00000008140a7227 */ /* 0x000fe200078e00ff */
[C---:B------:R-:W-:Y:S01]  /*e670*/  ISETP.GT.U32.AND P2, PT, R0.reuse, R7, PT ;  /* 0x000000070000720c */ /* 0x040fe20003f44070 */
[----:B------:R0:W-:Y:S02]  /*e680*/  STL [R1+0x90], R5 ;  /* 0x0000900501007387 */ /* 0x0001e40000100800 */
[----:B------:R-:W-:Y:S01]  /*e690*/  @!P5 IMAD.MOV R6, RZ, RZ, -R6 ;  /* 0x000000ffff06d224 */ /* 0x000fe200078e0a06 */
[----:B------:R-:W-:Y:S01]  /*e6a0*/  ISETP.GE.AND P1, PT, R21, RZ, PT ;  /* 0x000000ff1500720c */ /* 0x000fe20003f26270 */
[----:B------:R-:W-:Y:S01]  /*e6b0*/  IMAD.MOV R10, RZ, RZ, -R10 ;  /* 0x000000ffff0a7224 */ /* 0x000fe200078e0a0a */
[----:B------:R-:W-:Y:S01]  /*e6c0*/  ISETP.GT.U32.AND P5, PT, R0, R18, PT ;  /* 0x000000120000720c */ /* 0x000fe20003fa4070 */
[--C-:B------:R-:W-:Y:S01]  /*e6d0*/  @!P0 IMAD.IADD R16, R16, 0x1, -R0.reuse ;  /* 0x0000000110108824 */ /* 0x100fe200078e0a00 */
[----:B------:R-:W-:Y:S01]  /*e6e0*/  ISETP.GE.AND P0, PT, R22, RZ, PT ;  /* 0x000000ff1600720c */ /* 0x000fe20003f06270 */
[----:B------:R-:W2:Y:S01]  /*e6f0*/  LDL.LU R21, [R1+0x700] ;  /* 0x0007000001157983 */ /* 0x000ea20000300800 */
[----:B------:R-:W-:-:S02]  /*e700*/  @!P6 IMAD.IADD R12, R12, 0x1, -R0 ;  /* 0x000000010c0ce824 */ /* 0x000fc400078e0a00 */
[----:B0-----:R-:W-:Y:S01]  /*e710*/  IMAD.MOV.U32 R5, RZ, RZ, R13 ;  /* 0x000000ffff057224 */ /* 0x001fe200078e000d */
[----:B------:R-:W4:Y:S01]  /*e720*/  LDL.LU R22, [R1+0x704] ;  /* 0x0007040001167983 */ /* 0x000f220000300800 */
[----:B------:R-:W-:Y:S01]  /*e730*/  ISETP.GE.AND P6, PT, R14, RZ, PT ;  /* 0x000000ff0e00720c */ /* 0x000fe20003fc6270 */
[C---:B------:R-:W-:Y:S02]  /*e740*/  IMAD R8, R0.reuse, R10, R8 ;  /* 0x0000000a00087224 */ /* 0x040fe400078e0208 */
[----:B------:R0:W-:Y:S01]  /*e750*/  STL [R1+0x8c], R6 ;  /* 0x00008c0601007387 */ /* 0x0001e20000100800 */
[----:B------:R-:W-:Y:S02]  /*e760*/  @!P4 IMAD.MOV R5, RZ, RZ, -R5 ;  /* 0x000000ffff05c224 */ /* 0x000fe400078e0a05 */
[----:B------:R-:W-:Y:S02]  /*e770*/  @!P2 IMAD.IADD R7, R7, 0x1, -R0 ;  /* 0x000000010707a824 */ /* 0x000fe400078e0a00 */
[----:B0-----:R-:W-:Y:S01]  /*e780*/  IMAD.MOV.U32 R6, RZ, RZ, R11 ;  /* 0x000000ffff067224 */ /* 0x001fe200078e000b */
[----:B------:R0:W-:Y:S03]  /*e790*/  STL [R1+0x88], R5 ;  /* 0x0000880501007387 */ /* 0x0001e60000100800 */
[----:B------:R-:W-:Y:S01]  /*e7a0*/  @!P3 IMAD.MOV R6, RZ, RZ, -R6 ;  /* 0x000000ffff06b224 */ /* 0x000fe200078e0a06 */
[----:B------:R-:W-:Y:S01]  /*e7b0*/  ISETP.GT.U32.AND P3, PT, R0, R8, PT ;  /* 0x000000080000720c */ /* 0x000fe20003f64070 */
[----:B------:R-:W-:Y:S01]  /*e7c0*/  @!P5 IMAD.IADD R18, R18, 0x1, -R0 ;  /* 0x000000011212d824 */ /* 0x000fe200078e0a00 */
[----:B------:R-:W-:-:S02]  /*e7d0*/  IABS R9, R3 ;  /* 0x0000000300097213 */ /* 0x000fc40000000000 */
[----:B------:R-:W-:Y:S01]  /*e7e0*/  ISETP.GE.AND P5, PT, R3, RZ, PT ;  /* 0x000000ff0300720c */ /* 0x000fe20003fa6270 */
[----:B0-----:R-:W-:Y:S02]  /*e7f0*/  IMAD.MOV.U32 R5, RZ, RZ, R12 ;  /* 0x000000ffff057224 */ /* 0x001fe400078e000c */
[----:B------:R-:W-:Y:S02]  /*e800*/  IMAD.MOV.U32 R3, RZ, RZ, R7 ;  /* 0x000000ffff037224 */ /* 0x000fe400078e0007 */
[----:B------:R-:W-:Y:S01]  /*e810*/  @!P1 IMAD.MOV R2, RZ, RZ, -R2 ;  /* 0x000000ffff029224 */ /* 0x000fe200078e0a02 */
[----:B------:R-:W-:Y:S01]  /*e820*/  @!P6 IADD3 R5, PT, PT, -R5, RZ, RZ ;  /* 0x000000ff0505e210 */ /* 0x000fe20007ffe1ff */
[----:B------:R-:W-:Y:S01]  /*e830*/  @!P0 IMAD.MOV R3, RZ, RZ, -R3 ;  /* 0x000000ffff038224 */ /* 0x000fe200078e0a03 */
[----:B------:R-:W-:Y:S01]  /*e840*/  STL [R1+0x84], R6 ;  /* 0x0000840601007387 */ /* 0x000fe20000100800 */
[----:B------:R-:W-:-:S03]  /*e850*/  @!P3 IMAD.IADD R8, R8, 0x1, -R0 ;  /* 0x000000010808b824 */ /* 0x000fc600078e0a00 */
[----:B------:R-:W-:Y:S04]  /*e860*/  STL [R1+0x80], R5 ;  /* 0x0000800501007387 */ /* 0x000fe80000100800 */
[----:B------:R-:W-:Y:S04]  /*e870*/  STL [R1+0x7c], R2 ;  /* 0x00007c0201007387 */ /* 0x000fe80000100800 */
[----:B------:R0:W-:Y:S01]  /*e880*/  STL [R1+0x74], R3 ;  /* 0x0000740301007387 */ /* 0x0001e20000100800 */
[----:B---3--:R-:W-:Y:S02]  /*e890*/  IABS R17, R24 ;  /* 0x0000001800117213 */ /* 0x008fe40000000000 */
[----:B------:R-:W-:-:S02]  /*e8a0*/  ISETP.GE.AND P3, PT, R24, RZ, PT ;  /* 0x000000ff1800720c */ /* 0x000fc40003f66270 */
[----:B------:R-:W-:Y:S02]  /*e8b0*/  MOV R24, R27 ;  /* 0x0000001b00187202 */ /* 0x000fe40000000f00 */
[----:B------:R-:W3:Y:S01]  /*e8c0*/  LDL.LU R27, [R1+0x70c] ;  /* 0x00070c00011b7983 */ /* 0x000ee20000300800 */
[----:B------:R-:W-:Y:S02]  /*e8d0*/  ISETP.GT.U32.AND P4, PT, R0, R16, PT ;  /* 0x000000100000720c */ /* 0x000fe40003f84070 */
[----:B------:R-:W-:Y:S01]  /*e8e0*/  ISETP.GE.AND P6, PT, R4, RZ, PT ;  /* 0x000000ff0400720c */ /* 0x000fe20003fc6270 */
[----:B------:R-:W-:-:S10]  /*e8f0*/  IMAD.HI.U32 R19, R20, R9, RZ ;  /* 0x0000000914137227 */ /* 0x000fd400078e00ff */
[----:B------:R-:W-:-:S04]  /*e900*/  @!P4 IMAD.IADD R16, R16, 0x1, -R0 ;  /* 0x000000011010c824 */ /* 0x000fc800078e0a00 */
[----:B0-----:R-:W-:-:S04]  /*e910*/  IMAD.MOV.U32 R3, RZ, RZ, R16 ;  /* 0x000000ffff037224 */ /* 0x001fc800078e0010 */
[----:B------:R-:W-:Y:S02]  /*e920*/  @!P6 IMAD.MOV R3, RZ, RZ, -R3 ;  /* 0x000000ffff03e224 */ /* 0x000fe400078e0a03 */
[----:B------:R-:W-:-:S03]  /*e930*/  IMAD.MOV R19, RZ, RZ, -R19 ;  /* 0x000000ffff137224 */ /* 0x000fc600078e0a13 */
[----:B------:R0:W-:Y:S01]  /*e940*/  STL [R1+0x6c], R3 ;  /* 0x00006c0301007387 */ /* 0x0001e20000100800 */
[----:B------:R-:W-:Y:S02]  /*e950*/  IMAD R9, R0, R19, R9 ;  /* 0x0000001300097224 */ /* 0x000fe400078e0209 */
[----:B------:R-:W-:-:S04]  /*e960*/  IMAD.HI.U32 R10, R20, R17, RZ ;  /* 0x00000011140a7227 */ /* 0x000fc800078e00ff */
[----:B0-----:R-:W-:Y:S02]  /*e970*/  IMAD.MOV.U32 R3, RZ, RZ, R25 ;  /* 0x000000ffff037224 */ /* 0x001fe400078e0019 */
[----:B------:R-:W3:Y:S01]  /*e980*/  LDL.LU R25, [R1+0x710] ;  /* 0x0007100001197983 */ /* 0x000ee20000300800 */
[----:B------:R-:W-:Y:S01]  /*e990*/  ISETP.GT.U32.AND P2, PT, R0, R9, PT ;  /* 0x000000090000720c */ /* 0x000fe20003f44070 */
[----:B------:R-:W-:-:S04]  /*e9a0*/  IMAD.MOV R10, RZ, RZ, -R10 ;  /* 0x000000ffff0a7224 */ /* 0x000fc800078e0a0a */
[C---:B------:R-:W-:Y:S01]  /*e9b0*/  IMAD R17, R0.reuse, R10, R17 ;  /* 0x0000000a00117224 */ /* 0x040fe200078e0211 */
[----:B------:R-:W-:-:S04]  /*e9c0*/  ISETP.GT.U32.AND P0, PT, R0, R8, PT ;  /* 0x000000080000720c */ /* 0x000fc80003f04070 */
[----:B------:R-:W-:-:S03]  /*e9d0*/  ISETP.GT.U32.AND P6, PT, R0, R17, PT ;  /* 0x000000110000720c */ /* 0x000fc60003fc4070 */
[----:B------:R-:W-:Y:S01]  /*e9e0*/  @!P2 IMAD.IADD R9, R9, 0x1, -R0 ;  /* 0x000000010909a824 */ /* 0x000fe200078e0a00 */
[----:B------:R-:W-:-:S04]  /*e9f0*/  ISETP.GE.AND P1, PT, R29, RZ, PT ;  /* 0x000000ff1d00720c */ /* 0x000fc80003f26270 */
[----:B------:R-:W-:Y:S01]  /*ea00*/  ISETP.GT.U32.AND P2, PT, R0, R9, PT ;  /* 0x000000090000720c */ /* 0x000fe20003f44070 */
[----:B------:R-:W-:Y:S01]  /*ea10*/  IMAD.MOV.U32 R4, RZ, RZ, R18 ;  /* 0x000000ffff047224 */ /* 0x000fe200078e0012 */
[----:B------:R-:W-:-:S03]  /*ea20*/  ISETP.GE.AND P4, PT, R28, RZ, PT ;  /* 0x000000ff1c00720c */ /* 0x000fc60003f86270 */
[--C-:B------:R-:W-:Y:S02]  /*ea30*/  @!P6 IMAD.IADD R17, R17, 0x1, -R0.reuse ;  /* 0x000000011111e824 */ /* 0x100fe400078e0a00 */
[----:B------:R-:W-:Y:S02]  /*ea40*/  @!P0 IMAD.IADD R8, R8, 0x1, -R0 ;  /* 0x0000000108088824 */ /* 0x000fe400078e0a00 */
[----:B------:R-:W-:Y:S01]  /*ea50*/  @!P1 IMAD.MOV R4, RZ, RZ, -R4 ;  /* 0x000000ffff049224 */ /* 0x000fe200078e0a04 */
[----:B------:R-:W-:Y:S02]  /*ea60*/  ISETP.GT.U32.AND P6, PT, R0, R17, PT ;  /* 0x000000110000720c */ /* 0x000fe40003fc4070 */
[----:B------:R-:W-:Y:S01]  /*ea70*/  MOV R5, R8 ;  /* 0x0000000800057202 */ /* 0x000fe20000000f00 */
[----:B------:R-:W-:Y:S01]  /*ea80*/  @!P2 IMAD.IADD R9, R9, 0x1, -R0 ;  /* 0x000000010909a824 */ /* 0x000fe200078e0a00 */
[----:B------:R0:W-:Y:S03]  /*ea90*/  STL [R1+0x60], R4 ;  /* 0x0000600401007387 */ /* 0x0001e60000100800 */
[----:B------:R-:W-:-:S02]  /*eaa0*/  @!P4 IMAD.MOV R5, RZ, RZ, -R5 ;  /* 0x000000ffff05c224 */ /* 0x000fc400078e0a05 */
[----:B0-----:R-:W-:Y:S01]  /*eab0*/  IMAD.MOV.U32 R4, RZ, RZ, R9 ;  /* 0x000000ffff047224 */ /* 0x001fe200078e0009 */
[----:B------:R-:W-:-:S03]  /*eac0*/  IABS R10, R23 ;  /* 0x00000017000a7213 */ /* 0x000fc60000000000 */
[----:B------:R-:W-:Y:S02]  /*ead0*/  @!P6 IMAD.IADD R17, R17, 0x1, -R0 ;  /* 0x000000011111e824 */ /* 0x000fe400078e0a00 */
[----:B------:R-:W-:Y:S01]  /*eae0*/  @!P5 IMAD.MOV R4, RZ, RZ, -R4 ;  /* 0x000000ffff04d224 */ /* 0x000fe200078e0a04 */
[----:B------:R-:W-:Y:S01]  /*eaf0*/  ISETP.GE.AND P5, PT, R23, RZ, PT ;  /* 0x000000ff1700720c */ /* 0x000fe20003fa6270 */
[----:B------:R-:W-:Y:S04]  /*eb00*/  STL [R1+0x10], R5 ;  /* 0x0000100501007387 */ /* 0x000fe80000100800 */
[----:B------:R-:W3:Y:S04]  /*eb10*/  LDL.LU R23, [R1+0x71c] ;  /* 0x00071c0001177983 */ /* 0x000ee80000300800 */
[----:B------:R0:W-:Y:S02]  /*eb20*/  STL [R1+0x58], R4 ;  /* 0x0000580401007387 */ /* 0x0001e40000100800 */
[----:B0-----:R-:W-:-:S04]  /*eb30*/  IMAD.MOV.U32 R4, RZ, RZ, R17 ;  /* 0x000000ffff047224 */ /* 0x001fc800078e0011 */
[----:B------:R-:W-:Y:S01]  /*eb40*/  @!P3 IMAD.MOV R4, RZ, RZ, -R4 ;  /* 0x000000ffff04b224 */ /* 0x000fe200078e0a04 */
[----:B--2---:R-:W-:-:S05]  /*eb50*/  IABS R6, R21 ;  /* 0x0000001500067213 */ /* 0x004fca0000000000 */
[----:B------:R-:W-:Y:S01]  /*eb60*/  IMAD.MOV.U32 R7, RZ, RZ, R6 ;  /* 0x000000ffff077224 */ /* 0x000fe200078e0006 */
[----:B----4-:R-:W-:-:S03]  /*eb70*/  IABS R2, R22 ;  /* 0x0000001600027213 */ /* 0x010fc60000000000 */
[----:B------:R-:W-:-:S04]  /*eb80*/  IMAD.HI.U32 R11, R20, R7, RZ ;  /* 0x00000007140b7227 */ /* 0x000fc800078e00ff */
[----:B------:R-:W-:Y:S02]  /*eb90*/  IMAD.MOV R11, RZ, RZ, -R11 ;  /* 0x000000ffff0b7224 */ /* 0x000fe400078e0a0b */
[----:B------:R-:W-:-:S04]  /*eba0*/  IMAD.HI.U32 R6, R20, R2, RZ ;  /* 0x0000000214067227 */ /* 0x000fc800078e00ff */
[----:B------:R-:W-:Y:S02]  /*ebb0*/  IMAD R7, R0, R11, R7 ;  /* 0x0000000b00077224 */ /* 0x000fe400078e0207 */
[----:B------:R-:W-:-:S04]  /*ebc0*/  IMAD.MOV R11, RZ, RZ, -R6 ;  /* 0x000000ffff0b7224 */ /* 0x000fc800078e0a06 */
[----:B------:R-:W-:Y:S01]  /*ebd0*/  IMAD R2, R0, R11, R2 ;  /* 0x0000000b00027224 */ /* 0x000fe200078e0202 */
[----:B------:R-:W-:Y:S01]  /*ebe0*/  ISETP.GE.AND P0, PT, R22, RZ, PT ;  /* 0x000000ff1600720c */ /* 0x000fe20003f06270 */
[----:B------:R-:W-:Y:S01]  /*ebf0*/  IMAD.MOV.U32 R22, RZ, RZ, R24 ;  /* 0x000000ffff167224 */ /* 0x000fe200078e0018 */
[----:B---3--:R-:W-:Y:S02]  /*ec00*/  IABS R11, R27 ;  /* 0x0000001b000b7213 */ /* 0x008fe40000000000 */
[----:B------:R-:W-:Y:S02]  /*ec10*/  ISETP.GE.AND P3, PT, R27, RZ, PT ;  /* 0x000000ff1b00720c */ /* 0x000fe40003f66270 */
[----:B------:R-:W2:Y:S04]  /*ec20*/  LDL.LU R27, [R1+0x720] ;  /* 0x00072000011b7983 */ /* 0x000ea80000300800 */
[----:B------:R0:W-:Y:S04]  /*ec30*/  STL [R1+0x54], R4 ;  /* 0x0000540401007387 */ /* 0x0001e80000100800 */
[----:B------:R-:W3:Y:S01]  /*ec40*/  LDL.LU R24, [R1+0x724] ;  /* 0x0007240001187983 */ /* 0x000ee20000300800 */
[----:B------:R-:W-:-:S02]  /*ec50*/  ISETP.GT.U32.AND P2, PT, R0, R7, PT ;  /* 0x000000070000720c */ /* 0x000fc40003f44070 */
[----:B------:R-:W-:Y:S01]  /*ec60*/  ISETP.GT.U32.AND P4, PT, R0, R2, PT ;  /* 0x000000020000720c */ /* 0x000fe20003f84070 */
[----:B------:R-:W-:-:S04]  /*ec70*/  IMAD.HI.U32 R6, R20, R10, RZ ;  /* 0x0000000a14067227 */ /* 0x000fc800078e00ff */
[----:B------:R-:W-:-:S06]  /*ec80*/  IMAD.MOV R6, RZ, RZ, -R6 ;  /* 0x000000ffff067224 */ /* 0x000fcc00078e0a06 */
[--C-:B------:R-:W-:Y:S02]  /*ec90*/  @!P2 IMAD.IADD R7, R7, 0x1, -R0.reuse ;  /* 0x000000010707a824 */ /* 0x100fe400078e0a00 */
[----:B------:R-:W-:-:S03]  /*eca0*/  @!P4 IMAD.IADD R2, R2, 0x1, -R0 ;  /* 0x000000010202c824 */ /* 0x000fc600078e0a00 */
[----:B------:R-:W-:Y:S01]  /*ecb0*/  ISETP.GT.U32.AND P2, PT, R0, R7, PT ;  /* 0x000000070000720c */ /* 0x000fe20003f44070 */
[----:B------:R-:W-:Y:S01]  /*ecc0*/  IMAD.HI.U32 R12, R20, R11, RZ ;  /* 0x0000000b140c7227 */ /* 0x000fe200078e00ff */
[----:B------:R-:W-:-:S03]  /*ecd0*/  ISETP.GT.U32.AND P4, PT, R0, R2, PT ;  /* 0x000000020000720c */ /* 0x000fc60003f84070 */
[----:B------:R-:W-:Y:S01]  /*ece0*/  IMAD R10, R0, R6, R10 ;  /* 0x00000006000a7224 */ /* 0x000fe200078e020a */
[----:B------:R-:W-:Y:S02]  /*ecf0*/  IABS R29, R25 ;  /* 0x00000019001d7213 */ /* 0x000fe40000000000 */
[----:B------:R-:W-:Y:S02]  /*ed00*/  ISETP.GE.AND P1, PT, R21, RZ, PT ;  /* 0x000000ff1500720c */ /* 0x000fe40003f26270 */
[----:B------:R-:W-:Y:S01]  /*ed10*/  IADD3 R12, PT, PT, -R12, RZ, RZ ;  /* 0x000000ff0c0c7210 */ /* 0x000fe20007ffe1ff */
[----:B------:R-:W-:Y:S01]  /*ed20*/  IMAD.HI.U32 R9, R20, R29, RZ ;  /* 0x0000001d14097227 */ /* 0x000fe200078e00ff */
[----:B------:R-:W-:-:S03]  /*ed30*/  ISETP.GT.U32.AND P6, PT, R0, R10, PT ;  /* 0x0000000a0000720c */ /* 0x000fc60003fc4070 */
[--C-:B------:R-:W-:Y:S02]  /*ed40*/  @!P2 IMAD.IADD R7, R7, 0x1, -R0.reuse ;  /* 0x000000010707a824 */ /* 0x100fe400078e0a00 */
[----:B------:R-:W-:Y:S02]  /*ed50*/  IMAD.MOV R9, RZ, RZ, -R9 ;  /* 0x000000ffff097224 */ /* 0x000fe400078e0a09 */
[----:B------:R-:W-:Y:S02]  /*ed60*/  IMAD R11, R0, R12, R11 ;  /* 0x0000000c000b7224 */ /* 0x000fe400078e020b */
[----:B------:R-:W-:Y:S02]  /*ed70*/  @!P4 IMAD.IADD R2, R2, 0x1, -R0 ;  /* 0x000000010202c824 */ /* 0x000fe400078e0a00 */
[C---:B------:R-:W-:Y:S01]  /*ed80*/  IMAD R29, R0.reuse, R9, R29 ;  /* 0x00000009001d7224 */ /* 0x040fe200078e021d */
[----:B------:R-:W-:Y:S01]  /*ed90*/  ISETP.GT.U32.AND P4, PT, R0, R11, PT ;  /* 0x0000000b0000720c */ /* 0x000fe20003f84070 */
[----:B------:R-:W-:-:S02]  /*eda0*/  IMAD.MOV.U32 R5, RZ, RZ, R7 ;  /* 0x000000ffff057224 */ /* 0x000fc400078e0007 */
[----:B------:R-:W-:Y:S02]  /*edb0*/  @!P6 IMAD.IADD R10, R10, 0x1, -R0 ;  /* 0x000000010a0ae824 */ /* 0x000fe400078e0a00 */
[----:B------:R-:W-:Y:S01]  /*edc0*/  @!P1 IMAD.MOV R5, RZ, RZ, -R5 ;  /* 0x000000ffff059224 */ /* 0x000fe200078e0a05 */
[C---:B------:R-:W-:Y:S02]  /*edd0*/  ISETP.GT.U32.AND P1, PT, R0.reuse, R29, PT ;  /* 0x0000001d0000720c */ /* 0x040fe40003f24070 */
[----:B------:R-:W-:Y:S01]  /*ede0*/  ISETP.GE.AND P2, PT, R25, RZ, PT ;  /* 0x000000ff1900720c */ /* 0x000fe20003f46270 */
[----:B------:R-:W-:Y:S01]  /*edf0*/  IMAD.MOV.U32 R25, RZ, RZ, R26 ;  /* 0x000000ffff197224 */ /* 0x000fe200078e001a */
[----:B------:R-:W-:Y:S01]  /*ee00*/  ISETP.GT.U32.AND P6, PT, R0, R10, PT ;  /* 0x0000000a0000720c */ /* 0x000fe20003fc4070 */
[----:B------:R-:W4:Y:S02]  /*ee10*/  LDL.LU R26, [R1+0x72c] ;  /* 0x00072c00011a7983 */ /* 0x000f240000300800 */
[----:B------:R-:W-:Y:S01]  /*ee20*/  @!P4 IMAD.IADD R11, R11, 0x1, -R0 ;  /* 0x000000010b0bc824 */ /* 0x000fe200078e0a00 */
[----:B------:R-:W-:Y:S01]  /*ee30*/  IABS R8, R3 ;  /* 0x0000000300087213 */ /* 0x000fe20000000000 */
[----:B0-----:R-:W-:-:S04]  /*ee40*/  IMAD.MOV.U32 R4, RZ, RZ, R2 ;  /* 0x000000ffff047224 */ /* 0x001fc800078e0002 */
[----:B------:R-:W-:Y:S01]  /*ee50*/  @!P1 IMAD.IADD R29, R29, 0x1, -R0 ;  /* 0x000000011d1d9824 */ /* 0x000fe200078e0a00 */
[----:B------:R-:W-:Y:S01]  /*ee60*/  ISETP.GT.U32.AND P1, PT, R0, R11, PT ;  /* 0x0000000b0000720c */ /* 0x000fe20003f24070 */
[----:B------:R-:W-:Y:S02]  /*ee70*/  IMAD.HI.U32 R6, R20, R8, RZ ;  /* 0x0000000814067227 */ /* 0x000fe400078e00ff */
[----:B------:R-:W-:Y:S02]  /*ee80*/  @!P6 IADD3 R10, PT, PT, R10, -R0, RZ ;  /* 0x800000000a0ae210 */ /* 0x000fe40007ffe0ff */
[----:B------:R-:W-:Y:S01]  /*ee90*/  @!P0 IMAD.MOV R4, RZ, RZ, -R4 ;  /* 0x000000ffff048224 */ /* 0x000fe200078e0a04 */
[----:B------:R-:W-:Y:S01]  /*eea0*/  ISETP.GE.AND P0, PT, R3, RZ, PT ;  /* 0x000000ff0300720c */ /* 0x000fe20003f06270 */
[----:B------:R-:W-:Y:S02]  /*eeb0*/  IMAD.MOV R6, RZ, RZ, -R6 ;  /* 0x000000ffff067224 */ /* 0x000fe400078e0a06 */
[----:B------:R-:W-:Y:S01]  /*eec0*/  IMAD.MOV.U32 R3, RZ, RZ, R10 ;  /* 0x000000ffff037224 */ /* 0x000fe200078e000a */
[----:B------:R-:W-:Y:S01]  /*eed0*/  STL [R1+0x50], R5 ;  /* 0x0000500501007387 */ /* 0x000fe20000100800 */
[----:B------:R-:W-:-:S02]  /*eee0*/  IMAD R8, R0, R6, R8 ;  /* 0x0000000600087224 */ /* 0x000fc400078e0208 */
[----:B------:R-:W-:Y:S02]  /*eef0*/  @!P5 IMAD.MOV R3, RZ, RZ, -R3 ;  /* 0x000000ffff03d224 */ /* 0x000fe400078e0a03 */
[----:B------:R-:W-:Y:S01]  /*ef00*/  @!P1 IMAD.IADD R11, R11, 0x1, -R0 ;  /* 0x000000010b0b9824 */ /* 0x000fe200078e0a00 */
[----:B------:R0:W-:Y:S01]  /*ef10*/  STL [R1+0x114], R4 ;  /* 0x0001140401007387 */ /* 0x0001e20000100800 */
[----:B------:R-:W-:-:S03]  /*ef20*/  ISETP.GT.U32.AND P6, PT, R0, R8, PT ;  /* 0x000000080000720c */ /* 0x000fc60003fc4070 */
[----:B------:R1:W-:Y:S01]  /*ef30*/  STL [R1+0x110], R3 ;  /* 0x0001100301007387 */ /* 0x0003e20000100800 */
[----:B0-----:R-:W-:-:S03]  /*ef40*/  IMAD.MOV.U32 R4, RZ, RZ, R11 ;  /* 0x000000ffff047224 */ /* 0x001fc600078e000b */
[----:B-1----:R-:W4:Y:S01]  /*ef50*/  LDL.LU R3, [R1+0x730] ;  /* 0x0007300001037983 */ /* 0x002f220000300800 */
[----:B------:R-:W-:Y:S01]  /*ef60*/  @!P3 IMAD.MOV R4, RZ, RZ, -R4 ;  /* 0x000000ffff04b224 */ /* 0x000fe200078e0a04 */
[----:B------:R-:W-:Y:S02]  /*ef70*/  IABS R6, R22 ;  /* 0x0000001600067213 */ /* 0x000fe40000000000 */
[----:B------:R-:W-:Y:S02]  /*ef80*/  ISETP.GE.AND P4, PT, R22, RZ, PT ;  /* 0x000000ff1600720c */ /* 0x000fe40003f86270 */
[----:B------:R-:W4:Y:S01]  /*ef90*/  LDL.LU R22, [R1+0x734] ;  /* 0x0007340001167983 */ /* 0x000f220000300800 */
[----:B------:R-:W-:-:S03]  /*efa0*/  IABS R2, R23 ;  /* 0x0000001700027213 */ /* 0x000fc60000000000 */
[----:B------:R0:W-:Y:S01]  /*efb0*/  STL [R1], R4 ;  /* 0x0000000401007387 */ /* 0x0001e20000100800 */
[----:B------:R-:W-:-:S04]  /*efc0*/  IMAD.HI.U32 R12, R20, R6, RZ ;  /* 0x00000006140c7227 */ /* 0x000fc800078e00ff */
[----:B------:R-:W-:Y:S01]  /*efd0*/  @!P6 IMAD.IADD R8, R8, 0x1, -R0 ;  /* 0x000000010808e824 */ /* 0x000fe200078e0a00 */
[----:B------:R-:W-:Y:S01]  /*efe0*/  ISETP.GT.U32.AND P6, PT, R0, R29, PT ;  /* 0x0000001d0000720c */ /* 0x000fe20003fc4070 */
[----:B------:R-:W-:-:S04]  /*eff0*/  IMAD.HI.U32 R9, R20, R2, RZ ;  /* 0x0000000214097227 */ /* 0x000fc800078e00ff */
[----:B------:R-:W-:Y:S02]  /*f000*/  IMAD.MOV R12, RZ, RZ, -R12 ;  /* 0x000000ffff0c7224 */ /* 0x000fe400078e0a0c */
[----:B------:R-:W-:Y:S02]  /*f010*/  IMAD.MOV R9, RZ, RZ, -R9 ;  /* 0x000000ffff097224 */ /* 0x000fe400078e0a09 */
[C---:B------:R-:W-:Y:S02]  /*f020*/  IMAD R6, R0.reuse, R12, R6 ;  /* 0x0000000c00067224 */ /* 0x040fe400078e0206 */
[----:B------:R-:W-:-:S03]  /*f030*/  IMAD R2, R0, R9, R2 ;  /* 0x0000000900027224 */ /* 0x000fc600078e0202 */
[C---:B------:R-:W-:Y:S01]  /*f040*/  ISETP.GT.U32.AND P1, PT, R0.reuse, R6, PT ;  /* 0x000000060000720c */ /* 0x040fe20003f24070 */
[----:B------:R-:W-:Y:S01]  /*f050*/  @!P6 IMAD.IADD R29, R29, 0x1, -R0 ;  /* 0x000000011d1de824 */ /* 0x000fe200078e0a00 */
[C---:B------:R-:W-:Y:S02]  /*f060*/  ISETP.GT.U32.AND P6, PT, R0.reuse, R2, PT ;  /* 0x000000020000720c */ /* 0x040fe40003fc4070 */
[----:B------:R-:W-:-:S09]  /*f070*/  ISETP.GT.U32.AND P5, PT, R0, R8, PT ;  /* 0x000000080000720c */ /* 0x000fd20003fa4070 */
[--C-:B------:R-:W-:Y:S02]  /*f080*/  @!P1 IMAD.IADD R6, R6, 0x1, -R0.reuse ;  /* 0x0000000106069824 */ /* 0x100fe400078e0a00 */
[----:B------:R-:W-:-:S03]  /*f090*/  @!P6 IMAD.IADD R2, R2, 0x1, -R0 ;  /* 0x000000010202e824 */ /* 0x000fc600078e0a00 */
[----:B------:R-:W-:Y:S02]  /*f0a0*/  ISETP.GT.U32.AND P6, PT, R0, R6, PT ;  /* 0x000000060000720c */ /* 0x000fe40003fc4070 */
[----:B------:R-:W-:Y:S02]  /*f0b0*/  @!P5 IADD3 R8, PT, PT, R8, -R0, RZ ;  /* 0x800000000808d210 */ /* 0x000fe40007ffe0ff */
[----:B------:R-:W-:Y:S02]  /*f0c0*/  ISETP.GE.AND P5, PT, R23, RZ, PT ;  /* 0x000000ff1700720c */ /* 0x000fe40003fa6270 */
[----:B------:R-:W-:Y:S01]  /*f0d0*/  MOV R5, R8 ;  /* 0x0000000800057202 */ /* 0x000fe20000000f00 */
[----:B------:R-:W-:-:S06]  /*f0e0*/  @!P2 IMAD.MOV R29, RZ, RZ, -R29 ;  /* 0x000000ffff1da224 */ /* 0x000fcc00078e0a1d */
[----:B------:R-:W-:-:S04]  /*f0f0*/  @!P6 IMAD.IADD R6, R6, 0x1, -R0 ;  /* 0x000000010606e824 */ /* 0x000fc800078e0a00 */
[----:B0-----:R-:W-:Y:S02]  /*f100*/  IMAD.MOV.U32 R4, RZ, RZ, R6 ;  /* 0x000000ffff047224 */ /* 0x001fe400078e0006 */
[----:B------:R-:W-:Y:S02]  /*f110*/  @!P0 IMAD.MOV R5, RZ, RZ, -R5 ;  /* 0x000000ffff058224 */ /* 0x000fe400078e0a05 */
[----:B------:R-:W-:Y:S01]  /*f120*/  @!P4 IMAD.MOV R4, RZ, RZ, -R4 ;  /* 0x000000ffff04c224 */ /* 0x000fe200078e0a04 */
[----:B------:R-:W-:Y:S02]  /*f130*/  IABS R16, R25 ;  /* 0x0000001900107213 */ /* 0x000fe40000000000 */
[----:B--2---:R-:W-:Y:S02]  /*f140*/  IABS R7, R27 ;  /* 0x0000001b00077213 */ /* 0x004fe40000000000 */
[----:B------:R-:W-:Y:S02]  /*f150*/  ISETP.GE.AND P3, PT, R27, RZ, PT ;  /* 0x000000ff1b00720c */ /* 0x000fe40003f66270 */
[----:B------:R-:W2:Y:S04]  /*f160*/  LDL.LU R27, [R1+0x738] ;  /* 0x00073800011b7983 */ /* 0x000ea80000300800 */
[----:B------:R-:W2:Y:S01]  /*f170*/  LDL.LU R23, [R1+0x73c] ;  /* 0x00073c0001177983 */ /* 0x000ea20000300800 */
[----:B---3--:R-:W-:-:S03]  /*f180*/  IABS R9, R24 ;  /* 0x0000001800097213 */ /* 0x008fc60000000000 */
[----:B------:R-:W-:Y:S01]  /*f190*/  STL [R1+0x2874], R29 ;  /* 0x0028741d01007387 */ /* 0x000fe20000100800 */
[----:B------:R-:W-:-:S03]  /*f1a0*/  ISETP.GE.AND P4, PT, R24, RZ, PT ;  /* 0x000000ff1800720c */ /* 0x000fc60003f86270 */
[----:B------:R-:W-:Y:S04]  /*f1b0*/  STL [R1+0x78], R5 ;  /* 0x0000780501007387 */ /* 0x000fe80000100800 */
[----:B------:R0:W-:Y:S01]  /*f1c0*/  STL [R1+0x98], R4 ;  /* 0x0000980401007387 */ /* 0x0001e20000100800 */
[----:B------:R-:W-:-:S03]  /*f1d0*/  IMAD.HI.U32 R10, R20, R7, RZ ;  /* 0x00000007140a7227 */ /* 0x000fc600078e00ff */
[----:B------:R-:W3:Y:S01]  /*f1e0*/  LDL.LU R24, [R1+0x740] ;  /* 0x0007400001187983 */ /* 0x000ee20000300800 */
[----:B------:R-:W-:-:S04]  /*f1f0*/  IMAD.MOV R10, RZ, RZ, -R10 ;  /* 0x000000ffff0a7224 */ /* 0x000fc800078e0a0a */
[----:B------:R-:W-:-:S05]  /*f200*/  IMAD R7, R0, R10, R7 ;  /* 0x0000000a00077224 */ /* 0x000fca00078e0207 */
[----:B------:R-:W-:-:S13]  /*f210*/  ISETP.GT.U32.AND P1, PT, R0, R7, PT ;  /* 0x000000070000720c */ /* 0x000fda0003f24070 */
[----:B------:R-:W-:-:S05]  /*f220*/  @!P1 IMAD.IADD R7, R7, 0x1, -R0 ;  /* 0x0000000107079824 */ /* 0x000fca00078e0a00 */
[----:B------:R-:W-:-:S13]  /*f230*/  ISETP.GT.U32.AND P1, PT, R0, R7, PT ;  /* 0x000000070000720c */ /* 0x000fda0003f24070 */
[----:B------:R-:W-:Y:S01]  /*f240*/  @!P1 IMAD.IADD R7, R7, 0x1, -R0 ;  /* 0x0000000107079824 */ /* 0x000fe200078e0a00 */
[----:B------:R-:W-:Y:S02]  /*f250*/  ISETP.GE.AND P1, PT, R25, RZ, PT ;  /* 0x000000ff1900720c */ /* 0x000fe40003f26270 */
[----:B------:R-:W3:Y:S01]  /*f260*/  LDL.LU R25, [R1+0x744] ;  /* 0x0007440001197983 */ /* 0x000ee20000300800 */
[----:B----4-:R-:W-:Y:S02]  /*f270*/  IABS R13, R26 ;  /* 0x0000001a000d7213 */ /* 0x010fe40000000000 */
[----:B------:R-:W-:Y:S01]  /*f280*/  ISETP.GT.U32.AND P2, PT, R0, R2, PT ;  /* 0x000000020000720c */ /* 0x000fe20003f44070 */
[----:B------:R-:W-:-:S04]  /*f290*/  IMAD.HI.U32 R10, R20, R9, RZ ;  /* 0x00000009140a7227 */ /* 0x000fc800078e00ff */
[----:B------:R-:W-:-:S04]  /*f2a0*/  IMAD.HI.U32 R11, R20, R13, RZ ;  /* 0x0000000d140b7227 */ /* 0x000fc800078e00ff */
[----:B------:R-:W-:Y:S02]  /*f2b0*/  IMAD.MOV R11, RZ, RZ, -R11 ;  /* 0x000000ffff0b7224 */ /* 0x000fe400078e0a0b */
[----:B------:R-:W-:-:S04]  /*f2c0*/  IMAD.HI.U32 R12, R20, R16, RZ ;  /* 0x00000010140c7227 */ /* 0x000fc800078e00ff */
[----:B------:R-:W-:Y:S02]  /*f2d0*/  IMAD.MOV R10, RZ, RZ, -R10 ;  /* 0x000000ffff0a7224 */ /* 0x000fe400078e0a0a */
[C---:B------:R-:W-:Y:S02]  /*f2e0*/  IMAD R13, R0.reuse, R11, R13 ;  /* 0x0000000b000d7224 */ /* 0x040fe400078e020d */
[----:B------:R-:W-:Y:S02]  /*f2f0*/  IMAD.MOV R12, RZ, RZ, -R12 ;  /* 0x000000ffff0c7224 */ /* 0x000fe400078e0a0c */
[----:B------:R-:W-:Y:S02]  /*f300*/  IMAD R9, R0, R10, R9 ;  /* 0x0000000a00097224 */ /* 0x000fe400078e0209 */
[----:B------:R-:W-:Y:S01]  /*f310*/  @!P2 IMAD.IADD R2, R2, 0x1, -R0 ;  /* 0x000000010202a824 */ /* 0x000fe200078e0a00 */
[C---:B------:R-:W-:Y:S01]  /*f320*/  ISETP.GT.U32.AND P2, PT, R0.reuse, R13, PT ;  /* 0x0000000d0000720c */ /* 0x040fe20003f44070 */
[C---:B------:R-:W-:Y:S01]  /*f330*/  IMAD R16, R0.reuse, R12, R16 ;  /* 0x0000000c00107224 */ /* 0x040fe200078e0210 */
[----:B------:R-:W-:-:S04]  /*f340*/  ISETP.GT.U32.AND P6, PT, R0, R9, PT ;  /* 0x000000090000720c */ /* 0x000fc80003fc4070 */
[----:B------:R-:W-:Y:S01]  /*f350*/  ISETP.GT.U32.AND P0, PT, R0, R16, PT ;  /* 0x000000100000720c */ /* 0x000fe20003f04070 */
[----:B0-----:R-:W-:Y:S01]  /*f360*/  IMAD.MOV.U32 R4, RZ, RZ, R2 ;  /* 0x000000ffff047224 */ /* 0x001fe200078e0002 */
[----:B------:R-:W-:-:S05]  /*f370*/  IABS R10, R3 ;  /* 0x00000003000a7213 */ /* 0x000fca0000000000 */
[----:B------:R-:W-:Y:S01]  /*f380*/  @!P2 IMAD.IADD R13, R13, 0x1, -R0 ;  /* 0x000000010d0da824 */ /* 0x000fe200078e0a00 */
[----:B------:R-:W-:Y:S01]  /*f390*/  IABS R8, R22 ;  /* 0x0000001600087213 */ /* 0x000fe20000000000 */
[----:B------:R-:W-:Y:S01]  /*f3a0*/  IMAD.HI.U32 R6, R20, R10, RZ ;  /* 0x0000000a14067227 */ /* 0x000fe200078e00ff */
[----:B------:R-:W-:-:S03]  /*f3b0*/  @!P5 IADD3 R4, PT, PT, -R4, RZ, RZ ;  /* 0x000000ff0404d210 */ /* 0x000fc60007ffe1ff */
[----:B------:R-:W-:Y:S01]  /*f3c0*/  @!P6 IMAD.IADD R9, R9, 0x1, -R0 ;  /* 0x000000010909e824 */ /* 0x000fe200078e0a00 */
[----:B------:R-:W-:Y:S01]  /*f3d0*/  ISETP.GE.AND P6, PT, R26, RZ, PT ;  /* 0x000000ff1a00720c */ /* 0x000fe20003fc6270 */
[----:B------:R-:W-:Y:S01]  /*f3e0*/  IMAD.MOV R6, RZ, RZ, -R6 ;  /* 0x000000ffff067224 */ /* 0x000fe200078e0a06 */
[----:B------:R-:W-:Y:S01]  /*f3f0*/  ISETP.GT.U32.AND P2, PT, R0, R13, PT ;  /* 0x0000000d0000720c */ /* 0x000fe20003f44070 */
[----:B------:R-:W4:Y:S01]  /*f400*/  LDL.LU R26, [R1+0x748] ;  /* 0x00074800011a7983 */ /* 0x000f220000300800 */
[----:B------:R-:W-:Y:S01]  /*f410*/  @!P0 IMAD.IADD R16, R16, 0x1, -R0 ;  /* 0x0000000110108824 */ /* 0x000fe200078e0a00 */
[----:B------:R-:W-:Y:S01]  /*f420*/  ISETP.GT.U32.AND P0, PT, R0, R9, PT ;  /* 0x000000090000720c */ /* 0x000fe20003f04070 */
[----:B------:R-:W-:Y:S01]  /*f430*/  IMAD.HI.U32 R2, R20, R8, RZ ;  /* 0x0000000814027227 */ /* 0x000fe200078e00ff */
[----:B------:R0:W-:Y:S03]  /*f440*/  STL [R1+0xa0], R4 ;  /* 0x0000a00401007387 */ /* 0x0001e60000100800 */
[C---:B------:R-:W-:Y:S01]  /*f450*/  IMAD R10, R0.reuse, R6, R10 ;  /* 0x00000006000a7224 */ /* 0x040fe200078e020a */
[----:B------:R-:W-:Y:S01]  /*f460*/  ISETP.GT.U32.AND P5, PT, R0, R16, PT ;  /* 0x000000100000720c */ /* 0x000fe20003fa4070 */
[----:B0-----:R-:W-:-:S04]  /*f470*/  IMAD.MOV.U32 R4, RZ, RZ, R7 ;  /* 0x000000ffff047224 */ /* 0x001fc800078e0007 */
[----:B------:R-:W-:Y:S01]  /*f480*/  @!P3 IMAD.MOV R4, RZ, RZ, -R4 ;  /* 0x000000ffff04b224 */ /* 0x000fe200078e0a04 */
[----:B------:R-:W-:Y:S01]  /*f490*/  ISETP.GT.U32.AND P3, PT, R0, R10, PT ;  /* 0x0000000a0000720c */ /* 0x000fe20003f64070 */
[--C-:B------:R-:W-:Y:S02]  /*f4a0*/  @!P2 IMAD.IADD R13, R13, 0x1, -R0.reuse ;  /* 0x000000010d0da824 */ /* 0x100fe400078e0a00 */
[----:B------:R-:W-:Y:S01]  /*f4b0*/  @!P0 IMAD.IADD R9, R9, 0x1, -R0 ;  /* 0x0000000109098824 */ /* 0x000fe200078e0a00 */
[----:B------:R-:W-:-:S03]  /*f4c0*/  ISETP.GE.AND P0, PT, R3, RZ, PT ;  /* 0x000000ff0300720c */ /* 0x000fc60003f06270 */
[----:B------:R-:W-:Y:S02]  /*f4d0*/  @!P5 IMAD.IADD R16, R16, 0x1, -R0 ;  /* 0x000000011010d824 */ /* 0x000fe400078e0a00 */
[----:B------:R-:W-:Y:S01]  /*f4e0*/  IMAD.MOV.U32 R3, RZ, RZ, R9 ;  /* 0x000000ffff037224 */ /* 0x000fe200078e0009 */
[----:B------:R0:W-:Y:S03]  /*f4f0*/  STL [R1+0x9c], R4 ;  /* 0x00009c0401007387 */ /* 0x0001e60000100800 */
[----:B------:R-:W-:Y:S01]  /*f500*/  @!P4 IMAD.MOV R3, RZ, RZ, -R3 ;  /* 0x000000ffff03c224 */ /* 0x000fe200078e0a03 */
[----:B------:R-:W-:Y:S01]  /*f510*/  @!P3 IADD3 R10, PT, PT, R10, -R0, RZ ;  /* 0x800000000a0ab210 */ /* 0x000fe20007ffe0ff */
[----:B0-----:R-:W-:Y:S01]  /*f520*/  IMAD.MOV.U32 R4, RZ, RZ, R16 ;  /* 0x000000ffff047224 */ /* 0x001fe200078e0010 */
[----:B------:R-:W-:-:S03]  /*f530*/  ISETP.GE.AND P5, PT, R22, RZ, PT ;  /* 0x000000ff1600720c */ /* 0x000fc60003fa6270 */
[----:B------:R-:W-:Y:S01]  /*f540*/  @!P1 IMAD.MOV R4, RZ, RZ, -R4 ;  /* 0x000000ffff049224 */ /* 0x000fe200078e0a04 */
[----:B--2---:R-:W-:-:S05]  /*f550*/  IABS R11, R27 ;  /* 0x0000001b000b7213 */ /* 0x004fca0000000000 */
[----:B------:R-:W-:Y:S02]  /*f560*/  IMAD.MOV.U32 R7, RZ, RZ, R11 ;  /* 0x000000ffff077224 */ /* 0x000fe400078e000b */
[----:B------:R-:W-:-:S04]  /*f570*/  IMAD.MOV R11, RZ, RZ, -R2 ;  /* 0x000000ffff0b7224 */ /* 0x000fc800078e0a02 */
[----:B------:R-:W-:-:S05]  /*f580*/  IMAD R8, R0, R11, R8 ;  /* 0x0000000b00087224 */ /* 0x000fca00078e0208 */
[----:B------:R-:W-:Y:S02]  /*f590*/  ISETP.GT.U32.AND P2, PT, R0, R8, PT ;  /* 0x000000080000720c */ /* 0x000fe40003f44070 */
[----:B------:R-:W-:Y:S02]  /*f5a0*/  ISETP.GE.AND P3, PT, R27, RZ, PT ;  /* 0x000000ff1b00720c */ /* 0x000fe40003f66270 */
[----:B------:R-:W2:Y:S04]  /*f5b0*/  LDL.LU R27, [R1+0x74c] ;  /* 0x00074c00011b7983 */ /* 0x000ea80000300800 */
[----:B------:R0:W-:Y:S05]  /*f5c0*/  STL [R1+0x70], R3 ;  /* 0x0000700301007387 */ /* 0x0001ea0000100800 */
[----:B------:R-:W-:Y:S01]  /*f5d0*/  @!P2 IMAD.IADD R8, R8, 0x1, -R0 ;  /* 0x000000010808a824 */ /* 0x000fe200078e0a00 */
[----:B------:R-:W-:Y:S01]  /*f5e0*/  ISETP.GT.U32.AND P2, PT, R0, R10, PT ;  /* 0x0000000a0000720c */ /* 0x000fe20003f44070 */
[----:B0-----:R-:W2:Y:S01]  /*f5f0*/  LDL.LU R3, [R1+0x750] ;  /* 0x0007500001037983 */ /* 0x001ea20000300800 */
[----:B------:R-:W-:-:S03]  /*f600*/  IMAD.HI.U32 R12, R20, R7, RZ ;  /* 0x00000007140c7227 */ /* 0x000fc600078e00ff */
[----:B------:R-:W2:Y:S01]  /*f610*/  LDL.LU R22, [R1+0x754] ;  /* 0x0007540001167983 */ /* 0x000ea20000300800 */
[----:B------:R-:W-:-:S03]  /*f620*/  ISETP.GT.U32.AND P4, PT, R0, R8, PT ;  /* 0x000000080000720c */ /* 0x000fc60003f84070 */
[----:B------:R0:W-:Y:S01]  /*f630*/  STL [R1+0x38], R4 ;  /* 0x0000380401007387 */ /* 0x0001e20000100800 */
[----:B------:R-:W-:Y:S02]  /*f640*/  IMAD.MOV R12, RZ, RZ, -R12 ;  /* 0x000000ffff0c7224 */ /* 0x000fe400078e0a0c */
[----:B0-----:R-:W-:-:S04]  /*f650*/  IMAD.MOV.U32 R4, RZ, RZ, R13 ;  /* 0x000000ffff047224 */ /* 0x001fc800078e000d */
[----:B------:R-:W-:Y:S01]  /*f660*/  @!P6 IMAD.MOV R4, RZ, RZ, -R4 ;  /* 0x000000ffff04e224 */ /* 0x000fe200078e0a04 */
[----:B------:R-:W-:Y:S01]  /*f670*/  IABS R6, R23 ;  /* 0x0000001700067213 */ /* 0x000fe20000000000 */
[----:B------:R-:W-:Y:S02]  /*f680*/  IMAD R7, R0, R12, R7 ;  /* 0x0000000c00077224 */ /* 0x000fe400078e0207 */
[----:B------:R-:W-:Y:S01]  /*f690*/  @!P2 IMAD.IADD R10, R10, 0x1, -R0 ;  /* 0x000000010a0aa824 */ /* 0x000fe200078e0a00 */
[----:B------:R-:W-:Y:S01]  /*f6a0*/  ISETP.GE.AND P2, PT, R23, RZ, PT ;  /* 0x000000ff1700720c */ /* 0x000fe20003f46270 */
[----:B------:R0:W-:Y:S01]  /*f6b0*/  STL [R1+0x5c], R4 ;  /* 0x00005c0401007387 */ /* 0x0001e20000100800 */
[----:B------:R-:W-:-:S03]  /*f6c0*/  ISETP.GT.U32.AND P1, PT, R0, R7, PT ;  /* 0x000000070000720c */ /* 0x000fc60003f24070 */
[----:B------:R-:W2:Y:S01]  /*f6d0*/  LDL.LU R23, [R1+0x758] ;  /* 0x0007580001177983 */ /* 0x000ea20000300800 */
[----:B------:R-:W-:-:S04]  /*f6e0*/  @!P4 IMAD.IADD R8, R8, 0x1, -R0 ;  /* 0x000000010808c824 */ /* 0x000fc800078e0a00 */
[----:B------:R-:W-:Y:S02]  /*f6f0*/  IMAD.MOV.U32 R14, RZ, RZ, R8 ;  /* 0x000000ffff0e7224 */ /* 0x000fe400078e0008 */
[----:B0-----:R-:W-:Y:S02]  /*f700*/  IMAD.MOV.U32 R4, RZ, RZ, R10 ;  /* 0x000000ffff047224 */ /* 0x001fe400078e000a */
[----:B------:R-:W-:Y:S02]  /*f710*/  @!P5 IMAD.MOV R14, RZ, RZ, -R14 ;  /* 0x000000ffff0ed224 */ /* 0x000fe400078e0a0e */
[----:B------:R-:W-:Y:S02]  /*f720*/  @!P0 IMAD.MOV R4, RZ, RZ, -R4 ;  /* 0x000000ffff048224 */ /* 0x000fe400078e0a04 */
[----:B------:R-:W-:Y:S01]  /*f730*/  IMAD.MOV.U32 R2, RZ, RZ, R6 ;  /* 0x000000ffff027224 */ /* 0x000fe200078e0006 */
[----:B---3--:R-:W-:Y:S01]  /*f740*/  IABS R6, R24 ;  /* 0x0000001800067213 */ /* 0x008fe20000000000 */
[----:B------:R-:W-:Y:S01]  /*f750*/  @!P1 IMAD.IADD R7, R7, 0x1, -R0 ;  /* 0x0000000107079824 */ /* 0x000fe200078e0a00 */
[----:B------:R0:W-:Y:S01]  /*f760*/  STL [R1+0x44], R4 ;  /* 0x0000440401007387 */ /* 0x0001e20000100800 */
[----:B------:R-:W-:-:S03]  /*f770*/  ISETP.GE.AND P1, PT, R24, RZ, PT ;  /* 0x000000ff1800720c */ /* 0x000fc60003f26270 */
[----:B------:R-:W-:Y:S01]  /*f780*/  STL [R1+0x2860], R14 ;  /* 0x0028600e01007387 */ /* 0x000fe20000100800 */
[----:B------:R-:W-:-:S03]  /*f790*/  IMAD.HI.U32 R11, R20, R2, RZ ;  /* 0x00000002140b7227 */ /* 0x000fc600078e00ff */
[----:B------:R-:W3:Y:S01]  /*f7a0*/  LDL.LU R24, [R1+0x75c] ;  /* 0x00075c0001187983 */ /* 0x000ee20000300800 */
[----:B------:R-:W-:-:S04]  /*f7b0*/  IMAD.MOV R11, RZ, RZ, -R11 ;  /* 0x000000ffff0b7224 */ /* 0x000fc800078e0a0b */
[----:B------:R-:W-:-:S05]  /*f7c0*/  IMAD R2, R0, R11, R2 ;  /* 0x0000000b00027224 */ /* 0x000fca00078e0202 */
[----:B------:R-:W-:-:S13]  /*f7d0*/  ISETP.GT.U32.AND P6, PT, R0, R2, PT ;  /* 0x000000020000720c */ /* 0x000fda0003fc4070 */
[----:B------:R-:W-:-:S05]  /*f7e0*/  @!P6 IMAD.IADD R2, R2, 0x1, -R0 ;  /* 0x000000010202e824 */ /* 0x000fca00078e0a00 */
[----:B------:R-:W-:Y:S02]  /*f7f0*/  ISETP.GT.U32.AND P6, PT, R0, R2, PT ;  /* 0x000000020000720c */ /* 0x000fe40003fc4070 */
[----:B------:R-:W-:-:S11]  /*f800*/  IABS R11, R25 ;  /* 0x00000019000b7213 */ /* 0x000fd60000000000 */
[----:B------:R-:W-:Y:S02]  /*f810*/  @!P6 IADD3 R2, PT, PT, R2, -R0, RZ ;  /* 0x800000000202e210 */ /* 0x000fe40007ffe0ff */
[----:B------:R-:W-:Y:S02]  /*f820*/  ISETP.GE.AND P6, PT, R25, RZ, PT ;  /* 0x000000ff1900720c */ /* 0x000fe40003fc6270 */
[----:B------:R-:W3:Y:S04]  /*f830*/  LDL.LU R25, [R1+0x760] ;  /* 0x0007600001197983 */ /* 0x000ee80000300800 */
[----:B------:R-:W3:Y:S01]  /*f840*/  LDL.LU R29, [R1+0x764] ;  /* 0x00076400011d7983 */ /* 0x000ee20000300800 */
[----:B------:R-:W-:-:S04]  /*f850*/  IMAD.HI.U32 R9, R20, R6, RZ ;  /* 0x0000000614097227 */ /* 0x000fc800078e00ff */
[----:B------:R-:W-:-:S04]  /*f860*/  IMAD.MOV R9, RZ, RZ, -R9 ;  /* 0x000000ffff097224 */ /* 0x000fc800078e0a09 */
[----:B------:R-:W-:Y:S02]  /*f870*/  IMAD R6, R0, R9, R6 ;  /* 0x0000000900067224 */ /* 0x000fe400078e0206 */
[----:B------:R-:W-:-:S03]  /*f880*/  IMAD.HI.U32 R13, R20, R11, RZ ;  /* 0x0000000b140d7227 */ /* 0x000fc600078e00ff */
[C---:B------:R-:W-:Y:S01]  /*f890*/  ISETP.GT.U32.AND P4, PT, R0.reuse, R6, PT ;  /* 0x000000060000720c */ /* 0x040fe20003f84070 */
[----:B------:R-:W-:Y:S01]  /*f8a0*/  IMAD.MOV R13, RZ, RZ, -R13 ;  /* 0x000000ffff0d7224 */ /* 0x000fe200078e0a0d */
[----:B----4-:R-:W-:Y:S02]  /*f8b0*/  IABS R12, R26 ;  /* 0x0000001a000c7213 */ /* 0x010fe40000000000 */
[C---:B------:R-:W-:Y:S01]  /*f8c0*/  ISETP.GT.U32.AND P0, PT, R0.reuse, R7, PT ;  /* 0x000000070000720c */ /* 0x040fe20003f04070 */
[----:B------:R-:W-:Y:S02]  /*f8d0*/  IMAD R11, R0, R13, R11 ;  /* 0x0000000d000b7224 */ /* 0x000fe400078e020b */
[----:B------:R-:W-:-:S03]  /*f8e0*/  IMAD.HI.U32 R9, R20, R12, RZ ;  /* 0x0000000c14097227 */ /* 0x000fc600078e00ff */
[----:B------:R-:W-:Y:S02]  /*f8f0*/  ISETP.GT.U32.AND P5, PT, R0, R11, PT ;  /* 0x0000000b0000720c */ /* 0x000fe40003fa4070 */
[----:B------:R-:W-:Y:S01]  /*f900*/  IADD3 R9, PT, PT, -R9, RZ, RZ ;  /* 0x000000ff09097210 */ /* 0x000fe20007ffe1ff */
[----:B------:R-:W-:-:S04]  /*f910*/  @!P4 IMAD.IADD R6, R6, 0x1, -R0 ;  /* 0x000000010606c824 */ /* 0x000fc800078e0a00 */
[C---:B------:R-:W-:Y:S01]  /*f920*/  IMAD R12, R0.reuse, R9, R12 ;  /* 0x00000009000c7224 */ /* 0x040fe200078e020c */
[----:B------:R-:W-:Y:S01]  /*f930*/  ISETP.GT.U32.AND P4, PT, R0, R6, PT ;  /* 0x000000060000720c */ /* 0x000fe20003f84070 */
[----:B------:R-:W-:-:S03]  /*f940*/  @!P0 IMAD.IADD R7, R7, 0x1, -R0 ;  /* 0x0000000107078824 */ /* 0x000fc600078e0a00 */
[C---:B------:R-:W-:Y:S01]  /*f950*/  ISETP.GT.U32.AND P0, PT, R0.reuse, R12, PT ;  /* 0x0000000c0000720c */ /* 0x040fe20003f04070 */
[----:B------:R-:W-:Y:S02]  /*f960*/  @!P5 IMAD.IADD R11, R11, 0x1, -R0 ;  /* 0x000000010b0bd824 */ /* 0x000fe400078e0a00 */
[----:B------:R-:W-:Y:S02]  /*f970*/  IMAD.MOV.U32 R15, RZ, RZ, R7 ;  /* 0x000000ffff0f7224 */ /* 0x000fe400078e0007 */
[----:B0-----:R-:W-:Y:S02]  /*f980*/  IMAD.MOV.U32 R4, RZ, RZ, R2 ;  /* 0x000000ffff047224 */ /* 0x001fe400078e0002 */
[----:B------:R-:W-:Y:S01]  /*f990*/  @!P3 IMAD.MOV R15, RZ, RZ, -R15 ;  /* 0x000000ffff0fb224 */ /* 0x000fe200078e0a0f */
[----:B------:R-:W-:Y:S01]  /*f9a0*/  ISETP.GT.U32.AND P3, PT, R0, R11, PT ;  /* 0x0000000b0000720c */ /* 0x000fe20003f64070 */
[----:B------:R-:W-:Y:S02]  /*f9b0*/  @!P4 IMAD.IADD R6, R6, 0x1, -R0 ;  /* 0x000000010606c824 */ /* 0x000fe400078e0a00 */
[----:B------:R-:W-:Y:S01]  /*f9c0*/  @!P2 IMAD.MOV R4, RZ, RZ, -R4 ;  /* 0x000000ffff04a224 */ /* 0x000fe200078e0a04 */
[----:B------:R-:W-:Y:S01]  /*f9d0*/  STL [R1+0x2864], R15 ;  /* 0x0028640f01007387 */ /* 0x000fe20000100800 */
[----:B------:R-:W-:Y:S01]  /*f9e0*/  ISETP.GE.AND P5, PT, R26, RZ, PT ;  /* 0x000000ff1a00720c */ /* 0x000fe20003fa6270 */
[--C-:B------:R-:W-:Y:S01]  /*f9f0*/  @!P0 IMAD.IADD R12, R12, 0x1, -R0.reuse ;  /* 0x000000010c0c8824 */ /* 0x100fe200078e0a00 */
[----:B------:R-:W-:Y:S01]  /*fa00*/  MOV R5, R6 ;  /* 0x0000000600057202 */ /* 0x000fe20000000f00 */
[----:B------:R-:W-:Y:S04]  /*fa10*/  STL [R1+0x2868], R4 ;  /* 0x0028680401007387 */ /* 0x000fe80000100800 */
[----:B------:R-:W4:Y:S01]  /*fa20*/  LDL.LU R26, [R1+0x768] ;  /* 0x00076800011a7983 */ /* 0x000f220000300800 */
[----:B------:R-:W-:Y:S01]  /*fa30*/  @!P1 IMAD.MOV R5, RZ, RZ, -R5 ;  /* 0x000000ffff059224 */ /* 0x000fe200078e0a05 */
[----:B------:R-:W-:Y:S01]  /*fa40*/  ISETP.GT.U32.AND P2, PT, R0, R12, PT ;  /* 0x0000000c0000720c */ /* 0x000fe20003f44070 */
[----:B------:R-:W-:-:S12]  /*fa50*/  @!P3 IMAD.IADD R11, R11, 0x1, -R0 ;  /* 0x000000010b0bb824 */ /* 0x000fd800078e0a00 */
[----:B------:R-:W-:Y:S02]  /*fa60*/  @!P2 IMAD.IADD R12, R12, 0x1, -R0 ;  /* 0x000000010c0ca824 */ /* 0x000fe400078e0a00 */
[----:B------:R-:W-:Y:S02]  /*fa70*/  @!P6 IMAD.MOV R11, RZ, RZ, -R11 ;  /* 0x000000ffff0be224 */ /* 0x000fe400078e0a0b */
[----:B------:R-:W-:Y:S01]  /*fa80*/  @!P5 IMAD.MOV R12, RZ, RZ, -R12 ;  /* 0x000000ffff0cd224 */ /* 0x000fe200078e0a0c */
[----:B--2---:R-:W-:-:S05]  /*fa90*/  IABS R13, R27 ;  /* 0x0000001b000d7213 */ /* 0x004fca0000000000 */
[----:B------:R-:W-:-:S04]  /*faa0*/  IMAD.HI.U32 R8, R20, R13, RZ ;  /* 0x0000000d14087227 */ /* 0x000fc800078e00ff */
[----:B------:R-:W-:Y:S01]  /*fab0*/  IMAD.MOV R8, RZ, RZ, -R8 ;  /* 0x000000ffff087224 */ /* 0x000fe200078e0a08 */
[----:B------:R-:W-:Y:S02]  /*fac0*/  IABS R16, R3 ;  /* 0x0000000300107213 */ /* 0x000fe40000000000 */
[----:B------:R-:W-:-:S03]  /*fad0*/  IABS R17, R22 ;  /* 0x0000001600117213 */ /* 0x000fc60000000000 */
[----:B------:R-:W-:-:S04]  /*fae0*/  IMAD.HI.U32 R9, R20, R16, RZ ;  /* 0x0000001014097227 */ /* 0x000fc800078e00ff */
[----:B------:R-:W-:Y:S02]  /*faf0*/  IMAD R13, R0, R8, R13 ;  /* 0x00000008000d7224 */ /* 0x000fe400078e020d */
[----:B------:R-:W-:Y:S02]  /*fb00*/  IMAD.MOV R9, RZ, RZ, -R9 ;  /* 0x000000ffff097224 */ /* 0x000fe400078e0a09 */
[----:B------:R-:W-:Y:S01]  /*fb10*/  IMAD.HI.U32 R8, R20, R17, RZ ;  /* 0x0000001114087227 */ /* 0x000fe200078e00ff */
[----:B------:R-:W-:Y:S02]  /*fb20*/  ISETP.GE.AND P0, PT, R27, RZ, PT ;  /* 0x000000ff1b00720c */ /* 0x000fe40003f06270 */
[----:B------:R-:W2:Y:S01]  /*fb30*/  LDL.LU R27, [R1+0x76c] ;  /* 0x00076c00011b7983 */ /* 0x000ea20000300800 */
[C---:B------:R-:W-:Y:S02]  /*fb40*/  IMAD R16, R0.reuse, R9, R16 ;  /* 0x0000000900107224 */ /* 0x040fe400078e0210 */
[----:B------:R-:W-:Y:S01]  /*fb50*/  IMAD.MOV R8, RZ, RZ, -R8 ;  /* 0x000000ffff087224 */ /* 0x000fe200078e0a08 */
[----:B------:R-:W-:-:S02]  /*fb60*/  ISETP.GT.U32.AND P4, PT, R0, R13, PT ;  /* 0x0000000d0000720c */ /* 0x000fc40003f84070 */
[C---:B------:R-:W-:Y:S01]  /*fb70*/  ISETP.GT.U32.AND P1, PT, R0.reuse, R16, PT ;  /* 0x000000100000720c */ /* 0x040fe20003f24070 */
[C---:B------:R-:W-:Y:S01]  /*fb80*/  IMAD R17, R0.reuse, R8, R17 ;  /* 0x0000000800117224 */ /* 0x040fe200078e0211 */
[----:B------:R-:W-:Y:S01]  /*fb90*/  IABS R18, R23 ;  /* 0x0000001700127213 */ /* 0x000fe20000000000 */
[----:B------:R-:W-:Y:S03]  /*fba0*/  STL [R1+0x2c], R5 ;  /* 0x00002c0501007387 */ /* 0x000fe60000100800 */
[----:B------:R-:W-:Y:S01]  /*fbb0*/  ISETP.GT.U32.AND P3, PT, R0, R17, PT ;  /* 0x000000110000720c */ /* 0x000fe20003f64070 */
[----:B------:R-:W-:Y:S01]  /*fbc0*/  IMAD.HI.U32 R9, R20, R18, RZ ;  /* 0x0000001214097227 */ /* 0x000fe200078e00ff */
[----:B------:R-:W2:Y:S03]  /*fbd0*/  LDL.LU R7, [R1+0x770] ;  /* 0x0007700001077983 */ /* 0x000ea60000300800 */
[----:B------:R-:W-:-:S04]  /*fbe0*/  IMAD.MOV R9, RZ, RZ, -R9 ;  /* 0x000000ffff097224 */ /* 0x000fc800078e0a09 */
[----:B------:R-:W-:Y:S02]  /*fbf0*/  IMAD R18, R0, R9, R18 ;  /* 0x0000000900127224 */ /* 0x000fe400078e0212 */
[--C-:B------:R-:W-:Y:S02]  /*fc00*/  @!P4 IMAD.IADD R13, R13, 0x1, -R0.reuse ;  /* 0x000000010d0dc824 */ /* 0x100fe400078e0a00 */
[--C-:B------:R-:W-:Y:S01]  /*fc10*/  @!P1 IMAD.IADD R16, R16, 0x1, -R0.reuse ;  /* 0x0000000110109824 */ /* 0x100fe200078e0a00 */
[C---:B------:R-:W-:Y:S01]  /*fc20*/  ISETP.GT.U32.AND P2, PT, R0.reuse, R18, PT ;  /* 0x000000120000720c */ /* 0x040fe20003f44070 */
[----:B------:R-:W-:Y:S01]  /*fc30*/  @!P3 IMAD.IADD R17, R17, 0x1, -R0 ;  /* 0x000000011111b824 */ /* 0x000fe200078e0a00 */
[C---:B------:R-:W-:Y:S02]  /*fc40*/  ISETP.GT.U32.AND P4, PT, R0.reuse, R13, PT ;  /* 0x0000000d0000720c */ /* 0x040fe40003f84070 */
[----:B---3--:R-:W-:Y:S02]  /*fc50*/  IABS R19, R24 ;  /* 0x0000001800137213 */ /* 0x008fe40000000000 */
[----:B------:R-:W-:-:S03]  /*fc60*/  ISETP.GT.U32.AND P3, PT, R0, R16, PT ;  /* 0x000000100000720c */ /* 0x000fc60003f64070 */
[----:B------:R-:W-:-:S04]  /*fc70*/  IMAD.HI.U32 R6, R20, R19, RZ ;  /* 0x0000001314067227 */ /* 0x000fc800078e00ff */
[----:B------:R-:W-:Y:S02]  /*fc80*/  IMAD.MOV R6, RZ, RZ, -R6 ;  /* 0x000000ffff067224 */ /* 0x000fe400078e0a06 */
[--C-:B------:R-:W-:Y:S02]  /*fc90*/  @!P2 IMAD.IADD R18, R18, 0x1, -R0.reuse ;  /* 0x000000011212a824 */ /* 0x100fe400078e0a00 */
[C---:B------:R-:W-:Y:S01]  /*fca0*/  IMAD R19, R0.reuse, R6, R19 ;  /* 0x0000000600137224 */ /* 0x040fe200078e0213 */
[----:B------:R-:W-:Y:S01]  /*fcb0*/  ISETP.GT.U32.AND P2, PT, R0, R17, PT ;  /* 0x000000110000720c */ /* 0x000fe20003f44070 */
[--C-:B------:R-:W-:Y:S01]  /*fcc0*/  @!P4 IMAD.IADD R13, R13, 0x1, -R0.reuse ;  /* 0x000000010d0dc824 */ /* 0x100fe200078e0a00 */
[----:B------:R-:W-:Y:S01]  /*fcd0*/  ISETP.GE.AND P4, PT, R3, RZ, PT ;  /* 0x000000ff0300720c */ /* 0x000fe20003f86270 */
[----:B------:R-:W-:Y:S01]  /*fce0*/  @!P3 IMAD.IADD R16, R16, 0x1, -R0 ;  /* 0x000000011010b824 */ /* 0x000fe200078e0a00 */
[C---:B------:R-:W-:Y:S01]  /*fcf0*/  ISETP.GT.U32.AND P6, PT, R0.reuse, R18, PT ;  /* 0x000000120000720c */ /* 0x040fe20003fc4070 */
[----:B------:R-:W3:Y:S01]  /*fd00*/  LDL.LU R3, [R1+0x774] ;  /* 0x0007740001037983 */ /* 0x000ee20000300800 */
[----:B------:R-:W-:-:S02]  /*fd10*/  ISETP.GT.U32.AND P3, PT, R0, R19, PT ;  /* 0x000000130000720c */ /* 0x000fc40003f64070 */
[----:B------:R-:W-:Y:S01]  /*fd20*/  ISETP.GE.AND P1, PT, R22, RZ, PT ;  /* 0x000000ff1600720c */ /* 0x000fe20003f26270 */
[----:B------:R-:W-:Y:S01]  /*fd30*/  STL [R1+0x286c], R11 ;  /* 0x00286c0b01007387 */ /* 0x000fe20000100800 */
[----:B------:R-:W-:Y:S02]  /*fd40*/  ISETP.GE.AND P5, PT, R23, RZ, PT ;  /* 0x000000ff1700720c */ /* 0x000fe40003fa6270 */
[----:B------:R-:W-:Y:S01]  /*fd50*/  @!P0 IADD3 R13, PT, PT, -R13, RZ, RZ ;  /* 0x000000ff0d0d8210 */ /* 0x000fe20007ffe1ff */
[----:B------:R0:W-:Y:S01]  /*fd60*/  STL [R1+0x2870], R12 ;  /* 0x0028700c01007387 */ /* 0x0001e20000100800 */
[----:B------:R-:W-:-:S03]  /*fd70*/  @!P2 IMAD.IADD R17, R17, 0x1, -R0 ;  /* 0x000000011111a824 */ /* 0x000fc600078e0a00 */
[----:B0-----:R-:W3:Y:S04]  /*fd80*/  LDL.LU R12, [R1+0x77c] ;  /* 0x00077c00010c7983 */ /* 0x001ee80000300800 */
[----:B------:R-:W3:Y:S04]  /*fd90*/  LDL.LU R11, [R1+0x780] ;  /* 0x00078000010b7983 */ /* 0x000ee80000300800 */
[----:B------:R-:W3:Y:S04]  /*fda0*/  LDL.LU R5, [R1+0x784] ;  /* 0x0007840001057983 */ /* 0x000ee80000300800 */
[----:B------:R0:W-:Y:S01]  /*fdb0*/  STL [R1+0x2878], R13 ;  /* 0x0028780d01007387 */ /* 0x0001e20000100800 */
[----:B------:R-:W-:-:S02]  /*fdc0*/  @!P6 IMAD.IADD R18, R18, 0x1, -R0 ;  /* 0x000000011212e824 */ /* 0x000fc400078e0a00 */
[----:B------:R-:W-:Y:S02]  /*fdd0*/  @!P3 IMAD.IADD R19, R19, 0x1, -R0 ;  /* 0x000000011313b824 */ /* 0x000fe400078e0a00 */
[----:B------:R-:W-:Y:S01]  /*fde0*/  @!P4 IMAD.MOV R16, RZ, RZ, -R16 ;  /* 0x000000ffff10c224 */ /* 0x000fe200078e0a10 */
[----:B0-----:R-:W3:Y:S01]  /*fdf0*/  LDL.LU R13, [R1+0x778] ;  /* 0x00077800010d7983 */ /* 0x001ee20000300800 */
[----:B------:R-:W-:Y:S01]  /*fe00*/  @!P1 IMAD.MOV R17, RZ, RZ, -R17 ;  /* 0x000000ffff119224 */ /* 0x000fe200078e0a11 */
[----:B------:R-:W-:Y:S01]  /*fe10*/  ISETP.GT.U32.AND P0, PT, R0, R19, PT ;  /* 0x000000130000720c */ /* 0x000fe20003f04070 */
[----:B------:R-:W-:Y:S01]  /*fe20*/  @!P5 IMAD.MOV R18, RZ, RZ, -R18 ;  /* 0x000000ffff12d224 */ /* 0x000fe200078e0a12 */
[----:B------:R0:W-:Y:S04]  /*fe30*/  STL [R1+0x287c], R16 ;  /* 0x00287c1001007387 */ /* 0x0001e80000100800 */
[----:B------:R1:W-:Y:S04]  /*fe40*/  STL [R1+0x2880], R17 ;  /* 0x0028801101007387 */ /* 0x0003e80000100800 */
[----:B------:R0:W-:Y:S04]  /*fe50*/  STL [R1+0x2884], R18 ;  /* 0x0028841201007387 */ /* 0x0001e80000100800 */
[----:B------:R-:W3:Y:S04]  /*fe60*/  LDL.LU R4, [R1+0x788] ;  /* 0x0007880001047983 */ /* 0x000ee80000300800 */
[----:B------:R-:W3:Y:S01]  /*fe70*/  LDL.LU R15, [R1+0x78c] ;  /* 0x00078c00010f7983 */ /* 0x000ee20000300800 */
[----:B------:R-:W-:Y:S01]  /*fe80*/  @!P0 IMAD.IADD R19, R19, 0x1, -R0 ;  /* 0x0000000113138824 */ /* 0x000fe200078e0a00 */
[----:B------:R-:W-:-:S02]  /*fe90*/  IABS R21, R29 ;  /* 0x0000001d00157213 */ /* 0x000fc40000000000 */
[----:B------:R-:W-:Y:S01]  /*fea0*/  ISETP.GE.AND P0, PT, R29, RZ, PT ;  /* 0x000000ff1d00720c */ /* 0x000fe20003f06270 */
[----:B------:R-:W3:Y:S04]  /*feb0*/  LDL.LU R14, [R1+0x790] ;  /* 0x00079000010e7983 */ /* 0x000ee80000300800 */
[----:B------:R-:W3:Y:S01]  /*fec0*/  LDL.LU R29, [R1+0x794] ;  /* 0x00079400011d7983 */ /* 0x000ee20000300800 */
[----:B------:R-:W-:-:S05]  /*fed0*/  IABS R28, R25 ;  /* 0x00000019001c7213 */ /* 0x000fca0000000000 */
[----:B------:R-:W-:-:S05]  /*fee0*/  IMAD.HI.U32 R2, R20, R28, RZ ;  /* 0x0000001c14027227 */ /* 0x000fca00078e00ff */
[----:B------:R-:W-:-:S05]  /*fef0*/  IADD3 R2, PT, PT, -R2, RZ, RZ ;  /* 0x000000ff02027210 */ /* 0x000fca0007ffe1ff */
[----:B------:R-:W-:Y:S02]  /*ff00*/  IMAD R28, R0, R2, R28 ;  /* 0x00000002001c7224 */ /* 0x000fe400078e021c */
[----:B------:R-:W-:-:S03]  /*ff10*/  IMAD.HI.U32 R2, R20, R21, RZ ;  /* 0x0000001514027227 */ /* 0x000fc600078e00ff */
[----:B------:R-:W-:Y:S01]  /*ff20*/  ISETP.GT.U32.AND P2, PT, R0, R28, PT ;  /* 0x0000001c0000720c */ /* 0x000fe20003f44070 */
[----:B------:R-:W-:-:S04]  /*ff30*/  IMAD.MOV R2, RZ, RZ, -R2 ;  /* 0x000000ffff027224 */ /* 0x000fc800078e0a02 */
[----:B------:R-:W-:Y:S01]  /*ff40*/  IMAD R21, R0, R2, R21 ;  /* 0x0000000200157224 */ /* 0x000fe200078e0215 */
[----:B------:R-:W-:Y:S02]  /*ff50*/  ISETP.GE.AND P6, PT, R24, RZ, PT ;  /* 0x000000ff1800720c */ /* 0x000fe40003fc6270 */
[----:B----4-:R-:W-:-:S05]  /*ff60*/  IABS R22, R26 ;  /* 0x0000001a00167213 */ /* 0x010fca0000000000 */
[----:B------:R-:W-:Y:S01]  /*ff70*/  @!P2 IMAD.IADD R28, R28, 0x1, -R0 ;  /* 0x000000011c1ca824 */ /* 0x000fe200078e0a00 */
[----:B------:R-:W-:Y:S01]  /*ff80*/  ISETP.GT.U32.AND P3, PT, R0, R21, PT ;  /* 0x000000150000720c */ /* 0x000fe20003f64070 */
[----:B------:R-:W-:-:S03]  /*ff90*/  IMAD.HI.U32 R6, R20, R22, RZ ;  /* 0x0000001614067227 */ /* 0x000fc600078e00ff */
[----:B------:R-:W-:Y:S01]  /*ffa0*/  ISETP.GT.U32.AND P4, PT, R0, R28, PT ;  /* 0x0000001c0000720c */ /* 0x000fe20003f84070 */
[----:B------:R-:W-:-:S04]  /*ffb0*/  IMAD.MOV R6, RZ, RZ, -R6 ;  /* 0x000000ffff067224 */ /* 0x000fc800078e0a06 */
[----:B------:R-:W-:-:S04]  /*ffc0*/  IMAD R22, R0, R6, R22 ;  /* 0x0000000600167224 */ /* 0x000fc800078e0216 */
[----:B------:R-:W-:Y:S01]  /*ffd0*/  @!P3 IMAD.IADD R21, R21, 0x1, -R0 ;  /* 0x000000011515b824 */ /* 0x000fe200078e0a00 */
[----:B------:R-:W-:-:S03]  /*ffe0*/  ISETP.GT.U32.AND P1, PT, R0, R22, PT ;  /* 0x000000160000720c */ /* 0x000fc60003f24070 */
[----:B------:R-:W-:Y:S01]  /*fff0*/  @!P4 IMAD.IADD R28, R28, 0x1, -R0 ;  /* 0x000000011c1cc824 */ /* 0x000fe200078e0a00 */
[----:B------:R-:W-:Y:S02]  /*10000*/  ISETP.GT.U32.AND P3, PT, R0, R21, PT ;  /* 0x000000150000720c */ /* 0x000fe40003f64070 */
[----:B------:R-:W-:-:S07]  /*10010*/  ISETP.GE.AND P2, PT, R25, RZ, PT ;  /* 0x000000ff1900720c */ /* 0x000fce0003f46270 */
[----:B------:R-:W-:-:S04]  /*10020*/  @!P1 IMAD.IADD R22, R22, 0x1, -R0 ;  /* 0x0000000116169824 */ /* 0x000fc800078e0a00 */
[----:B------:R-:W-:Y:S01]  /*10030*/  @!P3 IMAD.IADD R21, R21, 0x1, -R0 ;  /* 0x000000011515b824 */ /* 0x000fe200078e0a00 */
[----:B------:R-:W-:Y:S01]  /*10040*/  ISETP.GE.AND P3, PT, R26, RZ, PT ;  /* 0x000000ff1a00720c */ /* 0x000fe20003f66270 */
[----:B------:R-:W-:Y:S01]  /*10050*/  @!P6 IMAD.MOV R19, RZ, RZ, -R19 ;  /* 0x000000ffff13e224 */ /* 0x000fe200078e0a13 */
[----:B--2---:R-:W-:-:S05]  /*10060*/  IABS R23, R27 ;  /* 0x0000001b00177213 */ /* 0x004fca0000000000 */
[----:B------:R-:W-:-:S04]  /*10070*/  IMAD.HI.U32 R2, R20, R23, RZ ;  /* 0x0000001714027227 */ /* 0x000fc800078e00ff */
[----:B------:R-:W-:-:S04]  /*10080*/  IMAD.MOV R2, RZ, RZ, -R2 ;  /* 0x000000ffff027224 */ /* 0x000fc800078e0a02 */
[----:B------:R-:W-:Y:S01]  /*10090*/  IMAD R23, R0, R2, R23 ;  /* 0x0000000200177224 */ /* 0x000fe200078e0217 */
[----:B------:R-:W-:-:S05]  /*100a0*/  IABS R24, R7 ;  /* 0x0000000700187213 */ /* 0x000fca0000000000 */
[----:B------:R-:W-:-:S04]  /*100b0*/  IMAD.HI.U32 R2, R20, R24, RZ ;  /* 0x0000001814027227 */ /* 0x000fc800078e00ff */
[----:B------:R-:W-:-:S04]  /*100c0*/  IMAD.MOV R2, RZ, RZ, -R2 ;  /* 0x000000ffff027224 */ /* 0x000fc800078e0a02 */
[----:B------:R-:W-:-:S05]  /*100d0*/  IMAD R24, R0, R2, R24 ;  /* 0x0000000200187224 */ /* 0x000fca00078e0218 */
[C---:B------:R-:W-:Y:S02]  /*100e0*/  ISETP.GT.U32.AND P4, PT, R0.reuse, R24, PT ;  /* 0x000000180000720c */ /* 0x040fe40003f84070 */
[----:B------:R-:W-:Y:S02]  /*100f0*/  ISETP.GT.U32.AND P5, PT, R0, R23, PT ;  /* 0x000000170000720c */ /* 0x000fe40003fa4070 */
[----:B------:R-:W-:-:S09]  /*10100*/  ISETP.GE.AND P1, PT, R27, RZ, PT ;  /* 0x000000ff1b00720c */ /* 0x000fd20003f26270 */
[----:B------:R-:W-:Y:S02]  /*10110*/  @!P4 IADD3 R24, PT, PT, R24, -R0, RZ ;  /* 0x800000001818c210 */ /* 0x000fe40007ffe0ff */
[----:B---3--:R-:W-:Y:S02]  /*10120*/  IABS R25, R3 ;  /* 0x0000000300197213 */ /* 0x008fe40000000000 */
[----:B------:R-:W-:-:S03]  /*10130*/  ISETP.GT.U32.AND P4, PT, R0, R24, PT ;  /* 0x000000180000720c */ /* 0x000fc60003f84070 */
[----:B------:R-:W-:-:S04]  /*10140*/  IMAD.HI.U32 R2, R20, R25, RZ ;  /* 0x0000001914027227 */ /* 0x000fc800078e00ff */
[----:B------:R-:W-:Y:S02]  /*10150*/  IMAD.MOV R2, RZ, RZ, -R2 ;  /* 0x000000ffff027224 */ /* 0x000fe400078e0a02 */
[----:B------:R-:W-:Y:S01]  /*10160*/  @!P5 IMAD.IADD R23, R23, 0x1, -R0 ;  /* 0x000000011717d824 */ /* 0x000fe200078e0a00 */
[C---:B------:R-:W-:Y:S01]  /*10170*/  ISETP.GT.U32.AND P5, PT, R0.reuse, R22, PT ;  /* 0x000000160000720c */ /* 0x040fe20003fa4070 */
[----:B------:R-:W-:Y:S01]  /*10180*/  IMAD R25, R0, R2, R25 ;  /* 0x0000000200197224 */ /* 0x000fe200078e0219 */
[----:B------:R-:W-:-:S05]  /*10190*/  IABS R27, R12 ;  /* 0x0000000c001b7213 */ /* 0x000fca0000000000 */
[----:B------:R-:W-:Y:S01]  /*101a0*/  IMAD.HI.U32 R2, R20, R27, RZ ;  /* 0x0000001b14027227 */ /* 0x000fe200078e00ff */
[----:B------:R-:W-:Y:S02]  /*101b0*/  IABS R10, R11 ;  /* 0x0000000b000a7213 */ /* 0x000fe40000000000 */
[----:B------:R-:W-:Y:S01]  /*101c0*/  IABS R9, R5 ;  /* 0x0000000500097213 */ /* 0x000fe20000000000 */
[----:B------:R-:W-:Y:S01]  /*101d0*/  IMAD.MOV R2, RZ, RZ, -R2 ;  /* 0x000000ffff027224 */ /* 0x000fe200078e0a02 */
[----:B------:R-:W-:-:S05]  /*101e0*/  IABS R26, R13 ;  /* 0x0000000d001a7213 */ /* 0x000fca0000000000 */
[----:B------:R-:W-:-:S04]  /*101f0*/  IMAD.HI.U32 R6, R20, R26, RZ ;  /* 0x0000001a14067227 */ /* 0x000fc800078e00ff */
[----:B------:R-:W-:Y:S02]  /*10200*/  IMAD.MOV R6, RZ, RZ, -R6 ;  /* 0x000000ffff067224 */ /* 0x000fe400078e0a06 */
[----:B------:R-:W-:Y:S01]  /*10210*/  @!P4 IMAD.IADD R24, R24, 0x1, -R0 ;  /* 0x000000011818c824 */ /* 0x000fe200078e0a00 */
[----:B------:R-:W-:Y:S01]  /*10220*/  ISETP.GE.AND P4, PT, R7, RZ, PT ;  /* 0x000000ff0700720c */ /* 0x000fe20003f86270 */
[C---:B------:R-:W-:Y:S02]  /*10230*/  IMAD R26, R0.reuse, R6, R26 ;  /* 0x00000006001a7224 */ /* 0x040fe400078e021a */
[----:B------:R-:W-:Y:S02]  /*10240*/  IMAD R27, R0, R2, R27 ;  /* 0x00000002001b7224 */ /* 0x000fe400078e021b */
[----:B------:R-:W-:Y:S01]  /*10250*/  IMAD.HI.U32 R6, R20, R10, RZ ;  /* 0x0000000a14067227 */ /* 0x000fe200078e00ff */
[----:B------:R-:W-:-:S03]  /*10260*/  IABS R7, R15 ;  /* 0x0000000f00077213 */ /* 0x000fc60000000000 */
[----:B------:R-:W-:Y:S01]  /*10270*/  IMAD.HI.U32 R2, R20, R9, RZ ;  /* 0x0000000914027227 */ /* 0x000fe200078e00ff */
[----:B------:R-:W-:-:S03]  /*10280*/  IABS R8, R4 ;  /* 0x0000000400087213 */ /* 0x000fc60000000000 */
[----:B------:R-:W-:Y:S01]  /*10290*/  @!P5 IMAD.IADD R22, R22, 0x1, -R0 ;  /* 0x000000011616d824 */ /* 0x000fe200078e0a00 */
[----:B------:R-:W-:Y:S01]  /*102a0*/  ISETP.GT.U32.AND P5, PT, R0, R25, PT ;  /* 0x000000190000720c */ /* 0x000fe20003fa4070 */
[----:B------:R-:W-:Y:S02]  /*102b0*/  IMAD.MOV R6, RZ, RZ, -R6 ;  /* 0x000000ffff067224 */ /* 0x000fe400078e0a06 */
[----:B------:R-:W-:Y:S02]  /*102c0*/  IMAD.MOV R2, RZ, RZ, -R2 ;  /* 0x000000ffff027224 */ /* 0x000fe400078e0a02 */
[----:B0-----:R-:W-:Y:S01]  /*102d0*/  IMAD.HI.U32 R16, R20, R7, RZ ;  /* 0x0000000714107227 */ /* 0x001fe200078e00ff */
[----:B------:R-:W-:-:S03]  /*102e0*/  ISETP.GT.U32.AND P6, PT, R0, R23, PT ;  /* 0x000000170000720c */ /* 0x000fc60003fc4070 */
[C---:B------:R-:W-:Y:S01]  /*102f0*/  IMAD R10, R0.reuse, R6, R10 ;  /* 0x00000006000a7224 */ /* 0x040fe200078e020a */
[----:B------:R-:W-:Y:S01]  /*10300*/  IABS R6, R14 ;  /* 0x0000000e00067213 */ /* 0x000fe20000000000 */
[----:B------:R-:W-:Y:S01]  /*10310*/  IMAD R9, R0, R2, R9 ;  /* 0x0000000200097224 */ /* 0x000fe200078e0209 */
[----:B------:R-:W-:Y:S01]  /*10320*/  IABS R2, R29 ;  /* 0x0000001d00027213 */ /* 0x000fe20000000000 */
[----:B-1----:R-:W-:-:S04]  /*10330*/  IMAD.HI.U32 R17, R20, R8, RZ ;  /* 0x0000000814117227 */ /* 0x002fc800078e00ff */
[----:B------:R-:W-:Y:S02]  /*10340*/  IMAD.MOV R16, RZ, RZ, -R16 ;  /* 0x000000ffff107224 */ /* 0x000fe400078e0a10 */
[----:B------:R-:W-:Y:S02]  /*10350*/  IMAD.MOV R18, RZ, RZ, -R17 ;  /* 0x000000ffff127224 */ /* 0x000fe400078e0a11 */
[----:B------:R-:W-:Y:S02]  /*10360*/  IMAD R7, R0, R16, R7 ;  /* 0x0000001000077224 */ /* 0x000fe400078e0207 */
[----:B------:R-:W-:-:S04]  /*10370*/  IMAD.HI.U32 R17, R20, R6, RZ ;  /* 0x0000000614117227 */ /* 0x000fc800078e00ff */
[----:B------:R-:W-:-:S04]  /*10380*/  IMAD.HI.U32 R16, R20, R2, RZ ;  /* 0x0000000214107227 */ /* 0x000fc800078e00ff */
[----:B------:R-:W-:Y:S02]  /*10390*/  @!P5 IMAD.IADD R25, R25, 0x1, -R0 ;  /* 0x000000011919d824 */ /* 0x000fe400078e0a00 */
[----:B------:R-:W-:-:S04]  /*103a0*/  IMAD.MOV.U32 R20, RZ, RZ, R28 ;  /* 0x000000ffff147224 */ /* 0x000fc800078e001c */
[----:B------:R-:W-:Y:S01]  /*103b0*/  @!P2 IMAD.MOV R20, RZ, RZ, -R20 ;  /* 0x000000ffff14a224 */ /* 0x000fe200078e0a14 */
[C---:B------:R-:W-:Y:S01]  /*103c0*/  ISETP.GT.U32.AND P2, PT, R0.reuse, R25, PT ;  /* 0x000000190000720c */ /* 0x040fe20003f44070 */
[----:B------:R-:W-:Y:S01]  /*103d0*/  @!P6 IMAD.IADD R23, R23, 0x1, -R0 ;  /* 0x000000011717e824 */ /* 0x000fe200078e0a00 */
[C---:B------:R-:W-:Y:S02]  /*103e0*/  ISETP.GT.U32.AND P6, PT, R0.reuse, R26, PT ;  /* 0x0000001a0000720c */ /* 0x040fe40003fc4070 */
[----:B------:R-:W-:-:S09]  /*103f0*/  ISETP.GT.U32.AND P5, PT, R0, R27, PT ;  /* 0x0000001b0000720c */ /* 0x000fd20003fa4070 */
[--C-:B------:R-:W-:Y:S01]  /*10400*/  @!P2 IMAD.IADD R25, R25, 0x1, -R0.reuse ;  /* 0x000000011919a824 */ /* 0x100fe200078e0a00 */
[----:B------:R-:W-:Y:S01]  /*10410*/  ISETP.GT.U32.AND P2, PT, R0, R7, PT ;  /* 0x000000070000720c */ /* 0x000fe20003f44070 */
[----:B------:R-:W-:Y:S01]  /*10420*/  @!P6 IMAD.IADD R26, R26, 0x1, -R0 ;  /* 0x000000011a1ae824 */ /* 0x000fe200078e0a00 */
[C---:B------:R-:W-:Y:S02]  /*10430*/  ISETP.GT.U32.AND P6, PT, R0.reuse, R10, PT ;  /* 0x0000000a0000720c */ /* 0x040fe40003fc4070 */
[----:B------:R-:W-:Y:S02]  /*10440*/  @!P5 IADD3 R27, PT, PT, R27, -R0, RZ ;  /* 0x800000001b1bd210 */ /* 0x000fe40007ffe0ff */
[----:B------:R-:W-:-:S07]  /*10450*/  ISETP.GT.U32.AND P5, PT, R0, R9, PT ;  /* 0x000000090000720c */ /* 0x000fce0003fa4070 */
[--C-:B------:R-:W-:Y:S01]  /*10460*/  @!P2 IMAD.IADD R7, R7, 0x1, -R0.reuse ;  /* 0x000000010707a824 */ /* 0x100fe200078e0a00 */
[----:B------:R-:W-:Y:S02]  /*10470*/  ISETP.GE.AND P2, PT, R5, RZ, PT ;  /* 0x000000ff0500720c */ /* 0x000fe40003f46270 */
[----:B------:R-:W0:Y:S01]  /*10480*/  S2R R5, SR_TID.X ;  /* 0x0000000000057919 */ /* 0x000e220000002100 */
[--C-:B------:R-:W-:Y:S02]  /*10490*/  @!P6 IMAD.IADD R10, R10, 0x1, -R0.reuse ;  /* 0x000000010a0ae824 */ /* 0x100fe400078e0a00 */
[----:B------:R-:W-:Y:S02]  /*104a0*/  @!P5 IMAD.IADD R9, R9, 0x1, -R0 ;  /* 0x000000010909d824 */ /* 0x000fe400078e0a00 */
[----:B------:R-:W-:Y:S01]  /*104b0*/  @!P3 IMAD.MOV R22, RZ, RZ, -R22 ;  /* 0x000000ffff16b224 */ /* 0x000fe200078e0a16 */
[C---:B------:R-:W-:Y:S01]  /*104c0*/  ISETP.GT.U32.AND P3, PT, R0.reuse, R27, PT ;  /* 0x0000001b0000720c */ /* 0x040fe20003f64070 */
[----:B------:R-:W-:Y:S01]  /*104d0*/  @!P1 IMAD.MOV R23, RZ, RZ, -R23 ;  /* 0x000000ffff179224 */ /* 0x000fe200078e0a17 */
[C---:B------:R-:W-:Y:S01]  /*104e0*/  ISETP.GT.U32.AND P1, PT, R0.reuse, R10, PT ;  /* 0x0000000a0000720c */ /* 0x040fe20003f24070 */
[----:B------:R-:W-:Y:S01]  /*104f0*/  IMAD.MOV R28, RZ, RZ, -R17 ;  /* 0x000000ffff1c7224 */ /* 0x000fe200078e0a11 */
[----:B------:R-:W-:-:S03]  /*10500*/  ISETP.GT.U32.AND P5, PT, R0, R9, PT ;  /* 0x000000090000720c */ /* 0x000fc60003fa4070 */
[C---:B------:R-:W-:Y:S02]  /*10510*/  IMAD R6, R0.reuse, R28, R6 ;  /* 0x0000001c00067224 */ /* 0x040fe400078e0206 */
[----:B------:R-:W-:Y:S02]  /*10520*/  IMAD.MOV R28, RZ, RZ, -R16 ;  /* 0x000000ffff1c7224 */ /* 0x000fe400078e0a10 */
[----:B------:R-:W-:Y:S01]  /*10530*/  @!P0 IMAD.MOV R21, RZ, RZ, -R21 ;  /* 0x000000ffff158224 */ /* 0x000fe200078e0a15 */
[C---:B------:R-:W-:Y:S01]  /*10540*/  ISETP.GT.U32.AND P0, PT, R0.reuse, R26, PT ;  /* 0x0000001a0000720c */ /* 0x040fe20003f04070 */
[C---:B------:R-:W-:Y:S02]  /*10550*/  IMAD R8, R0.reuse, R18, R8 ;  /* 0x0000001200087224 */ /* 0x040fe400078e0208 */
[----:B------:R-:W-:Y:S01]  /*10560*/  IMAD R2, R0, R28, R2 ;  /* 0x0000001c00027224 */ /* 0x000fe200078e0202 */
[----:B------:R-:W-:Y:S01]  /*10570*/  ISETP.GE.AND P6, PT, R3, RZ, PT ;  /* 0x000000ff0300720c */ /* 0x000fe20003fc6270 */
[--C-:B------:R-:W-:Y:S01]  /*10580*/  @!P3 IMAD.IADD R27, R27, 0x1, -R0.reuse ;  /* 0x000000011b1bb824 */ /* 0x100fe200078e0a00 */
[----:B------:R-:W-:Y:S01]  /*10590*/  ISETP.GE.AND P3, PT, R13, RZ, PT ;  /* 0x000000ff0d00720c */ /* 0x000fe20003f66270 */
[--C-:B------:R-:W-:Y:S01]  /*105a0*/  @!P1 IMAD.IADD R10, R10, 0x1, -R0.reuse ;  /* 0x000000010a0a9824 */ /* 0x100fe200078e0a00 */
[----:B------:R-:W-:Y:S01]  /*105b0*/  @!P4 IADD3 R24, PT, PT, -R24, RZ, RZ ;  /* 0x000000ff1818c210 */ /* 0x000fe20007ffe1ff */
[----:B------:R-:W-:Y:S01]  /*105c0*/  @!P5 IMAD.IADD R9, R9, 0x1, -R0 ;  /* 0x000000010909d824 */ /* 0x000fe200078e0a00 */
[----:B------:R-:W-:-:S02]  /*105d0*/  ISETP.GE.AND P1, PT, R12, RZ, PT ;  /* 0x000000ff0c00720c */ /* 0x000fc40003f26270 */
[C---:B------:R-:W-:Y:S02]  /*105e0*/  ISETP.GT.U32.AND P4, PT, R0.reuse, R8, PT ;  /* 0x000000080000720c */ /* 0x040fe40003f84070 */
[----:B------:R-:W-:Y:S01]  /*105f0*/  ISETP.GT.U32.AND P5, PT, R0, R2, PT ;  /* 0x000000020000720c */ /* 0x000fe20003fa4070 */
[----:B------:R-:W-:Y:S01]  /*10600*/  @!P0 IMAD.IADD R26, R26, 0x1, -R0 ;  /* 0x000000011a1a8824 */ /* 0x000fe200078e0a00 */
[----:B------:R-:W-:Y:S01]  /*10610*/  STL [R1+0x2888], R19 ;  /* 0x0028881301007387 */ /* 0x000fe20000100800 */
[----:B------:R-:W-:Y:S01]  /*10620*/  @!P6 IMAD.MOV R25, RZ, RZ, -R25 ;  /* 0x000000ffff19e224 */ /* 0x000fe200078e0a19 */
[----:B0-----:R-:W-:Y:S02]  /*10630*/  LOP3.LUT R28, R5, 0x7, RZ, 0xc0, !PT ;  /* 0x00000007051c7812 */ /* 0x001fe400078ec0ff */
[----:B------:R-:W2:Y:S01]  /*10640*/  LDL.LU R3, [R1+0x28e0] ;  /* 0x0028e00001037983 */ /* 0x000ea20000300800 */
[----:B------:R-:W-:-:S03]  /*10650*/  @!P3 IMAD.MOV R26, RZ, RZ, -R26 ;  /* 0x000000ffff1ab224 */ /* 0x000fc600078e0a1a */
[----:B------:R-:W-:Y:S01]  /*10660*/  STL [R1+0x288c], R20 ;  /* 0x00288c1401007387 */ /* 0x000fe20000100800 */
[----:B------:R-:W-:-:S03]  /*10670*/  @!P1 IMAD.MOV R27, RZ, RZ, -R27 ;  /* 0x000000ffff1b9224 */ /* 0x000fc600078e0a1b */
[----:B------:R0:W-:Y:S01]  /*10680*/  STL [R1+0x2890], R21 ;  /* 0x0028901501007387 */ /* 0x0001e20000100800 */
[----:B------:R-:W-:Y:S01]  /*10690*/  @!P4 IMAD.IADD R8, R8, 0x1, -R0 ;  /* 0x000000010808c824 */ /* 0x000fe200078e0a00 */
[----:B------:R-:W-:Y:S02]  /*106a0*/  @!P5 IADD3 R2, PT, PT, R2, -R0, RZ ;  /* 0x800000000202d210 */ /* 0x000fe40007ffe0ff */
[----:B------:R-:W-:Y:S01]  /*106b0*/  STL [R1+0x2894], R22 ;  /* 0x0028941601007387 */ /* 0x000fe20000100800 */
[----:B------:R-:W-:Y:S01]  /*106c0*/  ISETP.GE.AND P4, PT, R11, RZ, PT ;  /* 0x000000ff0b00720c */ /* 0x000fe20003f86270 */
[----:B------:R-:W-:Y:S01]  /*106d0*/  IMAD.SHL.U32 R11, R5, 0x2, RZ ;  /* 0x00000002050b7824 */ /* 0x000fe200078e00ff */
[----:B------:R-:W-:Y:S01]  /*106e0*/  ISETP.GE.AND P5, PT, R4, RZ, PT ;  /* 0x000000ff0400720c */ /* 0x000fe20003fa6270 */
[----:B------:R-:W-:Y:S01]  /*106f0*/  STL [R1+0x2898], R23 ;  /* 0x0028981701007387 */ /* 0x000fe20000100800 */
[----:B------:R-:W-:-:S03]  /*10700*/  IMAD R4, R28, 0x110, RZ ;  /* 0x000001101c047824 */ /* 0x000fc600078e02ff */
[----:B------:R-:W-:Y:S04]  /*10710*/  STL [R1+0x289c], R24 ;  /* 0x00289c1801007387 */ /* 0x000fe80000100800 */
[----:B------:R-:W-:Y:S04]  /*10720*/  STL [R1+0x28a0], R25 ;  /* 0x0028a01901007387 */ /* 0x000fe80000100800 */
[----:B------:R-:W-:Y:S01]  /*10730*/  STL [R1+0x28a4], R26 ;  /* 0x0028a41a01007387 */ /* 0x000fe20000100800 */
[----:B------:R-:W-:-:S03]  /*10740*/  LOP3.LUT R28, R4, 0x10, R11, 0x78, !PT ;  /* 0x00000010041c7812 */ /* 0x000fc600078e780b */
[----:B------:R-:W-:Y:S01]  /*10750*/  STL [R1+0x28a8], R27 ;  /* 0x0028a81b01007387 */ /* 0x000fe20000100800 */
[----:B------:R-:W-:-:S03]  /*10760*/  ISETP.GT.U32.AND P6, PT, R0, R7, PT ;  /* 0x000000070000720c */ /* 0x000fc60003fc4070 */
[----:B0-----:R-:W3:Y:S01]  /*10770*/  LDL.LU R21, [R1+0x5b4] ;  /* 0x0005b40001157983 */ /* 0x001ee20000300800 */
[----:B------:R-:W-:-:S03]  /*10780*/  LOP3.LUT R4, R4, 0x30, R11, 0x78, !PT ;  /* 0x0000003004047812 */ /* 0x000fc600078e780b */
[----:B------:R-:W4:Y:S01]  /*10790*/  LDL.LU R20, [R1+0x3a8] ;  /* 0x0003a80001147983 */ /* 0x000f220000300800 */
[----:B------:R-:W-:-:S03]  /*107a0*/  IMAD.SHL.U32 R11, R5, 0x80, RZ ;  /* 0x00000080050b7824 */ /* 0x000fc600078e00ff */
[----:B------:R-:W4:Y:S04]  /*107b0*/  LDL.LU R19, [R1+0x3a4] ;  /* 0x0003a40001137983 */ /* 0x000f280000300800 */
[----:B------:R-:W4:Y:S01]  /*107c0*/  LDL.LU R18, [R1+0x3a0] ;  /* 0x0003a00001127983 */ /* 0x000f220000300800 */
[----:B------:R-:W-:-:S03]  /*107d0*/  LOP3.LUT R11, R28, 0x800, R11, 0xf8, !PT ;  /* 0x000008001c0b7812 */ /* 0x000fc600078ef80b */
[----:B------:R-:W4:Y:S01]  /*107e0*/  LDL.LU R17, [R1+0x39c] ;  /* 0x00039c0001117983 */ /* 0x000f220000300800 */
[----:B------:R-:W-:-:S03]  /*107f0*/  IMAD.SHL.U32 R5, R5, 0x40, RZ ;  /* 0x0000004005057824 */ /* 0x000fc600078e00ff */
[----:B------:R-:W4:Y:S04]  /*10800*/  LDL.LU R16, [R1+0x398] ;  /* 0x0003980001107983 */ /* 0x000f280000300800 */
[----:B------:R-:W4:Y:S01]  /*10810*/  LDL.LU R13, [R1+0x394] ;  /* 0x00039400010d7983 */ /* 0x000f220000300800 */
[----:B------:R-:W-:-:S03]  /*10820*/  LOP3.LUT R4, R4, 0x800, R5, 0xf8, !PT ;  /* 0x0000080004047812 */ /* 0x000fc600078ef805 */
[----:B------:R-:W4:Y:S01]  /*10830*/  LDL.LU R12, [R1+0x390] ;  /* 0x00039000010c7983 */ /* 0x000f220000300800 */
[----:B------:R-:W-:Y:S01]  /*10840*/  @!P6 IMAD.IADD R7, R7, 0x1, -R0 ;  /* 0x000000010707e824 */ /* 0x000fe200078e0a00 */
[----:B------:R-:W-:Y:S02]  /*10850*/  ISETP.GE.AND P6, PT, R14, RZ, PT ;  /* 0x000000ff0e00720c */ /* 0x000fe40003fc6270 */
[----:B------:R-:W4:Y:S04]  /*10860*/  LDL.LU R11, [R1+0x38c] ;  /* 0x00038c00010b7983 */ /* 0x000f280000300800 */
[----:B------:R-:W4:Y:S04]  /*10870*/  LDL.LU R14, [R1+0x388] ;  /* 0x00038800010e7983 */ /* 0x000f280000300800 */
[----:B------:R-:W4:Y:S01]  /*10880*/  LDL.LU R4, [R1+0x384] ;  /* 0x0003840001047983 */ /* 0x000f220000300800 */
[----:B------:R-:W-:-:S13]  /*10890*/  ISETP.GT.U32.AND P0, PT, R0, R6, PT ;  /* 0x000000060000720c */ /* 0x000fda0003f04070 */
[----:B------:R-:W-:Y:S01]  /*108a0*/  @!P0 IMAD.IADD R6, R6, 0x1, -R0 ;  /* 0x0000000106068824 */ /* 0x000fe200078e0a00 */
[----:B------:R-:W-:-:S04]  /*108b0*/  ISETP.GT.U32.AND P0, PT, R0, R8, PT ;  /* 0x000000080000720c */ /* 0x000fc80003f04070 */
[C---:B------:R-:W-:Y:S02]  /*108c0*/  ISETP.GT.U32.AND P3, PT, R0.reuse, R6, PT ;  /* 0x000000060000720c */ /* 0x040fe40003f64070 */
[----:B------:R-:W-:-:S07]  /*108d0*/  ISETP.GT.U32.AND P1, PT, R0, R2, PT ;  /* 0x000000020000720c */ /* 0x000fce0003f24070 */
[----:B------:R-:W-:Y:S01]  /*108e0*/  @!P0 IMAD.IADD R8, R8, 0x1, -R0 ;  /* 0x0000000108088824 */ /* 0x000fe200078e0a00 */
[----:B------:R-:W-:Y:S01]  /*108f0*/  ISETP.GE.AND P0, PT, R15, RZ, PT ;  /* 0x000000ff0f00720c */ /* 0x000fe20003f06270 */
[----:B------:R-:W-:Y:S01]  /*10900*/  @!P4 IMAD.MOV R10, RZ, RZ, -R10 ;  /* 0x000000ffff0ac224 */ /* 0x000fe200078e0a0a */
[----:B------:R-:W-:Y:S01]  /*10910*/  @!P2 IADD3 R9, PT, PT, -R9, RZ, RZ ;  /* 0x000000ff0909a210 */ /* 0x000fe20007ffe1ff */
[--C-:B------:R-:W-:Y:S01]  /*10920*/  @!P3 IMAD.IADD R6, R6, 0x1, -R0.reuse ;  /* 0x000000010606b824 */ /* 0x100fe200078e0a00 */
[----:B------:R-:W-:Y:S01]  /*10930*/  ISETP.GE.AND P3, PT, R29, RZ, PT ;  /* 0x000000ff1d00720c */ /* 0x000fe20003f66270 */
[----:B------:R-:W4:Y:S01]  /*10940*/  LDL.LU R15, [R1+0x380] ;  /* 0x00038000010f7983 */ /* 0x000f220000300800 */
[----:B------:R-:W-:Y:S02]  /*10950*/  @!P1 IMAD.IADD R2, R2, 0x1, -R0 ;  /* 0x0000000102029824 */ /* 0x000fe400078e0a00 */
[----:B------:R-:W-:Y:S01]  /*10960*/  @!P5 IMAD.MOV R8, RZ, RZ, -R8 ;  /* 0x000000ffff08d224 */ /* 0x000fe200078e0a08 */
[----:B------:R-:W4:Y:S01]  /*10970*/  LDL.LU R29, [R1+0x37c] ;  /* 0x00037c00011d7983 */ /* 0x000f220000300800 */
[----:B------:R-:W-:-:S03]  /*10980*/  @!P6 IMAD.MOV R6, RZ, RZ, -R6 ;  /* 0x000000ffff06e224 */ /* 0x000fc600078e0a06 */
[----:B------:R-:W-:Y:S01]  /*10990*/  @!P0 IMAD.MOV R7, RZ, RZ, -R7 ;  /* 0x000000ffff078224 */ /* 0x000fe200078e0a07 */
[----:B------:R-:W4:Y:S03]  /*109a0*/  LDL.LU R5, [R1+0x378] ;  /* 0x0003780001057983 */ /* 0x000f260000300800 */
[----:B------:R-:W-:Y:S01]  /*109b0*/  @!P3 IMAD.MOV R2, RZ, RZ, -R2 ;  /* 0x000000ffff02b224 */ /* 0x000fe200078e0a02 */
[----:B------:R-:W-:Y:S04]  /*109c0*/  STL [R1+0x28ac], R10 ;  /* 0x0028ac0a01007387 */ /* 0x000fe80000100800 */
[----:B------:R-:W-:Y:S04]  /*109d0*/  STL [R1+0x28b0], R9 ;  /* 0x0028b00901007387 */ /* 0x000fe80000100800 */
[----:B------:R-:W-:Y:S04]  /*109e0*/  STL [R1+0x28b4], R8 ;  /* 0x0028b40801007387 */ /* 0x000fe80000100800 */
[----:B------:R-:W-:Y:S04]  /*109f0*/  STL [R1+0x28b8], R7 ;  /* 0x0028b80701007387 */ /* 0x000fe80000100800 */
[----:B------:R4:W-:Y:S04]  /*10a00*/  STL [R1+0x28bc], R6 ;  /* 0x0028bc0601007387 */ /* 0x0009e80000100800 */
[----:B------:R0:W-:Y:S01]  /*10a10*/  STL [R1+0x28c4], R2 ;  /* 0x0028c40201007387 */ /* 0x0001e20000100800 */
[----:B--2---:R-:W-:-:S02]  /*10a20*/  ISETP.NE.AND P1, PT, R3, RZ, PT ;  /* 0x000000ff0300720c */ /* 0x004fc40003f25270 */
[----:B------:R-:W-:-:S04]  /*10a30*/  LOP3.LUT R3, RZ, R3, RZ, 0x33, !PT ;  /* 0x00000003ff037212 */ /* 0x000fc800078e33ff */
[C---:B---3--:R-:W-:Y:S02]  /*10a40*/  SEL R0, R3.reuse, R21, !P1 ;  /* 0x0000001503007207 */ /* 0x048fe40004800000 */
[----:B----4-:R-:W-:-:S03]  /*10a50*/  SEL R6, R3, R20, !P1 ;  /* 0x0000001403067207 */ /* 0x010fc60004800000 */
[----:B------:R1:W-:Y:S01]  /*10a60*/  STL [R1+0x3ec], R0 ;  /* 0x0003ec0001007387 */ /* 0x0003e20000100800 */
[----:B0-----:R-:W-:-:S03]  /*10a70*/  SEL R2, R3, R19, !P1 ;  /* 0x0000001303027207 */ /* 0x001fc60004800000 */
[----:B------:R0:W-:Y:S04]  /*10a80*/  STL [R1+0x3e8], R6 ;  /* 0x0003e80601007387 */ /* 0x0001e80000100800 */
[----:B------:R2:W-:Y:S01]  /*10a90*/  STL [R1+0x3e4], R2 ;  /* 0x0003e40201007387 */ /* 0x0005e20000100800 */
[C---:B-1----:R-:W-:Y:S02]  /*10aa0*/  SEL R0, R3.reuse, R18, !P1 ;  /* 0x0000001203007207 */ /* 0x042fe40004800000 */
[----:B0-----:R-:W-:-:S03]  /*10ab0*/  SEL R6, R3, R17, !P1 ;  /* 0x0000001103067207 */ /* 0x001fc60004800000 */
[----:B------:R0:W-:Y:S01]  /*10ac0*/  STL [R1+0x3e0], R0 ;  /* 0x0003e00001007387 */ /* 0x0001e20000100800 */
[----:B--2---:R-:W-:-:S03]  /*10ad0*/  SEL R2, R3, R16, !P1 ;  /* 0x0000001003027207 */ /* 0x004fc60004800000 */
[----:B------:R1:W-:Y:S04]  /*10ae0*/  STL [R1+0x3dc], R6 ;  /* 0x0003dc0601007387 */ /* 0x0003e80000100800 */
[----:B------:R2:W-:Y:S01]  /*10af0*/  STL [R1+0x3d8], R2 ;  /* 0x0003d80201007387 */ /* 0x0005e20000100800 */
[C---:B0-----:R-:W-:Y:S02]  /*10b00*/  SEL R0, R3.reuse, R13, !P1 ;  /* 0x0000000d03007207 */ /* 0x041fe40004800000 */
[----:B-1----:R-:W-:-:S03]  /*10b10*/  SEL R6, R3, R12, !P1 ;  /* 0x0000000c03067207 */ /* 0x002fc60004800000 */
[----:B------:R0:W-:Y:S01]  /*10b20*/  STL [R1+0x3d4], R0 ;  /* 0x0003d40001007387 */ /* 0x0001e20000100800 */
[----:B--2---:R-:W-:-:S03]  /*10b30*/  SEL R2, R3, R11, !P1 ;  /* 0x0000000b03027207 */ /* 0x004fc60004800000 */
[----:B------:R-:W-:Y:S01]  /*10b40*/  STL [R1+0x3d0], R6 ;  /* 0x0003d00601007387 */ /* 0x000fe20000100800 */
[----:B0-----:R-:W-:-:S03]  /*10b50*/  SEL R0, R3, R14, !P1 ;  /* 0x0000000e03007207 */ /* 0x001fc60004800000 */
[----:B------:R-:W2:Y:S04]  /*10b60*/  LDL.LU R14, [R1+0x374] ;  /* 0x00037400010e7983 */ /* 0x000ea80000300800 */
[----:B------:R0:W-:Y:S04]  /*10b70*/  STL [R1+0x3cc], R2 ;  /* 0x0003cc0201007387 */ /* 0x0001e80000100800 */
[----:B------:R-:W-:Y:S01]  /*10b80*/  STL [R1+0x3c8], R0 ;  /* 0x0003c80001007387 */ /* 0x000fe20000100800 */
[----:B0-----:R-:W-:-:S05]  /*10b90*/  SEL R2, R3, R4, !P1 ;  /* 0x0000000403027207 */ /* 0x001fca0004800000 */
[----:B------:R0:W-:Y:S04]  /*10ba0*/  STL [R1+0x3c4], R2 ;  /* 0x0003c40201007387 */ /* 0x0001e80000100800 */
[----:B0-----:R-:W3:Y:S01]  /*10bb0*/  LDL.LU R2, [R1+0x36c] ;  /* 0x00036c0001027983 */ /* 0x001ee20000300800 */
[C---:B------:R-:W-:Y:S02]  /*10bc0*/  SEL R4, R3.reuse, R15, !P1 ;  /* 0x0000000f03047207 */ /* 0x040fe40004800000 */
[----:B------:R-:W-:-:S03]  /*10bd0*/  SEL R0, R3, R29, !P1 ;  /* 0x0000001d03007207 */ /* 0x000fc60004800000 */
[----:B------:R0:W-:Y:S02]  /*10be0*/  STL [R1+0x3c0], R4 ;  /* 0x0003c00401007387 */ /* 0x0001e40000100800 */
[C---:B0-----:R-:W-:Y:S02]  /*10bf0*/  SEL R4, R3.reuse, R5, !P1 ;  /* 0x0000000503047207 */ /* 0x041fe40004800000 */
[----:B---3--:R0:W-:Y:S04]  /*10c00*/  STL [R1+0x28dc], R2 ;  /* 0x0028dc0201007387 */ /* 0x0081e80000100800 */
[----:B------:R1:W-:Y:S04]  /*10c10*/  STL [R1+0x3bc], R0 ;  /* 0x0003bc0001007387 */ /* 0x0003e80000100800 */
[----:B0-----:R-:W3:Y:S04]  /*10c20*/  LDL.LU R2, [R1+0x370] ;  /* 0x0003700001027983 */ /* 0x001ee80000300800 */
[----:B------:R-:W4:Y:S04]  /*10c30*/  LDL.LU R6, [R1+0x368] ;  /* 0x0003680001067983 */ /* 0x000f280000300800 */
[----:B------:R-:W4:Y:S04]  /*10c40*/  LDL.LU R7, [R1+0x364] ;  /* 0x0003640001077983 */ /* 0x000f280000300800 */
[----:B------:R-:W4:Y:S04]  /*10c50*/  LDL.LU R8, [R1+0x360] ;  /* 0x0003600001087983 */ /* 0x000f280000300800 */
[----:B------:R-:W4:Y:S04]  /*10c60*/  LDL.LU R9, [R1+0x35c] ;  /* 0x00035c0001097983 */ /* 0x000f280000300800 */
[----:B------:R-:W4:Y:S04]  /*10c70*/  LDL.LU R10, [R1+0x358] ;  /* 0x00035800010a7983 */ /* 0x000f280000300800 */
[----:B-1----:R-:W4:Y:S04]  /*10c80*/  LDL.LU R0, [R1+0x354] ;  /* 0x0003540001007983 */ /* 0x002f280000300800 */
[----:B------:R-:W4:Y:S04]  /*10c90*/  LDL.LU R28, [R1+0x350] ;  /* 0x00035000011c7983 */ /* 0x000f280000300800 */
[----:B------:R-:W4:Y:S04]  /*10ca0*/  LDL.LU R29, [R1+0x34c] ;  /* 0x00034c00011d7983 */ /* 0x000f280000300800 */
[----:B------:R-:W4:Y:S04]  /*10cb0*/  LDL.LU R27, [R1+0x348] ;  /* 0x00034800011b7983 */ /* 0x000f280000300800 */
[----:B------:R-:W4:Y:S04]  /*10cc0*/  LDL.LU R26, [R1+0x344] ;  /* 0x00034400011a7983 */ /* 0x000f280000300800 */
[----:B------:R0:W-:Y:S04]  /*10cd0*/  STL [R1+0x3b8], R4 ;  /* 0x0003b80401007387 */ /* 0x0001e80000100800 */
[----:B------:R-:W4:Y:S04]  /*10ce0*/  LDL.LU R25, [R1+0x340] ;  /* 0x0003400001197983 */ /* 0x000f280000300800 */
[----:B------:R-:W4:Y:S04]  /*10cf0*/  LDL.LU R24, [R1+0x33c] ;  /* 0x00033c0001187983 */ /* 0x000f280000300800 */
[----:B------:R-:W4:Y:S04]  /*10d00*/  LDL.LU R23, [R1+0x338] ;  /* 0x0003380001177983 */ /* 0x000f280000300800 */
[----:B------:R-:W4:Y:S04]  /*10d10*/  LDL.LU R22, [R1+0x334] ;  /* 0x0003340001167983 */ /* 0x000f280000300800 */
[----:B------:R-:W4:Y:S04]  /*10d20*/  LDL.LU R21, [R1+0x330] ;  /* 0x0003300001157983 */ /* 0x000f280000300800 */
[----:B------:R-:W4:Y:S04]  /*10d30*/  LDL.LU R20, [R1+0x32c] ;  /* 0x00032c0001147983 */ /* 0x000f280000300800 */
[----:B------:R-:W4:Y:S01]  /*10d40*/  LDL.LU R19, [R1+0x328] ;  /* 0x0003280001137983 */ /* 0x000f220000300800 */
[----:B--2---:R-:W-:-:S03]  /*10d50*/  SEL R14, R3, R14, !P1 ;  /* 0x0000000e030e7207 */ /* 0x004fc60004800000 */
[----:B------:R-:W2:Y:S04]  /*10d60*/  LDL.LU R18, [R1+0x324] ;  /* 0x0003240001127983 */ /* 0x000ea80000300800 */
[----:B------:R-:W2:Y:S04]  /*10d70*/  LDL.LU R17, [R1+0x320] ;  /* 0x0003200001117983 */ /* 0x000ea80000300800 */
[----:B------:R-:W2:Y:S04]  /*10d80*/  LDL.LU R16, [R1+0x31c] ;  /* 0x00031c0001107983 */ /* 0x000ea80000300800 */
[----:B------:R-:W2:Y:S04]  /*10d90*/  LDL.LU R13, [R1+0x318] ;  /* 0x00031800010d7983 */ /* 0x000ea80000300800 */
[----:B------:R-:W2:Y:S04]  /*10da0*/  LDL.LU R12, [R1+0x314] ;  /* 0x00031400010c7983 */ /* 0x000ea80000300800 */
[----:B------:R-:W2:Y:S04]  /*10db0*/  LDL.LU R5, [R1+0x310] ;  /* 0x0003100001057983 */ /* 0x000ea80000300800 */
[----:B------:R-:W2:Y:S04]  /*10dc0*/  LDL.LU R11, [R1+0x30c] ;  /* 0x00030c00010b7983 */ /* 0x000ea80000300800 */
[----:B0-----:R-:W2:Y:S04]  /*10dd0*/  LDL.LU R4, [R1+0x308] ;  /* 0x0003080001047983 */ /* 0x001ea80000300800 */
[----:B------:R0:W-:Y:S04]  /*10de0*/  STL [R1+0x3b4], R14 ;  /* 0x0003b40e01007387 */ /* 0x0001e80000100800 */
[----:B------:R-:W2:Y:S04]  /*10df0*/  LDL.LU R15, [R1+0x304] ;  /* 0x00030400010f7983 */ /* 0x000ea80000300800 */
[----:B0-----:R-:W2:Y:S01]  /*10e00*/  LDL.LU R14, [R1+0x300] ;  /* 0x00030000010e7983 */ /* 0x001ea20000300800 */
[----:B---3--:R-:W-:-:S05]  /*10e10*/  SEL R2, R3, R2, !P1 ;  /* 0x0000000203027207 */ /* 0x008fca0004800000 */
[----:B------:R0:W-:Y:S04]  /*10e20*/  STL [R1+0x3b0], R2 ;  /* 0x0003b00201007387 */ /* 0x0001e80000100800 */
[----:B0-----:R-:W3:Y:S01]  /*10e30*/  LDL.LU R2, [R1+0x28dc] ;  /* 0x0028dc0001027983 */ /* 0x001ee20000300800 */
[C---:B----4-:R-:W-:Y:S02]  /*10e40*/  SEL R7, R3.reuse, R7, !P1 ;  /* 0x0000000703077207 */ /* 0x050fe40004800000 */
[----:B---3--:R-:W-:-:S05]  /*10e50*/  SEL R2, R3, R2, !P1 ;  /* 0x0000000203027207 */ /* 0x008fca0004800000 */
[----:B------:R0:W-:Y:S02]  /*10e60*/  STL [R1+0x3ac], R2 ;  /* 0x0003ac0201007387 */ /* 0x0001e40000100800 */
[C---:B0-----:R-:W-:Y:S02]  /*10e70*/  SEL R2, R3.reuse, R6, !P1 ;  /* 0x0000000603027207 */ /* 0x041fe40004800000 */
[----:B------:R-:W-:-:S03]  /*10e80*/  SEL R6, R3, R8, !P1 ;  /* 0x0000000803067207 */ /* 0x000fc60004800000 */
[----:B------:R0:W-:Y:S04]  /*10e90*/  STL [R1+0x3a8], R2 ;  /* 0x0003a80201007387 */ /* 0x0001e80000100800 */
[----:B------:R1:W-:Y:S01]  /*10ea0*/  STL [R1+0x3a4], R7 ;  /* 0x0003a40701007387 */ /* 0x0003e20000100800 */
[----:B0-----:R-:W-:-:S03]  /*10eb0*/  SEL R2, R3, R9, !P1 ;  /* 0x0000000903027207 */ /* 0x001fc60004800000 */
[----:B------:R0:W-:Y:S01]  /*10ec0*/  STL [R1+0x3a0], R6 ;  /* 0x0003a00601007387 */ /* 0x0001e20000100800 */
[----:B-1----:R-:W-:-:S03]  /*10ed0*/  SEL R7, R3, R10, !P1 ;  /* 0x0000000a03077207 */ /* 0x002fc60004800000 */
[----:B------:R1:W-:Y:S01]  /*10ee0*/  STL [R1+0x39c], R2 ;  /* 0x00039c0201007387 */ /* 0x0003e20000100800 */
[----:B0-----:R-:W-:-:S03]  /*10ef0*/  SEL R6, R3, R0, !P1 ;  /* 0x0000000003067207 */ /* 0x001fc60004800000 */
[----:B------:R-:W-:Y:S01]  /*10f00*/  STL [R1+0x398], R7 ;  /* 0x0003980701007387 */ /* 0x000fe20000100800 */
[C---:B------:R-:W-:Y:S02]  /*10f10*/  SEL R0, R3.reuse, R29, !P1 ;  /* 0x0000001d03007207 */ /* 0x040fe40004800000 */
[C---:B-1----:R-:W-:Y:S01]  /*10f20*/  SEL R2, R3.reuse, R28, !P1 ;  /* 0x0000001c03027207 */ /* 0x042fe20004800000 */
[----:B------:R0:W-:Y:S04]  /*10f30*/  STL [R1+0x394], R6 ;  /* 0x0003940601007387 */ /* 0x0001e80000100800 */
[----:B------:R-:W3:Y:S04]  /*10f40*/  LDL.LU R29, [R1+0x2fc] ;  /* 0x0002fc00011d7983 */ /* 0x000ee80000300800 */
[----:B------:R1:W-:Y:S01]  /*10f50*/  STL [R1+0x390], R2 ;  /* 0x0003900201007387 */ /* 0x0003e20000100800 */
[----:B0-----:R-:W-:-:S03]  /*10f60*/  SEL R6, R3, R27, !P1 ;  /* 0x0000001b03067207 */ /* 0x001fc60004800000 */
[----:B------:R0:W-:Y:S04]  /*10f70*/  STL [R1+0x38c], R0 ;  /* 0x00038c0001007387 */ /* 0x0001e80000100800 */
[----:B------:R4:W-:Y:S01]  /*10f80*/  STL [R1+0x388], R6 ;  /* 0x0003880601007387 */ /* 0x0009e20000100800 */
[C---:B-1----:R-:W-:Y:S02]  /*10f90*/  SEL R2, R3.reuse, R25, !P1 ;  /* 0x0000001903027207 */ /* 0x042fe40004800000 */
[C---:B0-----:R-:W-:Y:S02]  /*10fa0*/  SEL R0, R3.reuse, R26, !P1 ;  /* 0x0000001a03007207 */ /* 0x041fe40004800000 */
[----:B----4-:R-:W-:-:S03]  /*10fb0*/  SEL R6, R3, R24, !P1 ;  /* 0x0000001803067207 */ /* 0x010fc60004800000 */
[----:B------:R0:W-:Y:S04]  /*10fc0*/  STL [R1+0x384], R0 ;  /* 0x0003840001007387 */ /* 0x0001e80000100800 */
[----:B------:R1:W-:Y:S01]  /*10fd0*/  STL [R1+0x380], R2 ;  /* 0x0003800201007387 */ /* 0x0003e20000100800 */
[----:B0-----:R-:W-:-:S03]  /*10fe0*/  SEL R0, R3, R23, !P1 ;  /* 0x0000001703007207 */ /* 0x001fc60004800000 */
[----:B------:R0:W-:Y:S01]  /*10ff0*/  STL [R1+0x37c], R6 ;  /* 0x00037c0601007387 */ /* 0x0001e20000100800 */
[----:B-1----:R-:W-:-:S03]  /*11000*/  SEL R2, R3, R22, !P1 ;  /* 0x0000001603027207 */ /* 0x002fc60004800000 */
[----:B------:R1:W-:Y:S04]  /*11010*/  STL [R1+0x378], R0 ;  /* 0x0003780001007387 */ /* 0x0003e80000100800 */
[----:B------:R4:W-:Y:S01]  /*11020*/  STL [R1+0x374], R2 ;  /* 0x0003740201007387 */ /* 0x0009e20000100800 */
[C---:B0-----:R-:W-:Y:S02]  /*11030*/  SEL R6, R3.reuse, R21, !P1 ;  /* 0x0000001503067207 */ /* 0x041fe40004800000 */
[----:B-1----:R-:W-:-:S03]  /*11040*/  SEL R0, R3, R20, !P1 ;  /* 0x0000001403007207 */ /* 0x002fc60004800000 */
[----:B------:R2:W-:Y:S01]  /*11050*/  STL [R1+0x370], R6 ;  /* 0x0003700601007387 */ /* 0x0005e20000100800 */
[----:B----4-:R-:W-:-:S03]  /*11060*/  SEL R2, R3, R19, !P1 ;  /* 0x0000001303027207 */ /* 0x010fc60004800000 */
[----:B------:R0:W-:Y:S04]  /*11070*/  STL [R1+0x36c], R0 ;  /* 0x00036c0001007387 */ /* 0x0001e80000100800 */
[----:B------:R1:W-:Y:S01]  /*11080*/  STL [R1+0x368], R2 ;  /* 0x0003680201007387 */ /* 0x0003e20000100800 */
[C---:B--2---:R-:W-:Y:S02]  /*11090*/  SEL R6, R3.reuse, R18, !P1 ;  /* 0x0000001203067207 */ /* 0x044fe40004800000 */
[----:B0-----:R-:W-:-:S03]  /*110a0*/  SEL R0, R3, R17, !P1 ;  /* 0x0000001103007207 */ /* 0x001fc60004800000 */
[----:B------:R0:W-:Y:S01]  /*110b0*/  STL [R1+0x364], R6 ;  /* 0x0003640601007387 */ /* 0x0001e20000100800 */
[----:B-1----:R-:W-:-:S03]  /*110c0*/  SEL R2, R3, R16, !P1 ;  /* 0x0000001003027207 */ /* 0x002fc60004800000 */
[----:B------:R1:W-:Y:S04]  /*110d0*/  STL [R1+0x360], R0 ;  /* 0x0003600001007387 */ /* 0x0003e80000100800 */
[----:B------:R2:W-:Y:S01]  /*110e0*/  STL [R1+0x35c], R2 ;  /* 0x00035c0201007387 */ /* 0x0005e20000100800 */
[C---:B0-----:R-:W-:Y:S02]  /*110f0*/  SEL R6, R3.reuse, R13, !P1 ;  /* 0x0000000d03067207 */ /* 0x041fe40004800000 */
[----:B-1----:R-:W-:-:S03]  /*11100*/  SEL R0, R3, R12, !P1 ;  /* 0x0000000c03007207 */ /* 0x002fc60004800000 */
[----:B------:R-:W-:Y:S01]  /*11110*/  STL [R1+0x358], R6 ;  /* 0x0003580601007387 */ /* 0x000fe20000100800 */
[----:B--2---:R-:W-:-:S03]  /*11120*/  SEL R2, R3, R5, !P1 ;  /* 0x0000000503027207 */ /* 0x004fc60004800000 */
[----:B------:R-:W2:Y:S04]  /*11130*/  LDL.LU R5, [R1+0x2f8] ;  /* 0x0002f80001057983 */ /* 0x000ea80000300800 */
[----:B------:R0:W-:Y:S04]  /*11140*/  STL [R1+0x354], R0 ;  /* 0x0003540001007387 */ /* 0x0001e80000100800 */
[----:B------:R1:W-:Y:S01]  /*11150*/  STL [R1+0x350], R2 ;  /* 0x0003500201007387 */ /* 0x0003e20000100800 */
[C---:B0-----:R-:W-:Y:S02]  /*11160*/  SEL R0, R3.reuse, R11, !P1 ;  /* 0x0000000b03007207 */ /* 0x041fe40004800000 */
[----:B-1----:R-:W-:-:S03]  /*11170*/  SEL R2, R3, R4, !P1 ;  /* 0x0000000403027207 */ /* 0x002fc60004800000 */
[----:B------:R-:W-:Y:S04]  /*11180*/  STL [R1+0x34c], R0 ;  /* 0x00034c0001007387 */ /* 0x000fe80000100800 */
[----:B------:R0:W-:Y:S04]  /*11190*/  STL [R1+0x348], R2 ;  /* 0x0003480201007387 */ /* 0x0001e80000100800 */
[----:B0-----:R-:W4:Y:S01]  /*111a0*/  LDL.LU R2, [R1+0x2f0] ;  /* 0x0002f00001027983 */ /* 0x001f220000300800 */
[C---:B------:R-:W-:Y:S02]  /*111b0*/  SEL R4, R3.reuse, R15, !P1 ;  /* 0x0000000f03047207 */ /* 0x040fe40004800000 */
[----:B------:R-:W-:-:S03]  /*111c0*/  SEL R0, R3, R14, !P1 ;  /* 0x0000000e03007207 */ /* 0x000fc60004800000 */
[----:B------:R-:W-:Y:S04]  /*111d0*/  STL [R1+0x344], R4 ;  /* 0x0003440401007387 */ /* 0x000fe80000100800 */
[----:B----4-:R0:W-:Y:S04]  /*111e0*/  STL [R1+0x28d8], R2 ;  /* 0x0028d80201007387 */ /* 0x0101e80000100800 */
[----:B------:R1:W-:Y:S04]  /*111f0*/  STL [R1+0x340], R0 ;  /* 0x0003400001007387 */ /* 0x0003e80000100800 */
[----:B0-----:R-:W4:Y:S04]  /*11200*/  LDL.LU R2, [R1+0x2f4] ;  /* 0x0002f40001027983 */ /* 0x001f280000300800 */
[----:B------:R-:W4:Y:S01]  /*11210*/  LDL.LU R6, [R1+0x2ec] ;  /* 0x0002ec0001067983 */ /* 0x000f220000300800 */
[----:B---3--:R-:W-:-:S03]  /*11220*/  SEL R4, R3, R29, !P1 ;  /* 0x0000001d03047207 */ /* 0x008fc60004800000 */
[----:B------:R-:W3:Y:S04]  /*11230*/  LDL.LU R7, [R1+0x2e8] ;  /* 0x0002e80001077983 */ /* 0x000ee80000300800 */
[----:B------:R-:W3:Y:S04]  /*11240*/  LDL.LU R8, [R1+0x2e4] ;  /* 0x0002e40001087983 */ /* 0x000ee80000300800 */
[----:B------:R-:W3:Y:S04]  /*11250*/  LDL.LU R9, [R1+0x2e0] ;  /* 0x0002e00001097983 */ /* 0x000ee80000300800 */
[----:B------:R-:W3:Y:S04]  /*11260*/  LDL.LU R10, [R1+0x2dc] ;  /* 0x0002dc00010a7983 */ /* 0x000ee80000300800 */
[----:B-1----:R-:W3:Y:S04]  /*11270*/  LDL.LU R0, [R1+0x2d8] ;  /* 0x0002d80001007983 */ /* 0x002ee80000300800 */
[----:B------:R-:W3:Y:S04]  /*11280*/  LDL.LU R14, [R1+0x2d4] ;  /* 0x0002d400010e7983 */ /* 0x000ee80000300800 */
[----:B------:R-:W3:Y:S04]  /*11290*/  LDL.LU R28, [R1+0x2d0] ;  /* 0x0002d000011c7983 */ /* 0x000ee80000300800 */
[----:B------:R-:W3:Y:S04]  /*112a0*/  LDL.LU R27, [R1+0x2cc] ;  /* 0x0002cc00011b7983 */ /* 0x000ee80000300800 */
[----:B------:R2:W-:Y:S04]  /*112b0*/  STL [R1+0x33c], R4 ;  /* 0x00033c0401007387 */ /* 0x0005e80000100800 */
[----:B------:R-:W3:Y:S04]  /*112c0*/  LDL.LU R26, [R1+0x2c8] ;  /* 0x0002c800011a7983 */ /* 0x000ee80000300800 */
[----:B------:R-:W3:Y:S04]  /*112d0*/  LDL.LU R25, [R1+0x2c4] ;  /* 0x0002c40001197983 */ /* 0x000ee80000300800 */
[----:B------:R-:W3:Y:S04]  /*112e0*/  LDL.LU R24, [R1+0x2c0] ;  /* 0x0002c00001187983 */ /* 0x000ee80000300800 */
[----:B------:R-:W3:Y:S04]  /*112f0*/  LDL.LU R23, [R1+0x2bc] ;  /* 0x0002bc0001177983 */ /* 0x000ee80000300800 */
[----:B------:R-:W3:Y:S04]  /*11300*/  LDL.LU R22, [R1+0x2b8] ;  /* 0x0002b80001167983 */ /* 0x000ee80000300800 */
[----:B------:R-:W3:Y:S04]  /*11310*/  LDL.LU R21, [R1+0x2b4] ;  /* 0x0002b40001157983 */ /* 0x000ee80000300800 */
[----:B------:R-:W3:Y:S01]  /*11320*/  LDL.LU R20, [R1+0x2b0] ;  /* 0x0002b00001147983 */ /* 0x000ee20000300800 */
        /* <DEDUP_REMOVED lines=8> */
[----:B------:R-:W2:Y:S04]  /*113b0*/  LDL.LU R11, [R1+0x288] ;  /* 0x00028800010b7983 */ /* 0x000ea80000300800 */
[----:B------:R0:W-:Y:S04]  /*113c0*/  STL [R1+0x338], R4 ;  /* 0x0003380401007387 */ /* 0x0001e80000100800 */
[----:B0-----:R-:W2:Y:S04]  /*113d0*/  LDL.LU R4, [R1+0x284] ;  /* 0x0002840001047983 */ /* 0x001ea80000300800 */
[----:B------:R-:W2:Y:S04]  /*113e0*/  LDL.LU R15, [R1+0x280] ;  /* 0x00028000010f7983 */ /* 0x000ea80000300800 */
[----:B------:R-:W2:Y:S01]  /*113f0*/  LDL.LU R5, [R1+0x27c] ;  /* 0x00027c0001057983 */ /* 0x000ea20000300800 */
[----:B----4-:R-:W-:-:S05]  /*11400*/  SEL R2, R3, R2, !P1 ;  /* 0x0000000203027207 */ /* 0x010fca0004800000 */
[----:B------:R0:W-:Y:S04]  /*11410*/  STL [R1+0x334], R2 ;  /* 0x0003340201007387 */ /* 0x0001e80000100800 */
[----:B0-----:R-:W4:Y:S02]  /*11420*/  LDL.LU R2, [R1+0x28d8] ;  /* 0x0028d80001027983 */ /* 0x001f240000300800 */
[----:B----4-:R-:W-:-:S05]  /*11430*/  SEL R2, R3, R2, !P1 ;  /* 0x0000000203027207 */ /* 0x010fca0004800000 */
[----:B------:R0:W-:Y:S02]  /*11440*/  STL [R1+0x330], R2 ;  /* 0x0003300201007387 */ /* 0x0001e40000100800 */
[C---:B0-----:R-:W-:Y:S02]  /*11450*/  SEL R2, R3.reuse, R6, !P1 ;  /* 0x0000000603027207 */ /* 0x041fe40004800000 */
[----:B---3--:R-:W-:-:S03]  /*11460*/  SEL R6, R3, R7, !P1 ;  /* 0x0000000703067207 */ /* 0x008fc60004800000 */
[----:B------:R0:W-:Y:S01]  /*11470*/  STL [R1+0x32c], R2 ;  /* 0x00032c0201007387 */ /* 0x0001e20000100800 */
[----:B------:R-:W-:-:S03]  /*11480*/  SEL R7, R3, R9, !P1 ;  /* 0x0000000903077207 */ /* 0x000fc60004800000 */
[----:B------:R1:W-:Y:S01]  /*11490*/  STL [R1+0x328], R6 ;  /* 0x0003280601007387 */ /* 0x0003e20000100800 */
[C---:B0-----:R-:W-:Y:S02]  /*114a0*/  SEL R2, R3.reuse, R8, !P1 ;  /* 0x0000000803027207 */ /* 0x041fe40004800000 */
[----:B-1----:R-:W-:-:S03]  /*114b0*/  SEL R6, R3, R10, !P1 ;  /* 0x0000000a03067207 */ /* 0x002fc60004800000 */
[----:B------:R0:W-:Y:S04]  /*114c0*/  STL [R1+0x324], R2 ;  /* 0x0003240201007387 */ /* 0x0001e80000100800 */
[----:B------:R-:W-:Y:S01]  /*114d0*/  STL [R1+0x320], R7 ;  /* 0x0003200701007387 */ /* 0x000fe20000100800 */
[C---:B0-----:R-:W-:Y:S02]  /*114e0*/  SEL R2, R3.reuse, R0, !P1 ;  /* 0x0000000003027207 */ /* 0x041fe40004800000 */
[C---:B------:R-:W-:Y:S01]  /*114f0*/  SEL R0, R3.reuse, R14, !P1 ;  /* 0x0000000e03007207 */ /* 0x040fe20004800000 */
[----:B------:R0:W-:Y:S04]  /*11500*/  STL [R1+0x31c], R6 ;  /* 0x00031c0601007387 */ /* 0x0001e80000100800 */
[----:B------:R-:W3:Y:S04]  /*11510*/  LDL.LU R14, [R1+0x278] ;  /* 0x00027800010e7983 */ /* 0x000ee80000300800 */
[----:B------:R1:W-:Y:S01]  /*11520*/  STL [R1+0x318], R2 ;  /* 0x0003180201007387 */ /* 0x0003e20000100800 */
[----:B0-----:R-:W-:-:S03]  /*11530*/  SEL R6, R3, R28, !P1 ;  /* 0x0000001c03067207 */ /* 0x001fc60004800000 */
[----:B------:R0:W-:Y:S01]  /*11540*/  STL [R1+0x314], R0 ;  /* 0x0003140001007387 */ /* 0x0001e20000100800 */
[----:B-1----:R-:W-:-:S03]  /*11550*/  SEL R2, R3, R27, !P1 ;  /* 0x0000001b03027207 */ /* 0x002fc60004800000 */
[----:B------:R1:W-:Y:S01]  /*11560*/  STL [R1+0x310], R6 ;  /* 0x0003100601007387 */ /* 0x0003e20000100800 */
[----:B0-----:R-:W-:-:S03]  /*11570*/  SEL R0, R3, R26, !P1 ;  /* 0x0000001a03007207 */ /* 0x001fc60004800000 */
[----:B------:R0:W-:Y:S04]  /*11580*/  STL [R1+0x30c], R2 ;  /* 0x00030c0201007387 */ /* 0x0001e80000100800 */
[----:B------:R4:W-:Y:S01]  /*11590*/  STL [R1+0x308], R0 ;  /* 0x0003080001007387 */ /* 0x0009e20000100800 */
[C---:B-1----:R-:W-:Y:S02]  /*115a0*/  SEL R6, R3.reuse, R25, !P1 ;  /* 0x0000001903067207 */ /* 0x042fe40004800000 */
[----:B0-----:R-:W-:-:S03]  /*115b0*/  SEL R2, R3, R24, !P1 ;  /* 0x0000001803027207 */ /* 0x001fc60004800000 */
[----:B------:R0:W-:Y:S01]  /*115c0*/  STL [R1+0x304], R6 ;  /* 0x0003040601007387 */ /* 0x0001e20000100800 */
[----:B----4-:R-:W-:-:S03]  /*115d0*/  SEL R0, R3, R23, !P1 ;  /* 0x0000001703007207 */ /* 0x010fc60004800000 */
        /* <DEDUP_REMOVED lines=17> */
[----:B--2---:R-:W-:-:S03]  /*116f0*/  SEL R0, R3, R29, !P1 ;  /* 0x0000001d03007207 */ /* 0x004fc60004800000 */
[----:B------:R-:W2:Y:S04]  /*11700*/  LDL.LU R29, [R1+0x274] ;  /* 0x00027400011d7983 */ /* 0x000ea80000300800 */
[----:B------:R1:W-:Y:S01]  /*11710*/  STL [R1+0x2dc], R2 ;  /* 0x0002dc0201007387 */ /* 0x0003e20000100800 */
[----:B0-----:R-:W-:-:S03]  /*11720*/  SEL R6, R3, R12, !P1 ;  /* 0x0000000c03067207 */ /* 0x001fc60004800000 */
[----:B------:R0:W-:Y:S01]  /*11730*/  STL [R1+0x2d8], R0 ;  /* 0x0002d80001007387 */ /* 0x0001e20000100800 */
[C---:B-1----:R-:W-:Y:S02]  /*11740*/  SEL R2, R3.reuse, R4, !P1 ;  /* 0x0000000403027207 */ /* 0x042fe40004800000 */
[C---:B0-----:R-:W-:Y:S01]  /*11750*/  SEL R0, R3.reuse, R11, !P1 ;  /* 0x0000000b03007207 */ /* 0x041fe20004800000 */
[----:B------:R-:W-:Y:S04]  /*11760*/  STL [R1+0x2d4], R6 ;  /* 0x0002d40601007387 */ /* 0x000fe80000100800 */
[----:B------:R-:W-:Y:S04]  /*11770*/  STL [R1+0x2d0], R0 ;  /* 0x0002d00001007387 */ /* 0x000fe80000100800 */
[----:B------:R0:W-:Y:S04]  /*11780*/  STL [R1+0x2cc], R2 ;  /* 0x0002cc0201007387 */ /* 0x0001e80000100800 */
[----:B0-----:R-:W4:Y:S01]  /*11790*/  LDL.LU R2, [R1+0x68] ;  /* 0x0000680001027983 */ /* 0x001f220000300800 */
[----:B------:R-:W-:-:S02]  /*117a0*/  SEL R4, R3, R15, !P1 ;  /* 0x0000000f03047207 */ /* 0x000fc40004800000 */
[----:B------:R-:W-:-:S03]  /*117b0*/  SEL R0, R3, R5, !P1 ;  /* 0x0000000503007207 */ /* 0x000fc60004800000 */
[----:B------:R-:W-:Y:S04]  /*117c0*/  STL [R1+0x2c8], R4 ;  /* 0x0002c80401007387 */ /* 0x000fe80000100800 */
[----:B----4-:R0:W-:Y:S04]  /*117d0*/  STL [R1+0x28d4], R2 ;  /* 0x0028d40201007387 */ /* 0x0101e80000100800 */
[----:B------:R1:W-:Y:S04]  /*117e0*/  STL [R1+0x2c4], R0 ;  /* 0x0002c40001007387 */ /* 0x0003e80000100800 */
[----:B0-----:R-:W4:Y:S01]  /*117f0*/  LDL.LU R2, [R1+0x26c] ;  /* 0x00026c0001027983 */ /* 0x001f220000300800 */
[----:B---3--:R-:W-:-:S03]  /*11800*/  SEL R4, R3, R14, !P1 ;  /* 0x0000000e03047207 */ /* 0x008fc60004800000 */
[----:B------:R-:W3:Y:S04]  /*11810*/  LDL.LU R6, [R1+0x64] ;  /* 0x0000640001067983 */ /* 0x000ee80000300800 */
[----:B------:R-:W3:Y:S04]  /*11820*/  LDL.LU R7, [R1+0x4c] ;  /* 0x00004c0001077983 */ /* 0x000ee80000300800 */
[----:B------:R-:W3:Y:S04]  /*11830*/  LDL.LU R8, [R1+0x40] ;  /* 0x0000400001087983 */ /* 0x000ee80000300800 */
[----:B------:R-:W3:Y:S04]  /*11840*/  LDL.LU R9, [R1+0x3c] ;  /* 0x00003c0001097983 */ /* 0x000ee80000300800 */
[----:B------:R-:W3:Y:S04]  /*11850*/  LDL.LU R10, [R1+0x28] ;  /* 0x00002800010a7983 */ /* 0x000ee80000300800 */
[----:B------:R-:W3:Y:S04]  /*11860*/  LDL.LU R5, [R1+0x24] ;  /* 0x0000240001057983 */ /* 0x000ee80000300800 */
[----:B-1----:R-:W3:Y:S04]  /*11870*/  LDL.LU R0, [R1+0x20] ;  /* 0x0000200001007983 */ /* 0x002ee80000300800 */
        /* <DEDUP_REMOVED lines=19> */
[----:B------:R-:W2:Y:S04]  /*119b0*/  LDL.LU R11, [R1+0x244] ;  /* 0x00024400010b7983 */ /* 0x000ea80000300800 */
        /* <DEDUP_REMOVED lines=8> */
[C---:B---3--:R-:W-:Y:S02]  /*11a40*/  SEL R2, R3.reuse, R6, !P1 ;  /* 0x0000000603027207 */ /* 0x048fe40004800000 */
[----:B------:R-:W-:-:S03]  /*11a50*/  SEL R6, R3, R7, !P1 ;  /* 0x0000000703067207 */ /* 0x000fc60004800000 */
[----:B------:R0:W-:Y:S01]  /*11a60*/  STL [R1+0x2b0], R2 ;  /* 0x0002b00201007387 */ /* 0x0001e20000100800 */
[----:B------:R-:W-:-:S03]  /*11a70*/  SEL R7, R3, R9, !P1 ;  /* 0x0000000903077207 */ /* 0x000fc60004800000 */
[----:B------:R1:W-:Y:S01]  /*11a80*/  STL [R1+0x2ac], R6 ;  /* 0x0002ac0601007387 */ /* 0x0003e20000100800 */
[C---:B0-----:R-:W-:Y:S02]  /*11a90*/  SEL R2, R3.reuse, R8, !P1 ;  /* 0x0000000803027207 */ /* 0x041fe40004800000 */
[----:B-1----:R-:W-:-:S03]  /*11aa0*/  SEL R6, R3, R10, !P1 ;  /* 0x0000000a03067207 */ /* 0x002fc60004800000 */
[----:B------:R0:W-:Y:S04]  /*11ab0*/  STL [R1+0x2a8], R2 ;  /* 0x0002a80201007387 */ /* 0x0001e80000100800 */
[----:B------:R-:W-:Y:S01]  /*11ac0*/  STL [R1+0x2a4], R7 ;  /* 0x0002a40701007387 */ /* 0x000fe20000100800 */
[----:B0-----:R-:W-:-:S03]  /*11ad0*/  SEL R2, R3, R5, !P1 ;  /* 0x0000000503027207 */ /* 0x001fc60004800000 */
[----:B------:R-:W3:Y:S04]  /*11ae0*/  LDL.LU R5, [R1+0x238] ;  /* 0x0002380001057983 */ /* 0x000ee80000300800 */
[----:B------:R0:W-:Y:S04]  /*11af0*/  STL [R1+0x2a0], R6 ;  /* 0x0002a00601007387 */ /* 0x0001e80000100800 */
[----:B------:R1:W-:Y:S01]  /*11b00*/  STL [R1+0x29c], R2 ;  /* 0x00029c0201007387 */ /* 0x0003e20000100800 */
[C---:B0-----:R-:W-:Y:S02]  /*11b10*/  SEL R6, R3.reuse, R0, !P1 ;  /* 0x0000000003067207 */ /* 0x041fe40004800000 */
[----:B-1----:R-:W-:-:S03]  /*11b20*/  SEL R2, R3, R28, !P1 ;  /* 0x0000001c03027207 */ /* 0x002fc60004800000 */
[----:B------:R0:W-:Y:S01]  /*11b30*/  STL [R1+0x294], R6 ;  /* 0x0002940601007387 */ /* 0x0001e20000100800 */
[----:B------:R-:W-:-:S03]  /*11b40*/  SEL R0, R3, R27, !P1 ;  /* 0x0000001b03007207 */ /* 0x000fc60004800000 */
        /* <DEDUP_REMOVED lines=12> */
[C---:B0-----:R-:W-:Y:S02]  /*11c10*/  SEL R0, R3.reuse, R21, !P1 ;  /* 0x0000001503007207 */ /* 0x041fe40004800000 */
[----:B--2---:R-:W-:-:S03]  /*11c20*/  SEL R6, R3, R20, !P1 ;  /* 0x0000001403067207 */ /* 0x004fc60004800000 */
        /* <DEDUP_REMOVED lines=8> */
[----:B------:R1:W-:Y:S01]  /*11cb0*/  STL [R1+0x25c], R6 ;  /* 0x00025c0601007387 */ /* 0x0003e20000100800 */
[----:B0-----:R-:W-:-:S03]  /*11cc0*/  SEL R0, R3, R14, !P1 ;  /* 0x0000000e03007207 */ /* 0x001fc60004800000 */
[----:B------:R-:W2:Y:S04]  /*11cd0*/  LDL.LU R14, [R1+0x234] ;  /* 0x00023400010e7983 */ /* 0x000ea80000300800 */
[----:B------:R0:W-:Y:S01]  /*11ce0*/  STL [R1+0x258], R2 ;  /* 0x0002580201007387 */ /* 0x0001e20000100800 */
[----:B-1----:R-:W-:-:S03]  /*11cf0*/  SEL R6, R3, R12, !P1 ;  /* 0x0000000c03067207 */ /* 0x002fc60004800000 */
[----:B------:R1:W-:Y:S01]  /*11d00*/  STL [R1+0x254], R0 ;  /* 0x0002540001007387 */ /* 0x0003e20000100800 */
[C---:B0-----:R-:W-:Y:S02]  /*11d10*/  SEL R2, R3.reuse, R13, !P1 ;  /* 0x0000000d03027207 */ /* 0x041fe40004800000 */
[----:B-1----:R-:W-:-:S03]  /*11d20*/  SEL R0, R3, R11, !P1 ;  /* 0x0000000b03007207 */ /* 0x002fc60004800000 */
[----:B------:R0:W-:Y:S04]  /*11d30*/  STL [R1+0x250], R2 ;  /* 0x0002500201007387 */ /* 0x0001e80000100800 */
[----:B------:R-:W-:Y:S01]  /*11d40*/  STL [R1+0x24c], R6 ;  /* 0x00024c0601007387 */ /* 0x000fe20000100800 */
[----:B0-----:R-:W-:-:S03]  /*11d50*/  SEL R2, R3, R4, !P1 ;  /* 0x0000000403027207 */ /* 0x001fc60004800000 */
        /* <DEDUP_REMOVED lines=36> */
[----:B------:R-:W2:Y:S04]  /*11fa0*/  LDL.LU R11, [R1+0x1b8] ;  /* 0x0001b800010b7983 */ /* 0x000ea80000300800 */
[----:B0-----:R-:W2:Y:S04]  /*11fb0*/  LDL.LU R4, [R1+0x1b0] ;  /* 0x0001b00001047983 */ /* 0x001ea80000300800 */
[----:B------:R-:W2:Y:S04]  /*11fc0*/  LDL.LU R15, [R1+0x1b4] ;  /* 0x0001b400010f7983 */ /* 0x000ea80000300800 */
[----:B------:R-:W2:Y:S01]  /*11fd0*/  LDL.LU R14, [R1+0xac] ;  /* 0x0000ac00010e7983 */ /* 0x000ea20000300800 */
[----:B----4-:R-:W-:-:S05]  /*11fe0*/  SEL R2, R3, R2, !P1 ;  /* 0x0000000203027207 */ /* 0x010fca0004800000 */
[----:B------:R0:W-:Y:S04]  /*11ff0*/  STL [R1+0x230], R2 ;  /* 0x0002300201007387 */ /* 0x0001e80000100800 */
[----:B0-----:R-:W4:Y:S01]  /*12000*/  LDL.LU R2, [R1+0x28d0] ;  /* 0x0028d00001027983 */ /* 0x001f220000300800 */
[C---:B---3--:R-:W-:Y:S02]  /*12010*/  SEL R6, R3.reuse, R6, !P1 ;  /* 0x0000000603067207 */ /* 0x048fe40004800000 */
[C---:B------:R-:W-:Y:S02]  /*12020*/  SEL R0, R3.reuse, R0, !P1 ;  /* 0x0000000003007207 */ /* 0x040fe40004800000 */
[----:B----4-:R-:W-:-:S05]  /*12030*/  SEL R2, R3, R2, !P1 ;  /* 0x0000000203027207 */ /* 0x010fca0004800000 */
[----:B------:R0:W-:Y:S04]  /*12040*/  STL [R1+0x22c], R2 ;  /* 0x00022c0201007387 */ /* 0x0001e80000100800 */
[----:B------:R1:W-:Y:S01]  /*12050*/  STL [R1+0x228], R6 ;  /* 0x0002280601007387 */ /* 0x0003e20000100800 */
[C---:B0-----:R-:W-:Y:S02]  /*12060*/  SEL R2, R3.reuse, R7, !P1 ;  /* 0x0000000703027207 */ /* 0x041fe40004800000 */
[C---:B------:R-:W-:Y:S02]  /*12070*/  SEL R7, R3.reuse, R8, !P1 ;  /* 0x0000000803077207 */ /* 0x040fe40004800000 */
[C---:B-1----:R-:W-:Y:S01]  /*12080*/  SEL R6, R3.reuse, R9, !P1 ;  /* 0x0000000903067207 */ /* 0x042fe20004800000 */
        /* <DEDUP_REMOVED lines=8> */
[----:B------:R0:W-:Y:S04]  /*12110*/  STL [R1+0x210], R6 ;  /* 0x0002100601007387 */ /* 0x0001e80000100800 */
        /* <DEDUP_REMOVED lines=25> */
[----:B------:R1:W-:Y:S04]  /*122b0*/  STL [R1+0x1dc], R0 ;  /* 0x0001dc0001007387 */ /* 0x0003e80000100800 */
[----:B------:R4:W-:Y:S01]  /*122c0*/  STL [R1+0x1d8], R2 ;  /* 0x0001d80201007387 */ /* 0x0009e20000100800 */
[C---:B0-----:R-:W-:Y:S02]  /*122d0*/  SEL R6, R3.reuse, R12, !P1 ;  /* 0x0000000c03067207 */ /* 0x041fe40004800000 */
[----:B-1----:R-:W-:-:S02]  /*122e0*/  SEL R0, R3, R16, !P1 ;  /* 0x0000001003007207 */ /* 0x002fc40004800000 */
[----:B----4-:R-:W-:-:S03]  /*122f0*/  SEL R2, R3, R13, !P1 ;  /* 0x0000000d03027207 */ /* 0x010fc60004800000 */
[----:B------:R0:W-:Y:S04]  /*12300*/  STL [R1+0x1d4], R0 ;  /* 0x0001d40001007387 */ /* 0x0001e80000100800 */
[----:B------:R1:W-:Y:S01]  /*12310*/  STL [R1+0x1d0], R2 ;  /* 0x0001d00201007387 */ /* 0x0003e20000100800 */
[----:B0-----:R-:W-:-:S03]  /*12320*/  SEL R0, R3, R11, !P1 ;  /* 0x0000000b03007207 */ /* 0x001fc60004800000 */
[----:B------:R-:W-:Y:S01]  /*12330*/  STL [R1+0x1cc], R6 ;  /* 0x0001cc0601007387 */ /* 0x000fe20000100800 */
        /* <DEDUP_REMOVED lines=16> */
[----:B------:R-:W3:Y:S04]  /*12440*/  LDL.LU R10, [R1+0x3f0] ;  /* 0x0003f000010a7983 */ /* 0x000ee80000300800 */
[----:B------:R0:W-:Y:S04]  /*12450*/  STL [R1+0x1b8], R0 ;  /* 0x0001b80001007387 */ /* 0x0001e80000100800 */
[----:B0-----:R-:W3:Y:S04]  /*12460*/  LDL.LU R0, [R1+0x180] ;  /* 0x0001800001007983 */ /* 0x001ee80000300800 */
        /* <DEDUP_REMOVED lines=28> */
[----:B------:R0:W-:Y:S02]  /*12630*/  STL [R1+0x1ac], R2 ;  /* 0x0001ac0201007387 */ /* 0x0001e40000100800 */
[C---:B0-----:R-:W-:Y:S02]  /*12640*/  SEL R2, R3.reuse, R6, !P1 ;  /* 0x0000000603027207 */ /* 0x041fe40004800000 */
[----:B------:R-:W-:-:S03]  /*12650*/  SEL R6, R3, R8, !P1 ;  /* 0x0000000803067207 */ /* 0x000fc60004800000 */
        /* <DEDUP_REMOVED lines=39> */
[----:B------:R0:W-:Y:S04]  /*128d0*/  STL [R1+0x15c], R6 ;  /* 0x00015c0601007387 */ /* 0x0001e80000100800 */
[----:B------:R1:W-:Y:S04]  /*128e0*/  STL [R1+0x158], R0 ;  /* 0x0001580001007387 */ /* 0x0003e80000100800 */
[----:B------:R4:W-:Y:S01]  /*128f0*/  STL [R1+0x154], R2 ;  /* 0x0001540201007387 */ /* 0x0009e20000100800 */
[----:B0-----:R-:W-:-:S02]  /*12900*/  SEL R6, R3, R12, !P1 ;  /* 0x0000000c03067207 */ /* 0x001fc40004800000 */
[----:B-1----:R-:W-:-:S03]  /*12910*/  SEL R0, R3, R11, !P1 ;  /* 0x0000000b03007207 */ /* 0x002fc60004800000 */
[----:B------:R-:W-:Y:S01]  /*12920*/  STL [R1+0x150], R6 ;  /* 0x0001500601007387 */ /* 0x000fe20000100800 */
[----:B----4-:R-:W-:-:S03]  /*12930*/  SEL R2, R3, R4, !P1 ;  /* 0x0000000403027207 */ /* 0x010fc60004800000 */
        /* <DEDUP_REMOVED lines=15> */
[----:B------:R0:W-:Y:S04]  /*12a30*/  STL [R1+0x13c], R0 ;  /* 0x00013c0001007387 */ /* 0x0001e80000100800 */
[----:B------:R-:W3:Y:S04]  /*12a40*/  LDL.LU R9, [R1+0x104] ;  /* 0x0001040001097983 */ /* 0x000ee80000300800 */
[----:B------:R-:W3:Y:S04]  /*12a50*/  LDL.LU R10, [R1+0xfc] ;  /* 0x0000fc00010a7983 */ /* 0x000ee80000300800 */
[----:B0-----:R-:W3:Y:S04]  /*12a60*/  LDL.LU R0, [R1+0x100] ;  /* 0x0001000001007983 */ /* 0x001ee80000300800 */
        /* <DEDUP_REMOVED lines=17> */
[----:B------:R-:W2:Y:S04]  /*12b80*/  LDL.LU R12, [R1+0xc8] ;  /* 0x0000c800010c7983 */ /* 0x000ea80000300800 */
[----:B------:R-:W2:Y:S04]  /*12b90*/  LDL.LU R11, [R1+0xc4] ;  /* 0x0000c400010b7983 */ /* 0x000ea80000300800 */
[----:B0-----:R-:W2:Y:S04]  /*12ba0*/  LDL.LU R4, [R1+0xc0] ;  /* 0x0000c00001047983 */ /* 0x001ea80000300800 */
[----:B------:R-:W2:Y:S01]  /*12bb0*/  LDL.LU R15, [R1+0xbc] ;  /* 0x0000bc00010f7983 */ /* 0x000ea20000300800 */
[----:B----4-:R-:W-:-:S05]  /*12bc0*/  SEL R2, R3, R2, !P1 ;  /* 0x0000000203027207 */ /* 0x010fca0004800000 */
[----:B------:R0:W-:Y:S04]  /*12bd0*/  STL [R1+0x134], R2 ;  /* 0x0001340201007387 */ /* 0x0001e80000100800 */
[----:B0-----:R-:W4:Y:S01]  /*12be0*/  LDL.LU R2, [R1+0x28c8] ;  /* 0x0028c80001027983 */ /* 0x001f220000300800 */
[C---:B------:R-:W-:Y:S02]  /*12bf0*/  SEL R5, R3.reuse, R5, !P1 ;  /* 0x0000000503057207 */ /* 0x040fe40004800000 */
[C---:B---3--:R-:W-:Y:S02]  /*12c00*/  SEL R6, R3.reuse, R6, !P1 ;  /* 0x0000000603067207 */ /* 0x048fe40004800000 */
[C---:B------:R-:W-:Y:S02]  /*12c10*/  SEL R7, R3.reuse, R7, !P1 ;  /* 0x0000000703077207 */ /* 0x040fe40004800000 */
[----:B----4-:R-:W-:-:S05]  /*12c20*/  SEL R2, R3, R2, !P1 ;  /* 0x0000000203027207 */ /* 0x010fca0004800000 */
[----:B------:R0:W-:Y:S04]  /*12c30*/  STL [R1+0x130], R2 ;  /* 0x0001300201007387 */ /* 0x0001e80000100800 */
[----:B0-----:R-:W3:Y:S04]  /*12c40*/  LDL.LU R2, [R1+0x28c4] ;  /* 0x0028c40001027983 */ /* 0x001ee80000300800 */
[----:B------:R0:W-:Y:S04]  /*12c50*/  STL [R1+0x12c], R5 ;  /* 0x00012c0501007387 */ /* 0x0001e80000100800 */
[----:B0-----:R-:W4:Y:S04]  /*12c60*/  LDL.LU R5, [R1+0x28c0] ;  /* 0x0028c00001057983 */ /* 0x001f280000300800 */
[----:B------:R0:W-:Y:S02]  /*12c70*/  STL [R1+0x128], R6 ;  /* 0x0001280601007387 */ /* 0x0001e40000100800 */
[----:B0-----:R-:W-:-:S02]  /*12c80*/  SEL R6, R3, R29, !P1 ;  /* 0x0000001d03067207 */ /* 0x001fc40004800000 */
[----:B------:R-:W3:Y:S04]  /*12c90*/  LDL.LU R29, [R1+0xb8] ;  /* 0x0000b800011d7983 */ /* 0x000ee80000300800 */
[----:B------:R0:W-:Y:S04]  /*12ca0*/  STL [R1+0x124], R6 ;  /* 0x0001240601007387 */ /* 0x0001e80000100800 */
[----:B------:R1:W-:Y:S01]  /*12cb0*/  STL [R1+0x120], R7 ;  /* 0x0001200701007387 */ /* 0x0003e20000100800 */
[C---:B0-----:R-:W-:Y:S02]  /*12cc0*/  SEL R6, R3.reuse, R8, !P1 ;  /* 0x0000000803067207 */ /* 0x041fe40004800000 */
[----:B------:R-:W-:-:S02]  /*12cd0*/  SEL R8, R3, R9, !P1 ;  /* 0x0000000903087207 */ /* 0x000fc40004800000 */
[C---:B-1----:R-:W-:Y:S01]  /*12ce0*/  SEL R7, R3.reuse, R10, !P1 ;  /* 0x0000000a03077207 */ /* 0x042fe20004800000 */
[----:B------:R0:W-:Y:S04]  /*12cf0*/  STL [R1+0x11c], R6 ;  /* 0x00011c0601007387 */ /* 0x0001e80000100800 */
[----:B------:R-:W-:Y:S01]  /*12d00*/  STL [R1+0x118], R8 ;  /* 0x0001180801007387 */ /* 0x000fe20000100800 */
[----:B0-----:R-:W-:-:S03]  /*12d10*/  SEL R6, R3, R0, !P1 ;  /* 0x0000000003067207 */ /* 0x001fc60004800000 */
        /* <DEDUP_REMOVED lines=27> */
[----:B------:R1:W-:Y:S01]  /*12ed0*/  STL [R1+0xd8], R7 ;  /* 0x0000d80701007387 */ /* 0x0003e20000100800 */
[----:B0-----:R-:W-:-:S03]  /*12ee0*/  SEL R6, R3, R16, !P1 ;  /* 0x0000001003067207 */ /* 0x001fc60004800000 */
[----:B------:R0:W-:Y:S01]  /*12ef0*/  STL [R1+0xd4], R0 ;  /* 0x0000d40001007387 */ /* 0x0001e20000100800 */
[----:B-1----:R-:W-:-:S03]  /*12f00*/  SEL R7, R3, R13, !P1 ;  /* 0x0000000d03077207 */ /* 0x002fc60004800000 */
[----:B------:R1:W-:Y:S01]  /*12f10*/  STL [R1+0xd0], R6 ;  /* 0x0000d00601007387 */ /* 0x0003e20000100800 */
[C---:B------:R-:W-:Y:S02]  /*12f20*/  SEL R4, R3.reuse, R4, !P1 ;  /* 0x0000000403047207 */ /* 0x040fe40004800000 */
[C---:B0-----:R-:W-:Y:S01]  /*12f30*/  SEL R0, R3.reuse, R12, !P1 ;  /* 0x0000000c03007207 */ /* 0x041fe20004800000 */
[----:B------:R-:W-:Y:S01]  /*12f40*/  STL [R1+0xcc], R7 ;  /* 0x0000cc0701007387 */ /* 0x000fe20000100800 */
[----:B-1----:R-:W-:-:S03]  /*12f50*/  SEL R6, R3, R11, !P1 ;  /* 0x0000000b03067207 */ /* 0x002fc60004800000 */
[----:B------:R0:W-:Y:S04]  /*12f60*/  STL [R1+0xc8], R0 ;  /* 0x0000c80001007387 */ /* 0x0001e80000100800 */
[----:B------:R1:W-:Y:S01]  /*12f70*/  STL [R1+0xc4], R6 ;  /* 0x0000c40601007387 */ /* 0x0003e20000100800 */
[----:B0-----:R-:W-:-:S03]  /*12f80*/  SEL R0, R3, R15, !P1 ;  /* 0x0000000f03007207 */ /* 0x001fc60004800000 */
[----:B-1----:R-:W2:Y:S04]  /*12f90*/  LDL.LU R6, [R1+0xb0] ;  /* 0x0000b00001067983 */ /* 0x002ea80000300800 */
[----:B------:R-:W-:Y:S04]  /*12fa0*/  STL [R1+0xc0], R4 ;  /* 0x0000c00401007387 */ /* 0x000fe80000100800 */
[----:B------:R-:W2:Y:S04]  /*12fb0*/  LDL.LU R7, [R1+0xa8] ;  /* 0x0000a80001077983 */ /* 0x000ea80000300800 */
[----:B------:R3:W-:Y:S04]  /*12fc0*/  STL [R1+0xbc], R0 ;  /* 0x0000bc0001007387 */ /* 0x0007e80000100800 */
[----:B------:R-:W2:Y:S04]  /*12fd0*/  LDL.LU R8, [R1+0xa4] ;  /* 0x0000a40001087983 */ /* 0x000ea80000300800 */
[----:B------:R-:W2:Y:S04]  /*12fe0*/  LDL.LU R9, [R1+0x94] ;  /* 0x0000940001097983 */ /* 0x000ea80000300800 */
[----:B------:R-:W2:Y:S04]  /*12ff0*/  LDL.LU R28, [R1+0x90] ;  /* 0x00009000011c7983 */ /* 0x000ea80000300800 */
[----:B------:R-:W2:Y:S04]  /*13000*/  LDL.LU R10, [R1+0x8c] ;  /* 0x00008c00010a7983 */ /* 0x000ea80000300800 */
[----:B------:R-:W2:Y:S01]  /*13010*/  LDL.LU R27, [R1+0x88] ;  /* 0x00008800011b7983 */ /* 0x000ea20000300800 */
[----:B---3--:R-:W-:-:S05]  /*13020*/  SEL R0, R3, R29, !P1 ;  /* 0x0000001d03007207 */ /* 0x008fca0004800000 */
[----:B------:R2:W-:Y:S04]  /*13030*/  STL [R1+0xb8], R0 ;  /* 0x0000b80001007387 */ /* 0x0005e80000100800 */
[----:B------:R-:W3:Y:S04]  /*13040*/  LDL.LU R26, [R1+0x84] ;  /* 0x00008400011a7983 */ /* 0x000ee80000300800 */
        /* <DEDUP_REMOVED lines=11> */
[----:B------:R-:W3:Y:S01]  /*13100*/  LDL.LU R29, [R1] ;  /* 0x00000000011d7983 */ /* 0x000ee20000300800 */
[----:B----4-:R-:W-:-:S03]  /*13110*/  SEL R5, R3, R5, !P1 ;  /* 0x0000000503057207 */ /* 0x010fc60004800000 */
[----:B------:R-:W4:Y:S01]  /*13120*/  LDL.LU R12, [R1+0x78] ;  /* 0x00007800010c7983 */ /* 0x000f220000300800 */
[----:B--2---:R-:W-:-:S05]  /*13130*/  SEL R0, R3, R14, !P1 ;  /* 0x0000000e03007207 */ /* 0x004fca0004800000 */
[----:B------:R0:W-:Y:S04]  /*13140*/  STL [R1+0xb4], R0 ;  /* 0x0000b40001007387 */ /* 0x0001e80000100800 */
[----:B------:R-:W2:Y:S04]  /*13150*/  LDL.LU R11, [R1+0x98] ;  /* 0x00009800010b7983 */ /* 0x000ea80000300800 */
[----:B------:R-:W2:Y:S04]  /*13160*/  LDL.LU R4, [R1+0xa0] ;  /* 0x0000a00001047983 */ /* 0x000ea80000300800 */
[----:B------:R-:W2:Y:S04]  /*13170*/  LDL.LU R15, [R1+0x9c] ;  /* 0x00009c00010f7983 */ /* 0x000ea80000300800 */
[----:B------:R-:W2:Y:S04]  /*13180*/  LDL.LU R14, [R1+0x70] ;  /* 0x00007000010e7983 */ /* 0x000ea80000300800 */
[----:B0-----:R-:W2:Y:S04]  /*13190*/  LDL.LU R0, [R1+0x44] ;  /* 0x0000440001007983 */ /* 0x001ea80000300800 */
[----:B------:R0:W-:Y:S04]  /*131a0*/  STL [R1+0x285c], R5 ;  /* 0x00285c0501007387 */ /* 0x0001e80000100800 */
[----:B0-----:R-:W2:Y:S01]  /*131b0*/  LDL.LU R5, [R1+0x5c] ;  /* 0x00005c0001057983 */ /* 0x001ea20000300800 */
[----:B------:R-:W-:-:S05]  /*131c0*/  SEL R6, R3, R6, !P1 ;  /* 0x0000000603067207 */ /* 0x000fca0004800000 */
[----:B------:R0:W-:Y:S01]  /*131d0*/  STL [R1+0xb0], R6 ;  /* 0x0000b00601007387 */ /* 0x0001e20000100800 */
[----:B------:R-:W-:-:S03]  /*131e0*/  SEL R7, R3, R7, !P1 ;  /* 0x0000000703077207 */ /* 0x000fc60004800000 */
[----:B0-----:R-:W2:Y:S01]  /*131f0*/  LDL.LU R6, [R1+0x28bc] ;  /* 0x0028bc0001067983 */ /* 0x001ea20000300800 */
[----:B------:R-:W-:-:S03]  /*13200*/  SEL R8, R3, R8, !P1 ;  /* 0x0000000803087207 */ /* 0x000fc60004800000 */
[----:B------:R0:W-:Y:S01]  /*13210*/  STL [R1+0xac], R7 ;  /* 0x0000ac0701007387 */ /* 0x0001e20000100800 */
[C---:B------:R-:W-:Y:S02]  /*13220*/  SEL R9, R3.reuse, R9, !P1 ;  /* 0x0000000903097207 */ /* 0x040fe40004800000 */
[C---:B------:R-:W-:Y:S01]  /*13230*/  SEL R28, R3.reuse, R28, !P1 ;  /* 0x0000001c031c7207 */ /* 0x040fe20004800000 */
[----:B0-----:R-:W2:Y:S01]  /*13240*/  LDL.LU R7, [R1+0x28b8] ;  /* 0x0028b80001077983 */ /* 0x001ea20000300800 */
[----:B------:R-:W-:-:S03]  /*13250*/  SEL R10, R3, R10, !P1 ;  /* 0x0000000a030a7207 */ /* 0x000fc60004800000 */
[----:B------:R0:W-:Y:S01]  /*13260*/  STL [R1+0xa8], R8 ;  /* 0x0000a80801007387 */ /* 0x0001e20000100800 */
[----:B------:R-:W-:-:S03]  /*13270*/  SEL R27, R3, R27, !P1 ;  /* 0x0000001b031b7207 */ /* 0x000fc60004800000 */
[----:B0-----:R-:W2:Y:S04]  /*13280*/  LDL.LU R8, [R1+0x28b4] ;  /* 0x0028b40001087983 */ /* 0x001ea80000300800 */
[----:B------:R0:W-:Y:S04]  /*13290*/  STL [R1+0xa4], R9 ;  /* 0x0000a40901007387 */ /* 0x0001e80000100800 */
[----:B0-----:R-:W2:Y:S04]  /*132a0*/  LDL.LU R9, [R1+0x28b0] ;  /* 0x0028b00001097983 */ /* 0x001ea80000300800 */
[----:B------:R0:W-:Y:S04]  /*132b0*/  STL [R1+0x94], R28 ;  /* 0x0000941c01007387 */ /* 0x0001e80000100800 */
[----:B0-----:R-:W2:Y:S04]  /*132c0*/  LDL.LU R28, [R1+0x2c] ;  /* 0x00002c00011c7983 */ /* 0x001ea80000300800 */
[----:B------:R0:W-:Y:S04]  /*132d0*/  STL [R1+0x90], R10 ;  /* 0x0000900a01007387 */ /* 0x0001e80000100800 */
[----:B0-----:R-:W2:Y:S04]  /*132e0*/  LDL.LU R10, [R1+0x28ac] ;  /* 0x0028ac00010a7983 */ /* 0x001ea80000300800 */
[----:B------:R0:W-:Y:S04]  /*132f0*/  STL [R1+0x8c], R27 ;  /* 0x00008c1b01007387 */ /* 0x0001e80000100800 */
[----:B0-----:R-:W2:Y:S01]  /*13300*/  LDL.LU R27, [R1+0x28a8] ;  /* 0x0028a800011b7983 */ /* 0x001ea20000300800 */
[----:B---3--:R-:W-:-:S02]  /*13310*/  SEL R26, R3, R26, !P1 ;  /* 0x0000001a031a7207 */ /* 0x008fc40004800000 */
[----:B------:R-:W-:-:S03]  /*13320*/  SEL R25, R3, R25, !P1 ;  /* 0x0000001903197207 */ /* 0x000fc60004800000 */
[----:B------:R0:W-:Y:S01]  /*13330*/  STL [R1+0x88], R26 ;  /* 0x0000881a01007387 */ /* 0x0001e20000100800 */
[C---:B------:R-:W-:Y:S02]  /*13340*/  SEL R24, R3.reuse, R24, !P1 ;  /* 0x0000001803187207 */ /* 0x040fe40004800000 */
[C---:B------:R-:W-:Y:S01]  /*13350*/  SEL R23, R3.reuse, R23, !P1 ;  /* 0x0000001703177207 */ /* 0x040fe20004800000 */
[----:B0-----:R-:W3:Y:S01]  /*13360*/  LDL.LU R26, [R1+0x28a4] ;  /* 0x0028a400011a7983 */ /* 0x001ee20000300800 */
[----:B------:R-:W-:-:S03]  /*13370*/  SEL R22, R3, R22, !P1 ;  /* 0x0000001603167207 */ /* 0x000fc60004800000 */
[----:B------:R0:W-:Y:S01]  /*13380*/  STL [R1+0x84], R25 ;  /* 0x0000841901007387 */ /* 0x0001e20000100800 */
[C---:B------:R-:W-:Y:S02]  /*13390*/  SEL R21, R3.reuse, R21, !P1 ;  /* 0x0000001503157207 */ /* 0x040fe40004800000 */
[C---:B------:R-:W-:Y:S01]  /*133a0*/  SEL R20, R3.reuse, R20, !P1 ;  /* 0x0000001403147207 */ /* 0x040fe20004800000 */
[----:B0-----:R-:W3:Y:S04]  /*133b0*/  LDL.LU R25, [R1+0x28a0] ;  /* 0x0028a00001197983 */ /* 0x001ee80000300800 */
[----:B------:R0:W-:Y:S01]  /*133c0*/  STL [R1+0x80], R24 ;  /* 0x0000801801007387 */ /* 0x0001e20000100800 */
[C---:B------:R-:W-:Y:S02]  /*133d0*/  SEL R19, R3.reuse, R19, !P1 ;  /* 0x0000001303137207 */ /* 0x040fe40004800000 */
[C---:B------:R-:W-:Y:S01]  /*133e0*/  SEL R18, R3.reuse, R18, !P1 ;  /* 0x0000001203127207 */ /* 0x040fe20004800000 */
[----:B0-----:R-:W3:Y:S04]  /*133f0*/  LDL.LU R24, [R1+0x289c] ;  /* 0x00289c0001187983 */ /* 0x001ee80000300800 */
[----:B------:R0:W-:Y:S01]  /*13400*/  STL [R1+0x7c], R23 ;  /* 0x00007c1701007387 */ /* 0x0001e20000100800 */
[----:B------:R-:W-:-:S03]  /*13410*/  SEL R17, R3, R17, !P1 ;  /* 0x0000001103117207 */ /* 0x000fc60004800000 */
        /* <DEDUP_REMOVED lines=10> */
[----:B------:R0:W-:Y:S04]  /*134c0*/  STL [R1+0x60], R19 ;  /* 0x0000601301007387 */ /* 0x0001e80000100800 */
        /* <DEDUP_REMOVED lines=10> */
[----:B0-----:R-:W3:Y:S01]  /*13570*/  LDL.LU R29, [R1+0x2874] ;  /* 0x00287400011d7983 */ /* 0x001ee20000300800 */
[----:B----4-:R-:W-:-:S02]  /*13580*/  SEL R12, R3, R12, !P1 ;  /* 0x0000000c030c7207 */ /* 0x010fc40004800000 */
[C---:B--2---:R-:W-:Y:S02]  /*13590*/  SEL R11, R3.reuse, R11, !P1 ;  /* 0x0000000b030b7207 */ /* 0x044fe40004800000 */
[C---:B------:R-:W-:Y:S02]  /*135a0*/  SEL R4, R3.reuse, R4, !P1 ;  /* 0x0000000403047207 */ /* 0x040fe40004800000 */
[C---:B------:R-:W-:Y:S02]  /*135b0*/  SEL R15, R3.reuse, R15, !P1 ;  /* 0x0000000f030f7207 */ /* 0x040fe40004800000 */
[C---:B------:R-:W-:Y:S02]  /*135c0*/  SEL R14, R3.reuse, R14, !P1 ;  /* 0x0000000e030e7207 */ /* 0x040fe40004800000 */
[----:B---3--:R-:W-:-:S05]  /*135d0*/  SEL R29, R3, R29, !P1 ;  /* 0x0000001d031d7207 */ /* 0x008fca0004800000 */
[----:B------:R0:W-:Y:S04]  /*135e0*/  STL [R1+0x3c], R29 ;  /* 0x00003c1d01007387 */ /* 0x0001e80000100800 */
[----:B0-----:R-:W2:Y:S04]  /*135f0*/  LDL.LU R29, [R1+0x38] ;  /* 0x00003800011d7983 */ /* 0x001ea80000300800 */
[----:B------:R0:W-:Y:S04]  /*13600*/  STL [R1+0x28], R12 ;  /* 0x0000280c01007387 */ /* 0x0001e80000100800 */
[----:B0-----:R-:W3:Y:S04]  /*13610*/  LDL.LU R12, [R1+0x2870] ;  /* 0x00287000010c7983 */ /* 0x001ee80000300800 */
[----:B------:R0:W-:Y:S04]  /*13620*/  STL [R1+0x24], R11 ;  /* 0x0000240b01007387 */ /* 0x0001e80000100800 */
[----:B0-----:R-:W4:Y:S04]  /*13630*/  LDL.LU R11, [R1+0x286c] ;  /* 0x00286c00010b7983 */ /* 0x001f280000300800 */
[----:B------:R0:W-:Y:S04]  /*13640*/  STL [R1+0x20], R4 ;  /* 0x0000200401007387 */ /* 0x0001e80000100800 */
[----:B0-----:R-:W3:Y:S04]  /*13650*/  LDL.LU R4, [R1+0x2868] ;  /* 0x0028680001047983 */ /* 0x001ee80000300800 */
[----:B------:R0:W-:Y:S04]  /*13660*/  STL [R1+0x1c], R15 ;  /* 0x00001c0f01007387 */ /* 0x0001e80000100800 */
[----:B0-----:R-:W4:Y:S04]  /*13670*/  LDL.LU R15, [R1+0x2864] ;  /* 0x00286400010f7983 */ /* 0x001f280000300800 */
[----:B------:R0:W-:Y:S04]  /*13680*/  STL [R1+0x18], R14 ;  /* 0x0000180e01007387 */ /* 0x0001e80000100800 */
[----:B0-----:R-:W4:Y:S01]  /*13690*/  LDL.LU R14, [R1+0x2860] ;  /* 0x00286000010e7983 */ /* 0x001f220000300800 */
[----:B------:R-:W-:-:S02]  /*136a0*/  SEL R5, R3, R5, !P1 ;  /* 0x0000000503057207 */ /* 0x000fc40004800000 */
[C---:B------:R-:W-:Y:S02]  /*136b0*/  SEL R0, R3.reuse, R0, !P1 ;  /* 0x0000000003007207 */ /* 0x040fe40004800000 */
[----:B--2---:R-:W-:-:S05]  /*136c0*/  SEL R29, R3, R29, !P1 ;  /* 0x0000001d031d7207 */ /* 0x004fca0004800000 */
[----:B------:R-:W-:Y:S04]  /*136d0*/  STL [R1+0x14], R29 ;  /* 0x0000141d01007387 */ /* 0x000fe80000100800 */
[----:B------:R-:W-:Y:S01]  /*136e0*/  STL [R1+0x10], R5 ;  /* 0x0000100501007387 */ /* 0x000fe20000100800 */
[C---:B---3--:R-:W-:Y:S02]  /*136f0*/  SEL R4, R3.reuse, R4, !P1 ;  /* 0x0000000403047207 */ /* 0x048fe40004800000 */
[C---:B----4-:R-:W-:Y:S02]  /*13700*/  SEL R15, R3.reuse, R15, !P1 ;  /* 0x0000000f030f7207 */ /* 0x050fe40004800000 */
[----:B------:R-:W-:-:S05]  /*13710*/  SEL R14, R3, R14, !P1 ;  /* 0x0000000e030e7207 */ /* 0x000fca0004800000 */
[----:B------:R-:W-:Y:S04]  /*13720*/  STL [R1+0x27f0], R14 ;  /* 0x0027f00e01007387 */ /* 0x000fe80000100800 */
[----:B------:R0:W-:Y:S04]  /*13730*/  STL [R1+0xc], R0 ;  /* 0x00000c0001007387 */ /* 0x0001e80000100800 */
[----:B------:R-:W-:Y:S04]  /*13740*/  STL [R1+0x27f4], R15 ;  /* 0x0027f40f01007387 */ /* 0x000fe80000100800 */
[----:B------:R-:W-:Y:S04]  /*13750*/  STL [R1+0x27f8], R4 ;  /* 0x0027f80401007387 */ /* 0x000fe80000100800 */
[----:B0-----:R-:W2:Y:S04]  /*13760*/  LDL.LU R0, [R1+0x79c] ;  /* 0x00079c0001007983 */ /* 0x001ea80000300800 */
[----:B------:R-:W3:Y:S01]  /*13770*/  LDL.LU R5, [R1+0x798] ;  /* 0x0007980001057983 */ /* 0x000ee20000300800 */
[----:B------:R-:W-:-:S02]  /*13780*/  SEL R29, R3, R28, !P1 ;  /* 0x0000001c031d7207 */ /* 0x000fc40004800000 */
[C---:B------:R-:W-:Y:S02]  /*13790*/  SEL R28, R3.reuse, R11, !P1 ;  /* 0x0000000b031c7207 */ /* 0x040fe40004800000 */
[C---:B------:R-:W-:Y:S02]  /*137a0*/  SEL R12, R3.reuse, R12, !P1 ;  /* 0x0000000c030c7207 */ /* 0x040fe40004800000 */
[C---:B------:R-:W-:Y:S01]  /*137b0*/  SEL R13, R3.reuse, R13, !P1 ;  /* 0x0000000d030d7207 */ /* 0x040fe20004800000 */
[----:B------:R-:W-:Y:S01]  /*137c0*/  STL [R1+0x27fc], R29 ;  /* 0x0027fc1d01007387 */ /* 0x000fe20000100800 */
[C---:B------:R-:W-:Y:S02]  /*137d0*/  SEL R16, R3.reuse, R16, !P1 ;  /* 0x0000001003107207 */ /* 0x040fe40004800000 */
[C---:B------:R-:W-:Y:S01]  /*137e0*/  SEL R17, R3.reuse, R17, !P1 ;  /* 0x0000001103117207 */ /* 0x040fe20004800000 */
[----:B------:R-:W-:Y:S01]  /*137f0*/  STL [R1+0x2800], R28 ;  /* 0x0028001c01007387 */ /* 0x000fe20000100800 */
[----:B------:R-:W-:-:S02]  /*13800*/  SEL R18, R3, R18, !P1 ;  /* 0x0000001203127207 */ /* 0x000fc40004800000 */
[C---:B------:R-:W-:Y:S01]  /*13810*/  SEL R19, R3.reuse, R19, !P1 ;  /* 0x0000001303137207 */ /* 0x040fe20004800000 */
[----:B------:R-:W-:Y:S01]  /*13820*/  STL [R1+0x2804], R12 ;  /* 0x0028040c01007387 */ /* 0x000fe20000100800 */
[C---:B------:R-:W-:Y:S02]  /*13830*/  SEL R20, R3.reuse, R20, !P1 ;  /* 0x0000001403147207 */ /* 0x040fe40004800000 */
[C---:B------:R-:W-:Y:S01]  /*13840*/  SEL R21, R3.reuse, R21, !P1 ;  /* 0x0000001503157207 */ /* 0x040fe20004800000 */
[----:B------:R-:W-:Y:S01]  /*13850*/  STL [R1+0x2808], R13 ;  /* 0x0028080d01007387 */ /* 0x000fe20000100800 */
[----:B------:R-:W-:-:S03]  /*13860*/  SEL R22, R3, R22, !P1 ;  /* 0x0000001603167207 */ /* 0x000fc60004800000 */
        /* <DEDUP_REMOVED lines=12> */
[----:B------:R0:W-:Y:S04]  /*13930*/  STL [R1+0x2824], R22 ;  /* 0x0028241601007387 */ /* 0x0001e80000100800 */
[----:B0-----:R-:W4:Y:S04]  /*13940*/  LDL.LU R22, [R1+0x3ec] ;  /* 0x0003ec0001167983 */ /* 0x001f280000300800 */
[----:B------:R-:W-:Y:S04]  /*13950*/  STL [R1+0x2828], R23 ;  /* 0x0028281701007387 */ /* 0x000fe80000100800 */
[----:B------:R-:W-:Y:S04]  /*13960*/  STL [R1+0x282c], R24 ;  /* 0x00282c1801007387 */ /* 0x000fe80000100800 */
[----:B------:R-:W-:Y:S04]  /*13970*/  STL [R1+0x2830], R25 ;  /* 0x0028301901007387 */ /* 0x000fe80000100800 */
[----:B------:R0:W-:Y:S04]  /*13980*/  STL [R1+0x2834], R26 ;  /* 0x0028341a01007387 */ /* 0x0001e80000100800 */
[----:B------:R1:W-:Y:S04]  /*13990*/  STL [R1+0x2838], R27 ;  /* 0x0028381b01007387 */ /* 0x0003e80000100800 */
[----:B------:R-:W-:Y:S04]  /*139a0*/  STL [R1+0x283c], R11 ;  /* 0x00283c0b01007387 */ /* 0x000fe80000100800 */
[----:B------:R-:W4:Y:S04]  /*139b0*/  LDL.LU R21, [R1+0x3e8] ;  /* 0x0003e80001157983 */ /* 0x000f280000300800 */
        /* <DEDUP_REMOVED lines=11> */
[----:B------:R-:W4:Y:S01]  /*13a70*/  LDL.LU R14, [R1+0x3b8] ;  /* 0x0003b800010e7983 */ /* 0x000f220000300800 */
[----:B---3--:R-:W-:-:S03]  /*13a80*/  IMAD R10, R5, UR6, RZ ;  /* 0x00000006050a7c24 */ /* 0x008fc6000f8e02ff */
[----:B------:R-:W3:Y:S01]  /*13a90*/  LDL.LU R5, [R1+0x3b4] ;  /* 0x0003b40001057983 */ /* 0x000ee20000300800 */
[----:B--2---:R-:W-:Y:S01]  /*13aa0*/  IMAD R0, R0, UR6, RZ ;  /* 0x0000000600007c24 */ /* 0x004fe2000f8e02ff */
[C---:B------:R-:W-:Y:S02]  /*13ab0*/  SEL R9, R3.reuse, R9, !P1 ;  /* 0x0000000903097207 */ /* 0x040fe40004800000 */
[C---:B------:R-:W-:Y:S02]  /*13ac0*/  SEL R8, R3.reuse, R8, !P1 ;  /* 0x0000000803087207 */ /* 0x040fe40004800000 */
[C---:B------:R-:W-:Y:S02]  /*13ad0*/  SEL R7, R3.reuse, R7, !P1 ;  /* 0x0000000703077207 */ /* 0x040fe40004800000 */
[----:B0-----:R-:W-:Y:S02]  /*13ae0*/  LEA R26, P0, R0, UR12, 0x1 ;  /* 0x0000000c001a7c11 */ /* 0x001fe4000f8008ff */
[----:B------:R-:W-:Y:S01]  /*13af0*/  SEL R6, R3, R6, !P1 ;  /* 0x0000000603067207 */ /* 0x000fe20004800000 */
[----:B------:R-:W-:Y:S01]  /*13b00*/  STL [R1+0x2840], R9 ;  /* 0x0028400901007387 */ /* 0x000fe20000100800 */
[----:B------:R-:W-:-:S02]  /*13b10*/  LEA R24, P2, R10, UR12, 0x1 ;  /* 0x0000000c0a187c11 */ /* 0x000fc4000f8408ff */
[----:B------:R-:W-:Y:S01]  /*13b20*/  SEL R2, R3, R2, !P1 ;  /* 0x0000000203027207 */ /* 0x000fe20004800000 */
[----:B------:R-:W-:Y:S01]  /*13b30*/  STL [R1+0x2844], R8 ;  /* 0x0028440801007387 */ /* 0x000fe20000100800 */
[----:B-1----:R-:W-:Y:S02]  /*13b40*/  LEA.HI.X.SX32 R27, R0, UR13, 0x1, P0 ;  /* 0x0000000d001b7c11 */ /* 0x002fe400080f0eff */
[----:B------:R-:W-:Y:S01]  /*13b50*/  LEA.HI.X.SX32 R25, R10, UR13, 0x1, P2 ;  /* 0x0000000d0a197c11 */ /* 0x000fe200090f0eff */
[----:B------:R-:W-:Y:S04]  /*13b60*/  STL [R1+0x2848], R7 ;  /* 0x0028480701007387 */ /* 0x000fe80000100800 */
[----:B------:R-:W-:Y:S04]  /*13b70*/  STL [R1+0x284c], R6 ;  /* 0x00284c0601007387 */ /* 0x000fe80000100800 */
[----:B------:R0:W-:Y:S01]  /*13b80*/  STL [R1+0x2850], R2 ;  /* 0x0028500201007387 */ /* 0x0001e20000100800 */
[----:B----4-:R-:W-:-:S05]  /*13b90*/  IMAD R3, R22, UR7, RZ ;  /* 0x0000000716037c24 */ /* 0x010fca000f8e02ff */
[----:B------:R1:W-:Y:S04]  /*13ba0*/  STL [R1+0x2854], R3 ;  /* 0x0028540301007387 */ /* 0x0003e80000100800 */
[----:B------:R-:W-:Y:S04]  /*13bb0*/  STL.64 [R1+0xde0], R26 ;  /* 0x000de01a01007387 */ /* 0x000fe80000100a00 */
[----:B------:R-:W-:Y:S01]  /*13bc0*/  STL.64 [R1+0xdd8], R24 ;  /* 0x000dd81801007387 */ /* 0x000fe20000100a00 */
[----:B------:R-:W-:Y:S02]  /*13bd0*/  IMAD R10, R21, UR7, RZ ;  /* 0x00000007150a7c24 */ /* 0x000fe4000f8e02ff */
[----:B0-----:R-:W-:-:S03]  /*13be0*/  IMAD R2, R20, UR7, RZ ;  /* 0x0000000714027c24 */ /* 0x001fc6000f8e02ff */
[----:B------:R-:W-:Y:S01]  /*13bf0*/  STL [R1+0x2858], R10 ;  /* 0x0028580a01007387 */ /* 0x000fe20000100800 */
[----:B------:R-:W-:-:S03]  /*13c00*/  IMAD R0, R19, UR7, RZ ;  /* 0x0000000713007c24 */ /* 0x000fc6000f8e02ff */
[----:B------:R0:W-:Y:S01]  /*13c10*/  STL [R1+0x2c], R2 ;  /* 0x00002c0201007387 */ /* 0x0001e20000100800 */
[----:B-1----:R-:W-:-:S03]  /*13c20*/  IMAD R3, R18, UR7, RZ ;  /* 0x0000000712037c24 */ /* 0x002fc6000f8e02ff */
[----:B------:R1:W-:Y:S01]  /*13c30*/  STL [R1+0x30], R0 ;  /* 0x0000300001007387 */ /* 0x0003e20000100800 */
[----:B0-----:R-:W-:-:S03]  /*13c40*/  IMAD R2, R17, UR7, RZ ;  /* 0x0000000711027c24 */ /* 0x001fc6000f8e02ff */
[----:B------:R0:W-:Y:S01]  /*13c50*/  STL [R1+0x34], R3 ;  /* 0x0000340301007387 */ /* 0x0001e20000100800 */
[----:B-1----:R-:W-:-:S03]  /*13c60*/  IMAD R0, R16, UR7, RZ ;  /* 0x0000000710007c24 */ /* 0x002fc6000f8e02ff */
[----:B------:R1:W-:Y:S01]  /*13c70*/  STL [R1+0x38], R2 ;  /* 0x0000380201007387 */ /* 0x0003e20000100800 */
[----:B0-----:R-:W-:-:S03]  /*13c80*/  IMAD R3, R13, UR7, RZ ;  /* 0x000000070d037c24 */ /* 0x001fc6000f8e02ff */
[----:B------:R0:W-:Y:S01]  /*13c90*/  STL [R1+0x44], R0 ;  /* 0x0000440001007387 */ /* 0x0001e20000100800 */
[----:B-1----:R-:W-:-:S03]  /*13ca0*/  IMAD R2, R12, UR7, RZ ;  /* 0x000000070c027c24 */ /* 0x002fc6000f8e02ff */
[----:B------:R1:W-:Y:S04]  /*13cb0*/  STL [R1+0x48], R3 ;  /* 0x0000480301007387 */ /* 0x0003e80000100800 */
[----:B------:R2:W-:Y:S01]  /*13cc0*/  STL [R1+0x5c], R2 ;  /* 0x00005c0201007387 */ /* 0x0005e20000100800 */
[----:B0-----:R-:W-:Y:S02]  /*13cd0*/  IMAD R0, R28, UR7, RZ ;  /* 0x000000071c007c24 */ /* 0x001fe4000f8e02ff */
[----:B-1----:R-:W-:-:S03]  /*13ce0*/  IMAD R3, R29, UR7, RZ ;  /* 0x000000071d037c24 */ /* 0x002fc6000f8e02ff */
[----:B------:R0:W-:Y:S01]  /*13cf0*/  STL [R1+0x70], R0 ;  /* 0x0000700001007387 */ /* 0x0001e20000100800 */
[----:B--2---:R-:W-:-:S03]  /*13d00*/  IMAD R2, R4, UR7, RZ ;  /* 0x0000000704027c24 */ /* 0x004fc6000f8e02ff */
[----:B------:R1:W-:Y:S04]  /*13d10*/  STL [R1+0x78], R3 ;  /* 0x0000780301007387 */ /* 0x0003e80000100800 */
[----:B------:R-:W2:Y:S01]  /*13d20*/  LDL.LU R10, [R1+0x3b0] ;  /* 0x0003b000010a7983 */ /* 0x000ea20000300800 */
[----:B0-----:R-:W-:-:S03]  /*13d30*/  IMAD R0, R15, UR7, RZ ;  /* 0x000000070f007c24 */ /* 0x001fc6000f8e02ff */
[----:B------:R-:W-:Y:S04]  /*13d40*/  STL [R1+0x98], R2 ;  /* 0x0000980201007387 */ /* 0x000fe80000100800 */
[----:B------:R-:W4:Y:S04]  /*13d50*/  LDL.LU R4, [R1+0x3ac] ;  /* 0x0003ac0001047983 */ /* 0x000f280000300800 */
[----:B------:R0:W-:Y:S04]  /*13d60*/  STL [R1+0x9c], R0 ;  /* 0x00009c0001007387 */ /* 0x0001e80000100800 */
[----:B------:R-:W4:Y:S04]  /*13d70*/  LDL.LU R15, [R1+0x3a8] ;  /* 0x0003a800010f7983 */ /* 0x000f280000300800 */
[----:B-1----:R-:W4:Y:S01]  /*13d80*/  LDL.LU R3, [R1+0x3a4] ;  /* 0x0003a40001037983 */ /* 0x002f220000300800 */
[----:B0-----:R-:W-:-:S05]  /*13d90*/  IMAD R0, R14, UR7, RZ ;  /* 0x000000070e007c24 */ /* 0x001fca000f8e02ff */
[----:B------:R0:W-:Y:S04]  /*13da0*/  STL [R1+0xa0], R0 ;  /* 0x0000a00001007387 */ /* 0x0001e80000100800 */
[----:B0-----:R-:W4:Y:S01]  /*13db0*/  LDL.LU R0, [R1+0x3a0] ;  /* 0x0003a00001007983 */ /* 0x001f220000300800 */
[----:B---3--:R-:W-:-:S05]  /*13dc0*/  IMAD R2, R5, UR7, RZ ;  /* 0x0000000705027c24 */ /* 0x008fca000f8e02ff */
[----:B------:R0:W-:Y:S04]  /*13dd0*/  STL [R1+0x3c8], R2 ;  /* 0x0003c80201007387 */ /* 0x0001e80000100800 */
[----:B0-----:R-:W3:Y:S04]  /*13de0*/  LDL.LU R2, [R1+0x39c] ;  /* 0x00039c0001027983 */ /* 0x001ee80000300800 */
        /* <DEDUP_REMOVED lines=22> */
[----:B------:R-:W3:Y:S01]  /*13f50*/  LDL.LU R5, [R1+0x340] ;  /* 0x0003400001057983 */ /* 0x000ee20000300800 */
[----:B--2---:R-:W-:-:S02]  /*13f60*/  IMAD R10, R10, UR7, RZ ;  /* 0x000000070a0a7c24 */ /* 0x004fc4000f8e02ff */
[----:B----4-:R-:W-:-:S03]  /*13f70*/  IMAD R4, R4, UR7, RZ ;  /* 0x0000000704047c24 */ /* 0x010fc6000f8e02ff */
[----:B------:R0:W-:Y:S04]  /*13f80*/  STL [R1+0x3cc], R10 ;  /* 0x0003cc0a01007387 */ /* 0x0001e80000100800 */
[----:B------:R1:W-:Y:S01]  /*13f90*/  STL [R1+0x3e0], R4 ;  /* 0x0003e00401007387 */ /* 0x0003e20000100800 */
[----:B0-----:R-:W-:-:S03]  /*13fa0*/  IMAD R10, R15, UR7, RZ ;  /* 0x000000070f0a7c24 */ /* 0x001fc6000f8e02ff */
[----:B-1----:R-:W2:Y:S04]  /*13fb0*/  LDL.LU R4, [R1+0x33c] ;  /* 0x00033c0001047983 */ /* 0x002ea80000300800 */
[----:B------:R-:W4:Y:S04]  /*13fc0*/  LDL.LU R15, [R1+0x338] ;  /* 0x00033800010f7983 */ /* 0x000f280000300800 */
[----:B------:R0:W-:Y:S01]  /*13fd0*/  STL [R1+0x3e4], R10 ;  /* 0x0003e40a01007387 */ /* 0x0001e20000100800 */
[----:B------:R-:W-:Y:S02]  /*13fe0*/  IMAD R0, R0, UR7, RZ ;  /* 0x0000000700007c24 */ /* 0x000fe4000f8e02ff */
[----:B0-----:R-:W-:-:S05]  /*13ff0*/  IMAD R10, R3, UR7, RZ ;  /* 0x00000007030a7c24 */ /* 0x001fca000f8e02ff */
[----:B------:R-:W-:Y:S04]  /*14000*/  STL [R1+0x3f8], R10 ;  /* 0x0003f80a01007387 */ /* 0x000fe80000100800 */
[----:B------:R0:W-:Y:S01]  /*14010*/  STL [R1+0x3fc], R0 ;  /* 0x0003fc0001007387 */ /* 0x0001e20000100800 */
[----:B---3--:R-:W-:Y:S02]  /*14020*/  IMAD R3, R2, UR7, RZ ;  /* 0x0000000702037c24 */ /* 0x008fe4000f8e02ff */
[----:B------:R-:W-:-:S03]  /*14030*/  IMAD R2, R6, UR7, RZ ;  /* 0x0000000706027c24 */ /* 0x000fc6000f8e02ff */
[----:B------:R1:W-:Y:S01]  /*14040*/  STL [R1+0x408], R3 ;  /* 0x0004080301007387 */ /* 0x0003e20000100800 */
[----:B0-----:R-:W-:-:S03]  /*14050*/  IMAD R0, R7, UR7, RZ ;  /* 0x0000000707007c24 */ /* 0x001fc6000f8e02ff */
[----:B------:R0:W-:Y:S01]  /*14060*/  STL [R1+0x40c], R2 ;  /* 0x00040c0201007387 */ /* 0x0001e20000100800 */
[----:B-1----:R-:W-:-:S03]  /*14070*/  IMAD R3, R8, UR7, RZ ;  /* 0x0000000708037c24 */ /* 0x002fc6000f8e02ff */
[----:B------:R1:W-:Y:S01]  /*14080*/  STL [R1+0x420], R0 ;  /* 0x0004200001007387 */ /* 0x0003e20000100800 */
[----:B0-----:R-:W-:-:S03]  /*14090*/  IMAD R2, R9, UR7, RZ ;  /* 0x0000000709027c24 */ /* 0x001fc6000f8e02ff */
[----:B------:R0:W-:Y:S04]  /*140a0*/  STL [R1+0x424], R3 ;  /* 0x0004240301007387 */ /* 0x0001e80000100800 */
[----:B------:R3:W-:Y:S01]  /*140b0*/  STL [R1+0x430], R2 ;  /* 0x0004300201007387 */ /* 0x0007e20000100800 */
[----:B-1----:R-:W-:Y:S02]  /*140c0*/  IMAD R0, R11, UR7, RZ ;  /* 0x000000070b007c24 */ /* 0x002fe4000f8e02ff */
[----:B0-----:R-:W-:-:S03]  /*140d0*/  IMAD R3, R27, UR7, RZ ;  /* 0x000000071b037c24 */ /* 0x001fc6000f8e02ff */
[----:B------:R0:W-:Y:S01]  /*140e0*/  STL [R1+0x434], R0 ;  /* 0x0004340001007387 */ /* 0x0001e20000100800 */
[----:B---3--:R-:W-:-:S03]  /*140f0*/  IMAD R2, R26, UR7, RZ ;  /* 0x000000071a027c24 */ /* 0x008fc6000f8e02ff */
[----:B------:R1:W-:Y:S04]  /*14100*/  STL [R1+0x448], R3 ;  /* 0x0004480301007387 */ /* 0x0003e80000100800 */
[----:B------:R3:W-:Y:S01]  /*14110*/  STL [R1+0x44c], R2 ;  /* 0x00044c0201007387 */ /* 0x0007e20000100800 */
[----:B0-----:R-:W-:Y:S02]  /*14120*/  IMAD R0, R25, UR7, RZ ;  /* 0x0000000719007c24 */ /* 0x001fe4000f8e02ff */
[----:B-1----:R-:W-:-:S03]  /*14130*/  IMAD R3, R24, UR7, RZ ;  /* 0x0000000718037c24 */ /* 0x002fc6000f8e02ff */
        /* <DEDUP_REMOVED lines=27> */
[----:B------:R-:W3:Y:S01]  /*142f0*/  LDL.LU R10, [R1+0x334] ;  /* 0x00033400010a7983 */ /* 0x000ee20000300800 */
[----:B0-----:R-:W-:-:S03]  /*14300*/  IMAD R0, R5, UR7, RZ ;  /* 0x0000000705007c24 */ /* 0x001fc6000f8e02ff */
[----:B------:R-:W-:Y:S04]  /*14310*/  STL [R1+0x4e8], R2 ;  /* 0x0004e80201007387 */ /* 0x000fe80000100800 */
[----:B------:R-:W3:Y:S04]  /*14320*/  LDL.LU R14, [R1+0x330] ;  /* 0x00033000010e7983 */ /* 0x000ee80000300800 */
[----:B------:R2:W-:Y:S04]  /*14330*/  STL [R1+0x4ec], R0 ;  /* 0x0004ec0001007387 */ /* 0x0005e80000100800 */
[----:B------:R-:W3:Y:S04]  /*14340*/  LDL.LU R5, [R1+0x32c] ;  /* 0x00032c0001057983 */ /* 0x000ee80000300800 */
[----:B-1----:R-:W3:Y:S01]  /*14350*/  LDL.LU R3, [R1+0x328] ;  /* 0x0003280001037983 */ /* 0x002ee20000300800 */
[----:B--2---:R-:W-:-:S02]  /*14360*/  IMAD R0, R4, UR7, RZ ;  /* 0x0000000704007c24 */ /* 0x004fc4000f8e02ff */
[----:B----4-:R-:W-:-:S03]  /*14370*/  IMAD R2, R15, UR7, RZ ;  /* 0x000000070f027c24 */ /* 0x010fc6000f8e02ff */
[----:B------:R0:W-:Y:S04]  /*14380*/  STL [R1+0x500], R0 ;  /* 0x0005000001007387 */ /* 0x0001e80000100800 */
[----:B0-----:R-:W2:Y:S04]  /*14390*/  LDL.LU R0, [R1+0x324] ;  /* 0x0003240001007983 */ /* 0x001ea80000300800 */
[----:B------:R0:W-:Y:S04]  /*143a0*/  STL [R1+0x504], R2 ;  /* 0x0005040201007387 */ /* 0x0001e80000100800 */
[----:B0-----:R-:W4:Y:S04]  /*143b0*/  LDL.LU R2, [R1+0x320] ;  /* 0x0003200001027983 */ /* 0x001f280000300800 */
        /* <DEDUP_REMOVED lines=23> */
[----:B---3--:R-:W-:-:S02]  /*14530*/  IMAD R10, R10, UR7, RZ ;  /* 0x000000070a0a7c24 */ /* 0x008fc4000f8e02ff */
[----:B------:R-:W-:-:S03]  /*14540*/  IMAD R14, R14, UR7, RZ ;  /* 0x000000070e0e7c24 */ /* 0x000fc6000f8e02ff */
[----:B------:R0:W-:Y:S04]  /*14550*/  STL [R1+0x510], R10 ;  /* 0x0005100a01007387 */ /* 0x0001e80000100800 */
[----:B------:R1:W-:Y:S01]  /*14560*/  STL [R1+0x514], R14 ;  /* 0x0005140e01007387 */ /* 0x0003e20000100800 */
[----:B0-----:R-:W-:-:S03]  /*14570*/  IMAD R10, R5, UR7, RZ ;  /* 0x00000007050a7c24 */ /* 0x001fc6000f8e02ff */
[----:B-1----:R-:W3:Y:S04]  /*14580*/  LDL.LU R14, [R1+0x2c0] ;  /* 0x0002c000010e7983 */ /* 0x002ee80000300800 */
[----:B------:R-:W3:Y:S04]  /*14590*/  LDL.LU R5, [R1+0x2bc] ;  /* 0x0002bc0001057983 */ /* 0x000ee80000300800 */
[----:B------:R0:W-:Y:S02]  /*145a0*/  STL [R1+0x528], R10 ;  /* 0x0005280a01007387 */ /* 0x0001e40000100800 */
[----:B0-----:R-:W-:-:S02]  /*145b0*/  IMAD R10, R3, UR7, RZ ;  /* 0x00000007030a7c24 */ /* 0x001fc4000f8e02ff */
[----:B--2---:R-:W-:-:S03]  /*145c0*/  IMAD R0, R0, UR7, RZ ;  /* 0x0000000700007c24 */ /* 0x004fc6000f8e02ff */
[----:B------:R-:W-:Y:S04]  /*145d0*/  STL [R1+0x52c], R10 ;  /* 0x00052c0a01007387 */ /* 0x000fe80000100800 */
[----:B------:R0:W-:Y:S01]  /*145e0*/  STL [R1+0x540], R0 ;  /* 0x0005400001007387 */ /* 0x0001e20000100800 */
[----:B----4-:R-:W-:Y:S02]  /*145f0*/  IMAD R3, R2, UR7, RZ ;  /* 0x0000000702037c24 */ /* 0x010fe4000f8e02ff */
        /* <DEDUP_REMOVED lines=12> */
[----:B--2---:R-:W-:-:S03]  /*146c0*/  IMAD R2, R26, UR7, RZ ;  /* 0x000000071a027c24 */ /* 0x004fc6000f8e02ff */
[----:B------:R1:W-:Y:S04]  /*146d0*/  STL [R1+0x57c], R3 ;  /* 0x00057c0301007387 */ /* 0x0003e80000100800 */
[----:B------:R2:W-:Y:S01]  /*146e0*/  STL [R1+0x590], R2 ;  /* 0x0005900201007387 */ /* 0x0005e20000100800 */
[----:B0-----:R-:W-:Y:S02]  /*146f0*/  IMAD R0, R25, UR7, RZ ;  /* 0x0000000719007c24 */ /* 0x001fe4000f8e02ff */
[----:B-1----:R-:W-:-:S03]  /*14700*/  IMAD R3, R24, UR7, RZ ;  /* 0x0000000718037c24 */ /* 0x002fc6000f8e02ff */
        /* <DEDUP_REMOVED lines=34> */
[----:B---3--:R-:W-:-:S02]  /*14930*/  IMAD R0, R14, UR7, RZ ;  /* 0x000000070e007c24 */ /* 0x008fc4000f8e02ff */
[----:B------:R-:W-:-:S03]  /*14940*/  IMAD R2, R5, UR7, RZ ;  /* 0x0000000705027c24 */ /* 0x000fc6000f8e02ff */
[----:B------:R0:W-:Y:S04]  /*14950*/  STL [R1+0x60c], R0 ;  /* 0x00060c0001007387 */ /* 0x0001e80000100800 */
[----:B0-----:R-:W3:Y:S04]  /*14960*/  LDL.LU R0, [R1+0x2a8] ;  /* 0x0002a80001007983 */ /* 0x001ee80000300800 */
        /* <DEDUP_REMOVED lines=32> */
[----:B------:R0:W-:Y:S02]  /*14b70*/  STL [R1+0x624], R10 ;  /* 0x0006240a01007387 */ /* 0x0001e40000100800 */
[----:B0-----:R-:W-:-:S05]  /*14b80*/  IMAD R10, R3, UR7, RZ ;  /* 0x00000007030a7c24 */ /* 0x001fca000f8e02ff */
[----:B------:R-:W-:Y:S01]  /*14b90*/  STL [R1+0x630], R10 ;  /* 0x0006300a01007387 */ /* 0x000fe20000100800 */
[----:B---3--:R-:W-:-:S05]  /*14ba0*/  IMAD R0, R0, UR7, RZ ;  /* 0x0000000700007c24 */ /* 0x008fca000f8e02ff */
[----:B------:R0:W-:Y:S01]  /*14bb0*/  STL [R1+0x634], R0 ;  /* 0x0006340001007387 */ /* 0x0001e20000100800 */
[----:B------:R-:W-:Y:S02]  /*14bc0*/  IMAD R3, R2, UR7, RZ ;  /* 0x0000000702037c24 */ /* 0x000fe4000f8e02ff */
        /* <DEDUP_REMOVED lines=136> */
[----:B0-----:R-:W-:-:S03]  /*15450*/  IMAD R2, R4, UR7, RZ ;  /* 0x0000000704027c24 */ /* 0x001fc6000f8e02ff */
[----:B------:R-:W4:Y:S01]  /*15460*/  LDL.LU R10, [R1+0x1b0] ;  /* 0x0001b000010a7983 */ /* 0x000f220000300800 */
[----:B-1----:R-:W-:-:S03]  /*15470*/  IMAD R0, R15, UR7, RZ ;  /* 0x000000070f007c24 */ /* 0x002fc6000f8e02ff */
[----:B------:R-:W-:Y:S04]  /*15480*/  STL [R1+0x880], R2 ;  /* 0x0008800201007387 */ /* 0x000fe80000100800 */
[----:B------:R-:W4:Y:S04]  /*15490*/  LDL.LU R29, [R1+0x1ac] ;  /* 0x0001ac00011d7983 */ /* 0x000f280000300800 */
[----:B------:R3:W-:Y:S04]  /*154a0*/  STL [R1+0x890], R0 ;  /* 0x0008900001007387 */ /* 0x0007e80000100800 */
[----:B------:R-:W4:Y:S04]  /*154b0*/  LDL.LU R4, [R1+0x1a8] ;  /* 0x0001a80001047983 */ /* 0x000f280000300800 */
[----:B--2---:R-:W2:Y:S01]  /*154c0*/  LDL.LU R3, [R1+0x1a4] ;  /* 0x0001a40001037983 */ /* 0x004ea20000300800 */
        /* <DEDUP_REMOVED lines=29> */
[----:B----4-:R-:W-:-:S05]  /*156a0*/  IMAD R10, R10, UR7, RZ ;  /* 0x000000070a0a7c24 */ /* 0x010fca000f8e02ff */
[----:B------:R0:W-:Y:S01]  /*156b0*/  STL [R1+0x8b8], R10 ;  /* 0x0008b80a01007387 */ /* 0x0001e20000100800 */
[----:B------:R-:W-:-:S05]  /*156c0*/  IMAD R29, R29, UR7, RZ ;  /* 0x000000071d1d7c24 */ /* 0x000fca000f8e02ff */
[----:B------:R1:W-:Y:S01]  /*156d0*/  STL [R1+0x8c0], R29 ;  /* 0x0008c01d01007387 */ /* 0x0003e20000100800 */
[----:B0-----:R-:W-:-:S03]  /*156e0*/  IMAD R10, R4, UR7, RZ ;  /* 0x00000007040a7c24 */ /* 0x001fc6000f8e02ff */
[----:B-1----:R-:W4:Y:S04]  /*156f0*/  LDL.LU R29, [R1+0x13c] ;  /* 0x00013c00011d7983 */ /* 0x002f280000300800 */
[----:B------:R-:W4:Y:S04]  /*15700*/  LDL.LU R4, [R1+0x138] ;  /* 0x0001380001047983 */ /* 0x000f280000300800 */
[----:B------:R2:W-:Y:S02]  /*15710*/  STL [R1+0x8d0], R10 ;  /* 0x0008d00a01007387 */ /* 0x0005e40000100800 */
[----:B--2---:R-:W-:-:S05]  /*15720*/  IMAD R10, R3, UR7, RZ ;  /* 0x00000007030a7c24 */ /* 0x004fca000f8e02ff */
        /* <DEDUP_REMOVED lines=47> */
[----:B------:R-:W-:Y:S01]  /*15a20*/  STL [R1+0x9f0], R3 ;  /* 0x0009f00301007387 */ /* 0x000fe20000100800 */
[----:B-1----:R-:W-:-:S03]  /*15a30*/  IMAD R0, R5, UR7, RZ ;  /* 0x0000000705007c24 */ /* 0x002fc6000f8e02ff */
[----:B------:R-:W2:Y:S04]  /*15a40*/  LDL.LU R5, [R1+0x134] ;  /* 0x0001340001057983 */ /* 0x000ea80000300800 */
[----:B------:R4:W-:Y:S04]  /*15a50*/  STL [R1+0xa00], R2 ;  /* 0x000a000201007387 */ /* 0x0009e80000100800 */
[----:B------:R-:W3:Y:S04]  /*15a60*/  LDL.LU R15, [R1+0x130] ;  /* 0x00013000010f7983 */ /* 0x000ee80000300800 */
[----:B------:R0:W-:Y:S04]  /*15a70*/  STL [R1+0xa08], R0 ;  /* 0x000a080001007387 */ /* 0x0001e80000100800 */
[----:B------:R-:W3:Y:S01]  /*15a80*/  LDL.LU R14, [R1+0x12c] ;  /* 0x00012c00010e7983 */ /* 0x000ee20000300800 */
[----:B----4-:R-:W-:-:S03]  /*15a90*/  IMAD R2, R29, UR7, RZ ;  /* 0x000000071d027c24 */ /* 0x010fc6000f8e02ff */
[----:B------:R-:W4:Y:S01]  /*15aa0*/  LDL.LU R10, [R1+0x128] ;  /* 0x00012800010a7983 */ /* 0x000f220000300800 */
[----:B0-----:R-:W-:-:S03]  /*15ab0*/  IMAD R0, R4, UR7, RZ ;  /* 0x0000000704007c24 */ /* 0x001fc6000f8e02ff */
[----:B------:R-:W-:Y:S04]  /*15ac0*/  STL [R1+0xa18], R2 ;  /* 0x000a180201007387 */ /* 0x000fe80000100800 */
[----:B------:R-:W4:Y:S04]  /*15ad0*/  LDL.LU R3, [R1+0x124] ;  /* 0x0001240001037983 */ /* 0x000f280000300800 */
        /* <DEDUP_REMOVED lines=25> */
[----:B--2---:R-:W-:-:S05]  /*15c70*/  IMAD R5, R5, UR7, RZ ;  /* 0x0000000705057c24 */ /* 0x004fca000f8e02ff */
[----:B------:R0:W-:Y:S01]  /*15c80*/  STL [R1+0xa30], R5 ;  /* 0x000a300501007387 */ /* 0x0001e20000100800 */
[----:B---3--:R-:W-:-:S03]  /*15c90*/  IMAD R15, R15, UR7, RZ ;  /* 0x000000070f0f7c24 */ /* 0x008fc6000f8e02ff */
[----:B0-----:R-:W2:Y:S01]  /*15ca0*/  LDL.LU R5, [R1+0x285c] ;  /* 0x00285c0001057983 */ /* 0x001ea20000300800 */
[----:B------:R-:W-:-:S03]  /*15cb0*/  IMAD R14, R14, UR7, RZ ;  /* 0x000000070e0e7c24 */ /* 0x000fc6000f8e02ff */
[----:B------:R0:W-:Y:S04]  /*15cc0*/  STL [R1+0xa38], R15 ;  /* 0x000a380f01007387 */ /* 0x0001e80000100800 */
[----:B0-----:R-:W3:Y:S04]  /*15cd0*/  LDL.LU R15, [R1+0xb8] ;  /* 0x0000b800010f7983 */ /* 0x001ee80000300800 */
[----:B------:R0:W-:Y:S04]  /*15ce0*/  STL [R1+0xa48], R14 ;  /* 0x000a480e01007387 */ /* 0x0001e80000100800 */
[----:B0-----:R-:W2:Y:S01]  /*15cf0*/  LDL.LU R14, [R1+0xb4] ;  /* 0x0000b400010e7983 */ /* 0x001ea20000300800 */
[----:B----4-:R-:W-:-:S05]  /*15d00*/  IMAD R10, R10, UR7, RZ ;  /* 0x000000070a0a7c24 */ /* 0x010fca000f8e02ff */
[----:B------:R0:W-:Y:S01]  /*15d10*/  STL [R1+0xa50], R10 ;  /* 0x000a500a01007387 */ /* 0x0001e20000100800 */
[----:B------:R-:W-:Y:S02]  /*15d20*/  IMAD R2, R2, UR7, RZ ;  /* 0x0000000702027c24 */ /* 0x000fe4000f8e02ff */
[----:B0-----:R-:W-:Y:S02]  /*15d30*/  IMAD R10, R3, UR7, RZ ;  /* 0x00000007030a7c24 */ /* 0x001fe4000f8e02ff */
[----:B------:R-:W-:Y:S02]  /*15d40*/  IMAD R3, R0, UR7, RZ ;  /* 0x0000000700037c24 */ /* 0x000fe4000f8e02ff */
[----:B------:R-:W-:Y:S01]  /*15d50*/  IMAD R0, R6, UR7, RZ ;  /* 0x0000000706007c24 */ /* 0x000fe2000f8e02ff */
[----:B------:R-:W-:Y:S04]  /*15d60*/  STL [R1+0xa60], R10 ;  /* 0x000a600a01007387 */ /* 0x000fe80000100800 */
[----:B------:R0:W-:Y:S04]  /*15d70*/  STL [R1+0x584], R3 ;  /* 0x0005840301007387 */ /* 0x0001e80000100800 */
        /* <DEDUP_REMOVED lines=41> */
[----:B------:R-:W4:Y:S01]  /*16010*/  LDL.LU R10, [R1+0xb0] ;  /* 0x0000b000010a7983 */ /* 0x000f220000300800 */
[----:B0-----:R-:W-:-:S03]  /*16020*/  IMAD R0, R4, UR7, RZ ;  /* 0x0000000704007c24 */ /* 0x001fc6000f8e02ff */
[----:B------:R0:W-:Y:S04]  /*16030*/  STL [R1+0x3ec], R2 ;  /* 0x0003ec0201007387 */ /* 0x0001e80000100800 */
[----:B-1----:R-:W4:Y:S04]  /*16040*/  LDL.LU R3, [R1+0xac] ;  /* 0x0000ac0001037983 */ /* 0x002f280000300800 */
[----:B------:R2:W-:Y:S04]  /*16050*/  STL [R1+0x3e8], R0 ;  /* 0x0003e80001007387 */ /* 0x0005e80000100800 */
[----:B0-----:R-:W4:Y:S01]  /*16060*/  LDL.LU R2, [R1+0xa8] ;  /* 0x0000a80001027983 */ /* 0x001f220000300800 */
[----:B---3--:R-:W-:-:S05]  /*16070*/  IMAD R4, R15, UR7, RZ ;  /* 0x000000070f047c24 */ /* 0x008fca000f8e02ff */
[----:B------:R0:W-:Y:S04]  /*16080*/  STL [R1+0x3d4], R4 ;  /* 0x0003d40401007387 */ /* 0x0001e80000100800 */
[----:B------:R-:W3:Y:S01]  /*16090*/  LDL.LU R6, [R1+0xa4] ;  /* 0x0000a40001067983 */ /* 0x000ee20000300800 */
[----:B--2---:R-:W-:-:S05]  /*160a0*/  IMAD R0, R14, UR7, RZ ;  /* 0x000000070e007c24 */ /* 0x004fca000f8e02ff */
[----:B------:R1:W-:Y:S04]  /*160b0*/  STL [R1+0x3d0], R0 ;  /* 0x0003d00001007387 */ /* 0x0003e80000100800 */
        /* <DEDUP_REMOVED lines=21> */
[----:B------:R-:W2:Y:S04]  /*16210*/  LDL.LU R15, [R1+0x18] ;  /* 0x00001800010f7983 */ /* 0x000ea80000300800 */
[----:B------:R-:W2:Y:S01]  /*16220*/  LDL.LU R14, [R1+0x14] ;  /* 0x00001400010e7983 */ /* 0x000ea20000300800 */
[----:B------:R-:W-:-:S03]  /*16230*/  IMAD R5, R5, UR7, RZ ;  /* 0x0000000705057c24 */ /* 0x000fc6000f8e02ff */
[----:B-1----:R-:W2:Y:S01]  /*16240*/  LDL.LU R0, [R1+0xc] ;  /* 0x00000c0001007983 */ /* 0x002ea20000300800 */
[----:B----4-:R-:W-:-:S05]  /*16250*/  IMAD R10, R10, UR7, RZ ;  /* 0x000000070a0a7c24 */ /* 0x010fca000f8e02ff */
[----:B------:R0:W-:Y:S01]  /*16260*/  STL [R1+0x3b8], R10 ;  /* 0x0003b80a01007387 */ /* 0x0001e20000100800 */
[----:B------:R-:W-:-:S03]  /*16270*/  IMAD R3, R3, UR7, RZ ;  /* 0x0000000703037c24 */ /* 0x000fc6000f8e02ff */
[----:B0-----:R-:W4:Y:S01]  /*16280*/  LDL.LU R10, [R1+0x2858] ;  /* 0x00285800010a7983 */ /* 0x001f220000300800 */
[----:B------:R-:W-:-:S03]  /*16290*/  IMAD R2, R2, UR7, RZ ;  /* 0x0000000702027c24 */ /* 0x000fc6000f8e02ff */
[----:B------:R0:W-:Y:S04]  /*162a0*/  STL [R1+0x3b4], R3 ;  /* 0x0003b40301007387 */ /* 0x0001e80000100800 */
[----:B0-----:R-:W4:Y:S04]  /*162b0*/  LDL.LU R3, [R1+0x2854] ;  /* 0x0028540001037983 */ /* 0x001f280000300800 */
[----:B------:R0:W-:Y:S04]  /*162c0*/  STL [R1+0x3b0], R2 ;  /* 0x0003b00201007387 */ /* 0x0001e80000100800 */
[----:B0-----:R-:W4:Y:S04]  /*162d0*/  LDL.LU R2, [R1+0x2850] ;  /* 0x0028500001027983 */ /* 0x001f280000300800 */
[----:B------:R-:W-:Y:S04]  /*162e0*/  STL [R1+0x3bc], R5 ;  /* 0x0003bc0501007387 */ /* 0x000fe80000100800 */
[----:B------:R0:W-:Y:S04]  /*162f0*/  STL [R1+0x270c], R5 ;  /* 0x00270c0501007387 */ /* 0x0001e80000100800 */
[----:B0-----:R-:W4:Y:S01]  /*16300*/  LDL.LU R5, [R1+0x10] ;  /* 0x0000100001057983 */ /* 0x001f220000300800 */
[----:B---3--:R-:W-:-:S05]  /*16310*/  IMAD R6, R6, UR7, RZ ;  /* 0x0000000706067c24 */ /* 0x008fca000f8e02ff */
[----:B------:R0:W-:Y:S01]  /*16320*/  STL [R1+0x3ac], R6 ;  /* 0x0003ac0601007387 */ /* 0x0001e20000100800 */
[----:B--2---:R-:W-:-:S03]  /*16330*/  IMAD R7, R7, UR7, RZ ;  /* 0x0000000707077c24 */ /* 0x004fc6000f8e02ff */
[----:B0-----:R-:W2:Y:S01]  /*16340*/  LDL.LU R6, [R1+0x284c] ;  /* 0x00284c0001067983 */ /* 0x001ea20000300800 */
[----:B------:R-:W-:-:S03]  /*16350*/  IMAD R8, R8, UR7, RZ ;  /* 0x0000000708087c24 */ /* 0x000fc6000f8e02ff */
[----:B------:R0:W-:Y:S01]  /*16360*/  STL [R1+0x3a8], R7 ;  /* 0x0003a80701007387 */ /* 0x0001e20000100800 */
[----:B------:R-:W-:Y:S02]  /*16370*/  IMAD R9, R9, UR7, RZ ;  /* 0x0000000709097c24 */ /* 0x000fe4000f8e02ff */
[----:B------:R-:W-:Y:S01]  /*16380*/  IMAD R11, R11, UR7, RZ ;  /* 0x000000070b0b7c24 */ /* 0x000fe2000f8e02ff */
[----:B0-----:R-:W3:Y:S01]  /*16390*/  LDL.LU R7, [R1+0x2848] ;  /* 0x0028480001077983 */ /* 0x001ee20000300800 */
[----:B------:R-:W-:-:S03]  /*163a0*/  IMAD R27, R27, UR7, RZ ;  /* 0x000000071b1b7c24 */ /* 0x000fc6000f8e02ff */
[----:B------:R0:W-:Y:S01]  /*163b0*/  STL [R1+0x3a4], R8 ;  /* 0x0003a40801007387 */ /* 0x0001e20000100800 */
[----:B------:R-:W-:Y:S02]  /*163c0*/  IMAD R26, R26, UR7, RZ ;  /* 0x000000071a1a7c24 */ /* 0x000fe4000f8e02ff */
[----:B------:R-:W-:Y:S01]  /*163d0*/  IMAD R25, R25, UR7, RZ ;  /* 0x0000000719197c24 */ /* 0x000fe2000f8e02ff */
[----:B0-----:R-:W2:Y:S04]  /*163e0*/  LDL.LU R8, [R1+0x2844] ;  /* 0x0028440001087983 */ /* 0x001ea80000300800 */
[----:B------:R0:W-:Y:S01]  /*163f0*/  STL [R1+0x3a0], R9 ;  /* 0x0003a00901007387 */ /* 0x0001e20000100800 */
[----:B------:R-:W-:Y:S02]  /*16400*/  IMAD R24, R24, UR7, RZ ;  /* 0x0000000718187c24 */ /* 0x000fe4000f8e02ff */
[----:B------:R-:W-:Y:S01]  /*16410*/  IMAD R23, R23, UR7, RZ ;  /* 0x0000000717177c24 */ /* 0x000fe2000f8e02ff */
[----:B0-----:R-:W2:Y:S04]  /*16420*/  LDL.LU R9, [R1+0x2840] ;  /* 0x0028400001097983 */ /* 0x001ea80000300800 */
[----:B------:R0:W-:Y:S01]  /*16430*/  STL [R1+0x39c], R11 ;  /* 0x00039c0b01007387 */ /* 0x0001e20000100800 */
[----:B------:R-:W-:-:S03]  /*16440*/  IMAD R22, R22, UR7, RZ ;  /* 0x0000000716167c24 */ /* 0x000fc6000f8e02ff */
        /* <DEDUP_REMOVED lines=52> */
[----:B----4-:R-:W-:-:S05]  /*16790*/  IMAD R5, R5, UR7, RZ ;  /* 0x0000000705057c24 */ /* 0x010fca000f8e02ff */
[----:B------:R0:W-:Y:S02]  /*167a0*/  STL [R1+0x34c], R5 ;  /* 0x00034c0501007387 */ /* 0x0001e40000100800 */
[----:B0-----:R-:W-:Y:S02]  /*167b0*/  IMAD R5, R0, UR7, RZ ;  /* 0x0000000700057c24 */ /* 0x001fe4000f8e02ff */
[----:B--2---:R-:W-:Y:S02]  /*167c0*/  IMAD R0, R14, UR7, RZ ;  /* 0x000000070e007c24 */ /* 0x004fe4000f8e02ff */
[----:B------:R-:W2:Y:S04]  /*167d0*/  LDL.LU R14, [R1+0x27ec] ;  /* 0x0027ec00010e7983 */ /* 0x000ea80000300800 */
[----:B------:R0:W-:Y:S02]  /*167e0*/  STL [R1+0x348], R5 ;  /* 0x0003480501007387 */ /* 0x0001e40000100800 */
[----:B0-----:R-:W-:-:S02]  /*167f0*/  IMAD R5, R15, UR7, RZ ;  /* 0x000000070f057c24 */ /* 0x001fc4000f8e02ff */
[----:B------:R-:W2:Y:S04]  /*16800*/  LDL.LU R15, [R1+0x27e8] ;  /* 0x0027e800010f7983 */ /* 0x000ea80000300800 */
[----:B------:R0:W-:Y:S04]  /*16810*/  STL [R1+0x344], R0 ;  /* 0x0003440001007387 */ /* 0x0001e80000100800 */
[----:B------:R1:W-:Y:S01]  /*16820*/  STL [R1+0x340], R5 ;  /* 0x0003400501007387 */ /* 0x0003e20000100800 */
[----:B0-----:R-:W-:Y:S02]  /*16830*/  IMAD R0, R4, UR7, RZ ;  /* 0x0000000704007c24 */ /* 0x001fe4000f8e02ff */
[----:B------:R-:W-:-:S02]  /*16840*/  IMAD R4, R28, UR7, RZ ;  /* 0x000000071c047c24 */ /* 0x000fc4000f8e02ff */
[----:B-1----:R-:W-:Y:S01]  /*16850*/  IMAD R5, R29, UR7, RZ ;  /* 0x000000071d057c24 */ /* 0x002fe2000f8e02ff */
        /* <DEDUP_REMOVED lines=27> */
[----:B------:R-:W4:Y:S04]  /*16a10*/  LDL R26, [R1+0x48] ;  /* 0x00004800011a7983 */ /* 0x000f280000100800 */
[----:B------:R0:W-:Y:S04]  /*16a20*/  STL [R1+0x304], R4 ;  /* 0x0003040401007387 */ /* 0x0001e80000100800 */
[----:B------:R-:W2:Y:S04]  /*16a30*/  LDL R25, [R1+0x5c] ;  /* 0x00005c0001197983 */ /* 0x000ea80000100800 */
[----:B------:R3:W-:Y:S04]  /*16a40*/  STL [R1+0x300], R0 ;  /* 0x0003000001007387 */ /* 0x0007e80000100800 */
[----:B------:R-:W2:Y:S01]  /*16a50*/  LDL R24, [R1+0x70] ;  /* 0x0000700001187983 */ /* 0x000ea20000100800 */
[----:B-1----:R-:W-:-:S02]  /*16a60*/  IMAD R5, R27, UR7, RZ ;  /* 0x000000071b057c24 */ /* 0x002fc4000f8e02ff */
[----:B0-----:R-:W-:Y:S02]  /*16a70*/  IMAD R4, R9, UR7, RZ ;  /* 0x0000000709047c24 */ /* 0x001fe4000f8e02ff */
[----:B---3--:R-:W-:Y:S01]  /*16a80*/  IMAD R0, R11, UR7, RZ ;  /* 0x000000070b007c24 */ /* 0x008fe2000f8e02ff */
[----:B--2---:R-:W-:Y:S04]  /*16a90*/  STL.64 [R1+0x27e0], R24 ;  /* 0x0027e01801007387 */ /* 0x004fe80000100a00 */
[----:B------:R-:W2:Y:S04]  /*16aa0*/  LDL R23, [R1+0x78] ;  /* 0x0000780001177983 */ /* 0x000ea80000100800 */
[----:B------:R-:W3:Y:S04]  /*16ab0*/  LDL R22, [R1+0x98] ;  /* 0x0000980001167983 */ /* 0x000ee80000100800 */
[----:B------:R-:W2:Y:S04]  /*16ac0*/  LDL R21, [R1+0x9c] ;  /* 0x00009c0001157983 */ /* 0x000ea80000100800 */
        /* <DEDUP_REMOVED lines=11> */
[----:B------:R0:W-:Y:S04]  /*16b80*/  STL [R1+0x2f8], R0 ;  /* 0x0002f80001007387 */ /* 0x0001e80000100800 */
[----:B------:R-:W2:Y:S04]  /*16b90*/  LDL R9, [R1+0x34] ;  /* 0x0000340001097983 */ /* 0x000ea80000100800 */
[----:B------:R-:W-:Y:S01]  /*16ba0*/  STL [R1+0x2f4], R4 ;  /* 0x0002f40401007387 */ /* 0x000fe20000100800 */
[----:B0-----:R-:W-:-:S03]  /*16bb0*/  IMAD R0, R8, UR7, RZ ;  /* 0x0000000708007c24 */ /* 0x001fc6000f8e02ff */
[----:B------:R-:W2:Y:S04]  /*16bc0*/  LDL R8, [R1+0x30] ;  /* 0x0000300001087983 */ /* 0x000ea80000100800 */
[----:B------:R-:W-:Y:S04]  /*16bd0*/  STL [R1+0x2fc], R5 ;  /* 0x0002fc0501007387 */ /* 0x000fe80000100800 */
[----:B------:R0:W-:Y:S01]  /*16be0*/  STL [R1+0x2f0], R0 ;  /* 0x0002f00001007387 */ /* 0x0001e20000100800 */
[----:B------:R-:W-:-:S04]  /*16bf0*/  IMAD.WIDE R24, R3, 0x2, R14 ;  /* 0x0000000203187825 */ /* 0x000fc800078e020e */
[----:B0-----:R-:W-:Y:S02]  /*16c00*/  IMAD R0, R7, UR7, RZ ;  /* 0x0000000707007c24 */ /* 0x001fe4000f8e02ff */
[----:B------:R-:W2:Y:S04]  /*16c10*/  LDL R7, [R1+0x2c] ;  /* 0x00002c0001077983 */ /* 0x000ea80000100800 */
[----:B------:R-:W-:Y:S04]  /*16c20*/  STL [R1+0x2ec], R0 ;  /* 0x0002ec0001007387 */ /* 0x000fe80000100800 */
[----:B------:R0:W-:Y:S02]  /*16c30*/  STL.64 [R1+0x2e0], R24 ;  /* 0x0002e01801007387 */ /* 0x0001e40000100a00 */
[----:B0-----:R-:W-:-:S05]  /*16c40*/  IMAD.WIDE R24, R10, 0x2, R14 ;  /* 0x000000020a187825 */ /* 0x001fca00078e020e */
[----:B------:R0:W-:Y:S04]  /*16c50*/  STL.64 [R1+0x2d8], R24 ;  /* 0x0002d81801007387 */ /* 0x0001e80000100a00 */
[----:B0-----:R-:W3:Y:S01]  /*16c60*/  LDL.LU.64 R24, [R1+0x27e0] ;  /* 0x0027e00001187983 */ /* 0x001ee20000300a00 */
[----:B------:R-:W-:-:S05]  /*16c70*/  IMAD R4, R6, UR7, RZ ;  /* 0x0000000706047c24 */ /* 0x000fca000f8e02ff */
[----:B------:R-:W-:Y:S04]  /*16c80*/  STL [R1+0x2e8], R4 ;  /* 0x0002e80401007387 */ /* 0x000fe80000100800 */
[----:B------:R2:W-:Y:S02]  /*16c90*/  STL.64 [R1+0x2710], R4 ;  /* 0x0027100401007387 */ /* 0x0005e40000100a00 */
[----:B--2---:R-:W-:-:S04]  /*16ca0*/  IMAD.WIDE R4, R7, 0x2, R14 ;  /* 0x0000000207047825 */ /* 0x004fc800078e020e */
[--C-:B------:R-:W-:Y:S01]  /*16cb0*/  IMAD.WIDE R6, R8, 0x2, R14.reuse ;  /* 0x0000000208067825 */ /* 0x100fe200078e020e */
[----:B------:R0:W-:Y:S04]  /*16cc0*/  STL.64 [R1+0x2d0], R4 ;  /* 0x0002d00401007387 */ /* 0x0001e80000100a00 */
[----:B------:R1:W-:Y:S01]  /*16cd0*/  STL.64 [R1+0x2c8], R6 ;  /* 0x0002c80601007387 */ /* 0x0003e20000100a00 */
[----:B0-----:R-:W-:-:S04]  /*16ce0*/  IMAD.WIDE R4, R9, 0x2, R14 ;  /* 0x0000000209047825 */ /* 0x001fc800078e020e */
[--C-:B------:R-:W-:Y:S01]  /*16cf0*/  IMAD.WIDE R8, R11, 0x2, R14.reuse ;  /* 0x000000020b087825 */ /* 0x100fe200078e020e */
[----:B------:R4:W-:Y:S03]  /*16d00*/  STL.64 [R1+0x2c0], R4 ;  /* 0x0002c00401007387 */ /* 0x0009e60000100a00 */
[--C-:B-1----:R-:W-:Y:S01]  /*16d10*/  IMAD.WIDE R6, R27, 0x2, R14.reuse ;  /* 0x000000021b067825 */ /* 0x102fe200078e020e */
[----:B------:R3:W-:Y:S04]  /*16d20*/  STL.64 [R1+0x2b8], R8 ;  /* 0x0002b80801007387 */ /* 0x0007e80000100a00 */
[----:B------:R0:W-:Y:S01]  /*16d30*/  STL.64 [R1+0x2b0], R6 ;  /* 0x0002b00601007387 */ /* 0x0001e20000100a00 */
[----:B----4-:R-:W-:-:S04]  /*16d40*/  IMAD.WIDE R4, R26, 0x2, R14 ;  /* 0x000000021a047825 */ /* 0x010fc800078e020e */
[--C-:B---3--:R-:W-:Y:S01]  /*16d50*/  IMAD.WIDE R8, R25, 0x2, R14.reuse ;  /* 0x0000000219087825 */ /* 0x108fe200078e020e */
[----:B------:R1:W-:Y:S03]  /*16d60*/  STL.64 [R1+0x2a8], R4 ;  /* 0x0002a80401007387 */ /* 0x0003e60000100a00 */
[--C-:B0-----:R-:W-:Y:S01]  /*16d70*/  IMAD.WIDE R6, R24, 0x2, R14.reuse ;  /* 0x0000000218067825 */ /* 0x101fe200078e020e */
[----:B------:R0:W-:Y:S04]  /*16d80*/  STL.64 [R1+0x2a0], R8 ;  /* 0x0002a00801007387 */ /* 0x0001e80000100a00 */
[----:B------:R2:W-:Y:S01]  /*16d90*/  STL.64 [R1+0x298], R6 ;  /* 0x0002980601007387 */ /* 0x0005e20000100a00 */
[----:B-1----:R-:W-:-:S04]  /*16da0*/  IMAD.WIDE R4, R23, 0x2, R14 ;  /* 0x0000000217047825 */ /* 0x002fc800078e020e */
[--C-:B0-----:R-:W-:Y:S01]  /*16db0*/  IMAD.WIDE R8, R22, 0x2, R14.reuse ;  /* 0x0000000216087825 */ /* 0x101fe200078e020e */
[----:B------:R0:W-:Y:S03]  /*16dc0*/  STL.64 [R1+0x290], R4 ;  /* 0x0002900401007387 */ /* 0x0001e60000100a00 */
[--C-:B--2---:R-:W-:Y:S01]  /*16dd0*/  IMAD.WIDE R6, R21, 0x2, R14.reuse ;  /* 0x0000000215067825 */ /* 0x104fe200078e020e */
[----:B------:R1:W-:Y:S04]  /*16de0*/  STL.64 [R1+0x288], R8 ;  /* 0x0002880801007387 */ /* 0x0003e80000100a00 */
[----:B------:R2:W-:Y:S01]  /*16df0*/  STL.64 [R1+0x280], R6 ;  /* 0x0002800601007387 */ /* 0x0005e20000100a00 */
[----:B0-----:R-:W-:-:S04]  /*16e00*/  IMAD.WIDE R4, R20, 0x2, R14 ;  /* 0x0000000214047825 */ /* 0x001fc800078e020e */
[--C-:B-1----:R-:W-:Y:S01]  /*16e10*/  IMAD.WIDE R8, R19, 0x2, R14.reuse ;  /* 0x0000000213087825 */ /* 0x102fe200078e020e */
        /* <DEDUP_REMOVED lines=9> */
[----:B------:R-:W-:Y:S01]  /*16eb0*/  STL.64 [R1+0x250], R6 ;  /* 0x0002500601007387 */ /* 0x000fe20000100a00 */
[----:B0-----:R-:W-:-:S04]  /*16ec0*/  IMAD.WIDE R4, R12, 0x2, R14 ;  /* 0x000000020c047825 */ /* 0x001fc800078e020e */
[--C-:B-1----:R-:W-:Y:S01]  /*16ed0*/  IMAD.WIDE R8, R28, 0x2, R14.reuse ;  /* 0x000000021c087825 */ /* 0x102fe200078e020e */
[----:B------:R0:W-:Y:S04]  /*16ee0*/  STL.64 [R1+0x248], R4 ;  /* 0x0002480401007387 */ /* 0x0001e80000100a00 */
[----:B0-----:R-:W2:Y:S04]  /*16ef0*/  LDL R4, [R1+0x45c] ;  /* 0x00045c0001047983 */ /* 0x001ea80000100800 */
[----:B------:R-:W-:Y:S04]  /*16f00*/  STL.64 [R1+0x240], R8 ;  /* 0x0002400801007387 */ /* 0x000fe80000100a00 */
[----:B------:R-:W2:Y:S01]  /*16f10*/  LDL R5, [R1+0x470] ;  /* 0x0004700001057983 */ /* 0x000ea20000100800 */
[----:B------:R-:W-:-:S05]  /*16f20*/  IMAD.WIDE R6, R29, 0x2, R14 ;  /* 0x000000021d067825 */ /* 0x000fca00078e020e */
[----:B------:R-:W-:Y:S04]  /*16f30*/  STL.64 [R1+0x238], R6 ;  /* 0x0002380601007387 */ /* 0x000fe80000100a00 */
[----:B--2---:R0:W-:Y:S04]  /*16f40*/  STL.64 [R1+0x27c0], R4 ;  /* 0x0027c00401007387 */ /* 0x0041e80000100a00 */
[----:B0-----:R-:W2:Y:S04]  /*16f50*/  LDL R5, [R1+0x44c] ;  /* 0x00044c0001057983 */ /* 0x001ea80000100800 */
[----:B------:R-:W3:Y:S04]  /*16f60*/  LDL R4, [R1+0x448] ;  /* 0x0004480001047983 */ /* 0x000ee80000100800 */
[----:B--2---:R0:W-:Y:S04]  /*16f70*/  STL [R1+0x27c8], R5 ;  /* 0x0027c80501007387 */ /* 0x0041e80000100800 */
[----:B0-----:R-:W2:Y:S04]  /*16f80*/  LDL R5, [R1+0x434] ;  /* 0x0004340001057983 */ /* 0x001ea80000100800 */
[----:B---3--:R0:W-:Y:S04]  /*16f90*/  STL [R1+0x27cc], R4 ;  /* 0x0027cc0401007387 */ /* 0x0081e80000100800 */
[----:B0-----:R-:W3:Y:S04]  /*16fa0*/  LDL R4, [R1+0x430] ;  /* 0x0004300001047983 */ /* 0x001ee80000100800 */
[----:B--2---:R0:W-:Y:S04]  /*16fb0*/  STL [R1+0x27d0], R5 ;  /* 0x0027d00501007387 */ /* 0x0041e80000100800 */
[----:B0-----:R-:W2:Y:S01]  /*16fc0*/  LDL R5, [R1+0x424] ;  /* 0x0004240001057983 */ /* 0x001ea20000100800 */
[----:B------:R-:W-:-:S03]  /*16fd0*/  IMAD R0, R2, UR7, RZ ;  /* 0x0000000702007c24 */ /* 0x000fc6000f8e02ff */
[----:B---3--:R0:W-:Y:S04]  /*16fe0*/  STL [R1+0x27d4], R4 ;  /* 0x0027d40401007387 */ /* 0x0081e80000100800 */
[----:B0-----:R-:W3:Y:S04]  /*16ff0*/  LDL R4, [R1+0x420] ;  /* 0x0004200001047983 */ /* 0x001ee80000100800 */
[----:B--2---:R3:W-:Y:S04]  /*17000*/  STL [R1+0x27d8], R5 ;  /* 0x0027d80501007387 */ /* 0x0047e80000100800 */
[----:B------:R-:W2:Y:S04]  /*17010*/  LDL.LU R2, [R1+0x474] ;  /* 0x0004740001027983 */ /* 0x000ea80000300800 */
[----:B------:R-:W4:Y:S04]  /*17020*/  LDL.LU R6, [R1+0x488] ;  /* 0x0004880001067983 */ /* 0x000f280000300800 */
        /* <DEDUP_REMOVED lines=19> */
[----:B------:R-:W2:Y:S01]  /*17160*/  LDL.LU R29, [R1+0x550] ;  /* 0x00055000011d7983 */ /* 0x000ea20000300800 */
[----:B---3--:R-:W-:-:S03]  /*17170*/  IMAD.WIDE R4, R4, 0x2, R14 ;  /* 0x0000000204047825 */ /* 0x008fc600078e020e */
[----:B--2---:R0:W-:Y:S04]  /*17180*/  STL.64 [R1+0x27b8], R28 ;  /* 0x0027b81c01007387 */ /* 0x0041e80000100a00 */
[----:B0-----:R-:W2:Y:S04]  /*17190*/  LDL R29, [R1+0x458] ;  /* 0x00045800011d7983 */ /* 0x001ea80000100800 */
[----:B------:R0:W-:Y:S04]  /*171a0*/  STL.64 [R1+0x230], R4 ;  /* 0x0002300401007387 */ /* 0x0001e80000100a00 */
[----:B0-----:R-:W3:Y:S02]  /*171b0*/  LDL.LU R5, [R1+0x27d8] ;  /* 0x0027d80001057983 */ /* 0x001ee40000300800 */
[----:B---3--:R-:W-:-:S05]  /*171c0*/  IMAD.WIDE R4, R5, 0x2, R14 ;  /* 0x0000000205047825 */ /* 0x008fca00078e020e */
        /* <DEDUP_REMOVED lines=13> */
[----:B0-----:R-:W3:Y:S01]  /*172a0*/  LDL.LU.64 R4, [R1+0x27c0] ;  /* 0x0027c00001047983 */ /* 0x001ee20000300a00 */
[----:B--2---:R-:W-:-:S05]  /*172b0*/  IMAD.WIDE R28, R29, 0x2, R14 ;  /* 0x000000021d1c7825 */ /* 0x004fca00078e020e */
[----:B------:R3:W-:Y:S02]  /*172c0*/  STL.64 [R1+0x200], R28 ;  /* 0x0002001c01007387 */ /* 0x0007e40000100a00 */
[----:B---3--:R-:W-:-:S05]  /*172d0*/  IMAD.WIDE R28, R4, 0x2, R14 ;  /* 0x00000002041c7825 */ /* 0x008fca00078e020e */
[----:B------:R0:W-:Y:S04]  /*172e0*/  STL.64 [R1+0x1f8], R28 ;  /* 0x0001f81c01007387 */ /* 0x0001e80000100a00 */
[----:B------:R4:W-:Y:S01]  /*172f0*/  STL.64 [R1+0x2718], R2 ;  /* 0x0027180201007387 */ /* 0x0009e20000100a00 */
[----:B0-----:R-:W-:-:S04]  /*17300*/  IMAD.WIDE R28, R5, 0x2, R14 ;  /* 0x00000002051c7825 */ /* 0x001fc800078e020e */
[--C-:B------:R-:W-:Y:S01]  /*17310*/  IMAD.WIDE R4, R2, 0x2, R14.reuse ;  /* 0x0000000202047825 */ /* 0x100fe200078e020e */
[----:B------:R-:W-:Y:S03]  /*17320*/  STL.64 [R1+0x1f0], R28 ;  /* 0x0001f01c01007387 */ /* 0x000fe60000100a00 */
[--C-:B----4-:R-:W-:Y:S01]  /*17330*/  IMAD.WIDE R2, R6, 0x2, R14.reuse ;  /* 0x0000000206027825 */ /* 0x110fe200078e020e */
[----:B------:R0:W-:Y:S04]  /*17340*/  STL.64 [R1+0x1e8], R4 ;  /* 0x0001e80401007387 */ /* 0x0001e80000100a00 */
[----:B------:R-:W-:Y:S04]  /*17350*/  STL.64 [R1+0x2690], R6 ;  /* 0x0026900601007387 */ /* 0x000fe80000100a00 */
[----:B------:R1:W-:Y:S01]  /*17360*/  STL.64 [R1+0x1e0], R2 ;  /* 0x0001e00201007387 */ /* 0x0003e20000100a00 */
[----:B0-----:R-:W-:-:S05]  /*17370*/  IMAD.WIDE R4, R7, 0x2, R14 ;  /* 0x0000000207047825 */ /* 0x001fca00078e020e */
[----:B------:R0:W-:Y:S01]  /*17380*/  STL.64 [R1+0x1d8], R4 ;  /* 0x0001d80401007387 */ /* 0x0001e20000100a00 */
[----:B-1----:R-:W-:-:S03]  /*17390*/  IMAD.WIDE R2, R8, 0x2, R14 ;  /* 0x0000000208027825 */ /* 0x002fc600078e020e */
[----:B------:R-:W-:Y:S04]  /*173a0*/  STL.64 [R1+0x2698], R8 ;  /* 0x0026980801007387 */ /* 0x000fe80000100a00 */
[----:B------:R1:W-:Y:S01]  /*173b0*/  STL.64 [R1+0x1d0], R2 ;  /* 0x0001d00201007387 */ /* 0x0003e20000100a00 */
[----:B0-----:R-:W-:-:S05]  /*173c0*/  IMAD.WIDE R4, R9, 0x2, R14 ;  /* 0x0000000209047825 */ /* 0x001fca00078e020e */
[----:B------:R0:W-:Y:S01]  /*173d0*/  STL.64 [R1+0x1c8], R4 ;  /* 0x0001c80401007387 */ /* 0x0001e20000100a00 */
[----:B-1----:R-:W-:-:S03]  /*173e0*/  IMAD.WIDE R2, R11, 0x2, R14 ;  /* 0x000000020b027825 */ /* 0x002fc600078e020e */
[----:B------:R-:W-:Y:S04]  /*173f0*/  STL.64 [R1+0x2720], R10 ;  /* 0x0027200a01007387 */ /* 0x000fe80000100a00 */
[----:B------:R1:W-:Y:S01]  /*17400*/  STL.64 [R1+0x1c0], R2 ;  /* 0x0001c00201007387 */ /* 0x0003e20000100a00 */
[----:B0-----:R-:W-:-:S03]  /*17410*/  IMAD.WIDE R4, R27, 0x2, R14 ;  /* 0x000000021b047825 */ /* 0x001fc600078e020e */
[----:B------:R-:W-:Y:S01]  /*17420*/  STL.64 [R1+0x26a0], R26 ;  /* 0x0026a01a01007387 */ /* 0x000fe20000100a00 */
[----:B------:R-:W-:-:S03]  /*17430*/  IMAD.WIDE R6, R25, 0x2, R14 ;  /* 0x0000000219067825 */ /* 0x000fc600078e020e */
[----:B------:R0:W-:Y:S01]  /*17440*/  STL.64 [R1+0x1b8], R4 ;  /* 0x0001b80401007387 */ /* 0x0001e20000100a00 */
[----:B-1----:R-:W-:-:S05]  /*17450*/  IMAD.WIDE R2, R26, 0x2, R14 ;  /* 0x000000021a027825 */ /* 0x002fca00078e020e */
[----:B------:R1:W-:Y:S01]  /*17460*/  STL.64 [R1+0x1b0], R2 ;  /* 0x0001b00201007387 */ /* 0x0003e20000100a00 */
[----:B0-----:R-:W-:-:S03]  /*17470*/  IMAD.WIDE R4, R23, 0x2, R14 ;  /* 0x0000000217047825 */ /* 0x001fc600078e020e */
[----:B------:R0:W-:Y:S01]  /*17480*/  STL.64 [R1+0x1a8], R6 ;  /* 0x0001a80601007387 */ /* 0x0001e20000100a00 */
[----:B------:R-:W-:-:S03]  /*17490*/  IMAD.WIDE R28, R19, 0x2, R14 ;  /* 0x00000002131c7825 */ /* 0x000fc600078e020e */
[----:B------:R-:W2:Y:S01]  /*174a0*/  LDL R26, [R1+0x568] ;  /* 0x00056800011a7983 */ /* 0x000ea20000100800 */
[----:B-1----:R-:W-:-:S03]  /*174b0*/  IMAD.WIDE R2, R21, 0x2, R14 ;  /* 0x0000000215027825 */ /* 0x002fc600078e020e */
[----:B------:R-:W-:Y:S04]  /*174c0*/  STL.64 [R1+0x1a0], R4 ;  /* 0x0001a00401007387 */ /* 0x000fe80000100a00 */
[----:B------:R-:W3:Y:S04]  /*174d0*/  LDL R27, [R1+0x56c] ;  /* 0x00056c00011b7983 */ /* 0x000ee80000100800 */
[----:B------:R1:W-:Y:S04]  /*174e0*/  STL.64 [R1+0x198], R2 ;  /* 0x0001980201007387 */ /* 0x0003e80000100a00 */
[----:B------:R-:W4:Y:S04]  /*174f0*/  LDL R10, [R1+0x578] ;  /* 0x00057800010a7983 */ /* 0x000f280000100800 */
[----:B------:R-:W2:Y:S04]  /*17500*/  LDL R11, [R1+0x57c] ;  /* 0x00057c00010b7983 */ /* 0x000ea80000100800 */
[----:B------:R-:W2:Y:S04]  /*17510*/  LDL R8, [R1+0x590] ;  /* 0x0005900001087983 */ /* 0x000ea80000100800 */
[----:B------:R-:W2:Y:S04]  /*17520*/  LDL R9, [R1+0x594] ;  /* 0x0005940001097983 */ /* 0x000ea80000100800 */
[----:B0-----:R-:W2:Y:S04]  /*17530*/  LDL R6, [R1+0x5a0] ;  /* 0x0005a00001067983 */ /* 0x001ea80000100800 */
[----:B------:R-:W2:Y:S04]  /*17540*/  LDL R7, [R1+0x5a4] ;  /* 0x0005a40001077983 */ /* 0x000ea80000100800 */
[----:B-1----:R-:W2:Y:S04]  /*17550*/  LDL R2, [R1+0x5b0] ;  /* 0x0005b00001027983 */ /* 0x002ea80000100800 */
[----:B------:R-:W2:Y:S04]  /*17560*/  LDL R3, [R1+0x5b4] ;  /* 0x0005b40001037983 */ /* 0x000ea80000100800 */
[----:B------:R-:W2:Y:S04]  /*17570*/  LDL R4, [R1+0x5c0] ;  /* 0x0005c00001047983 */ /* 0x000ea80000100800 */
[----:B------:R-:W2:Y:S04]  /*17580*/  LDL R5, [R1+0x5c4] ;  /* 0x0005c40001057983 */ /* 0x000ea80000100800 */
[----:B------:R0:W-:Y:S02]  /*17590*/  STL.64 [R1+0x190], R28 ;  /* 0x0001901c01007387 */ /* 0x0001e40000100a00 */
[----:B0-----:R-:W-:-:S05]  /*175a0*/  IMAD.WIDE R28, R13, 0x2, R14 ;  /* 0x000000020d1c7825 */ /* 0x001fca00078e020e */
[----:B------:R0:W-:Y:S04]  /*175b0*/  STL.64 [R1+0x188], R28 ;  /* 0x0001881c01007387 */ /* 0x0001e80000100a00 */
[----:B------:R1:W-:Y:S01]  /*175c0*/  STL.64 [R1+0x26a8], R12 ;  /* 0x0026a80c01007387 */ /* 0x0003e20000100a00 */
[----:B0-----:R-:W-:-:S03]  /*175d0*/  IMAD.WIDE R28, R12, 0x2, R14 ;  /* 0x000000020c1c7825 */ /* 0x001fc600078e020e */
[----:B-1----:R-:W2:Y:S04]  /*175e0*/  LDL R13, [R1+0x554] ;  /* 0x00055400010d7983 */ /* 0x002ea80000100800 */
[----:B------:R0:W-:Y:S02]  /*175f0*/  STL.64 [R1+0x180], R28 ;  /* 0x0001801c01007387 */ /* 0x0001e40000100a00 */
[----:B0-----:R-:W-:-:S05]  /*17600*/  IMAD.WIDE R28, R17, 0x2, R14 ;  /* 0x00000002111c7825 */ /* 0x001fca00078e020e */
[----:B------:R0:W-:Y:S02]  /*17610*/  STL.64 [R1+0x178], R28 ;  /* 0x0001781c01007387 */ /* 0x0001e40000100a00 */
[----:B0-----:R-:W-:-:S05]  /*17620*/  IMAD.WIDE R28, R16, 0x2, R14 ;  /* 0x00000002101c7825 */ /* 0x001fca00078e020e */
[----:B------:R0:W-:Y:S04]  /*17630*/  STL.64 [R1+0x170], R28 ;  /* 0x0001701c01007387 */ /* 0x0001e80000100a00 */
[----:B0-----:R-:W2:Y:S04]  /*17640*/  LDL.LU.64 R28, [R1+0x27b8] ;  /* 0x0027b800011c7983 */ /* 0x001ea80000300a00 */
[----:B------:R0:W-:Y:S04]  /*17650*/  STL.64 [R1+0x26b0], R16 ;  /* 0x0026b01001007387 */ /* 0x0001e80000100a00 */
[----:B------:R1:W-:Y:S01]  /*17660*/  STL.64 [R1+0x26b8], R18 ;  /* 0x0026b81201007387 */ /* 0x0003e20000100a00 */
[----:B0-----:R-:W-:-:S05]  /*17670*/  IMAD.WIDE R16, R18, 0x2, R14 ;  /* 0x0000000212107825 */ /* 0x001fca00078e020e */
[----:B------:R0:W-:Y:S01]  /*17680*/  STL.64 [R1+0x168], R16 ;  /* 0x0001681001007387 */ /* 0x0001e20000100a00 */
[----:B-1----:R-:W-:-:S03]  /*17690*/  IMAD.WIDE R18, R22, 0x2, R14 ;  /* 0x0000000216127825 */ /* 0x002fc600078e020e */
[----:B------:R-:W-:Y:S01]  /*176a0*/  STL.64 [R1+0x26c0], R20 ;  /* 0x0026c01401007387 */ /* 0x000fe20000100a00 */
[----:B0-----:R-:W-:-:S05]  /*176b0*/  IMAD.WIDE R16, R20, 0x2, R14 ;  /* 0x0000000214107825 */ /* 0x001fca00078e020e */
[----:B------:R0:W-:Y:S04]  /*176c0*/  STL.64 [R1+0x160], R16 ;  /* 0x0001601001007387 */ /* 0x0001e80000100a00 */
[----:B------:R-:W-:Y:S04]  /*176d0*/  STL.64 [R1+0x26c8], R22 ;  /* 0x0026c81601007387 */ /* 0x000fe80000100a00 */
[----:B------:R2:W-:Y:S01]  /*176e0*/  STL.64 [R1+0x158], R18 ;  /* 0x0001581201007387 */ /* 0x0005e20000100a00 */
[----:B0-----:R-:W-:-:S03]  /*176f0*/  IMAD.WIDE R16, R24, 0x2, R14 ;  /* 0x0000000218107825 */ /* 0x001fc600078e020e */
[----:B------:R-:W-:Y:S04]  /*17700*/  STL.64 [R1+0x26d0], R24 ;  /* 0x0026d01801007387 */ /* 0x000fe80000100a00 */
[----:B------:R0:W-:Y:S01]  /*17710*/  STL.64 [R1+0x150], R16 ;  /* 0x0001501001007387 */ /* 0x0001e20000100a00 */
[----:B--2---:R-:W-:-:S03]  /*17720*/  IMAD.WIDE R18, R28, 0x2, R14 ;  /* 0x000000021c127825 */ /* 0x004fc600078e020e */
[----:B------:R-:W-:Y:S01]  /*17730*/  STL.64 [R1+0x26d8], R28 ;  /* 0x0026d81c01007387 */ /* 0x000fe20000100a00 */
[----:B0-----:R-:W-:-:S03]  /*17740*/  IMAD.WIDE R16, R29, 0x2, R14 ;  /* 0x000000021d107825 */ /* 0x001fc600078e020e */
[----:B------:R0:W-:Y:S04]  /*17750*/  STL.64 [R1+0x148], R18 ;  /* 0x0001481201007387 */ /* 0x0001e80000100a00 */
[----:B------:R1:W-:Y:S01]  /*17760*/  STL.64 [R1+0x140], R16 ;  /* 0x0001401001007387 */ /* 0x0003e20000100a00 */
[----:B0-----:R-:W-:-:S04]  /*17770*/  IMAD.WIDE R18, R13, 0x2, R14 ;  /* 0x000000020d127825 */ /* 0x001fc800078e020e */
[--C-:B-1----:R-:W-:Y:S01]  /*17780*/  IMAD.WIDE R16, R26, 0x2, R14.reuse ;  /* 0x000000021a107825 */ /* 0x102fe200078e020e */
[----:B------:R4:W-:Y:S03]  /*17790*/  STL.64 [R1+0x3c0], R18 ;  /* 0x0003c01201007387 */ /* 0x0009e60000100a00 */
[--C-:B---3--:R-:W-:Y:S01]  /*177a0*/  IMAD.WIDE R12, R27, 0x2, R14.reuse ;  /* 0x000000021b0c7825 */ /* 0x108fe200078e020e */
[----:B------:R0:W-:Y:S04]  /*177b0*/  STL.64 [R1+0x3d8], R16 ;  /* 0x0003d81001007387 */ /* 0x0001e80000100a00 */
[----:B------:R1:W-:Y:S01]  /*177c0*/  STL.64 [R1+0x3f0], R12 ;  /* 0x0003f00c01007387 */ /* 0x0003e20000100a00 */
[----:B----4-:R-:W-:-:S04]  /*177d0*/  IMAD.WIDE R18, R10, 0x2, R14 ;  /* 0x000000020a127825 */ /* 0x010fc800078e020e */
[--C-:B0-----:R-:W-:Y:S01]  /*177e0*/  IMAD.WIDE R16, R11, 0x2, R14.reuse ;  /* 0x000000020b107825 */ /* 0x101fe200078e020e */
[----:B------:R-:W-:Y:S03]  /*177f0*/  STL.64 [R1+0x400], R18 ;  /* 0x0004001201007387 */ /* 0x000fe60000100a00 */
[--C-:B-1----:R-:W-:Y:S01]  /*17800*/  IMAD.WIDE R12, R8, 0x2, R14.reuse ;  /* 0x00000002080c7825 */ /* 0x102fe200078e020e */
[----:B------:R-:W-:Y:S03]  /*17810*/  STL.64 [R1+0x418], R16 ;  /* 0x0004181001007387 */ /* 0x000fe60000100a00 */
[--C-:B------:R-:W-:Y:S01]  /*17820*/  IMAD.WIDE R10, R9, 0x2, R14.reuse ;  /* 0x00000002090a7825 */ /* 0x100fe200078e020e */
[----:B------:R-:W-:Y:S03]  /*17830*/  STL.64 [R1+0x428], R12 ;  /* 0x0004280c01007387 */ /* 0x000fe60000100a00 */
[--C-:B------:R-:W-:Y:S01]  /*17840*/  IMAD.WIDE R8, R6, 0x2, R14.reuse ;  /* 0x0000000206087825 */ /* 0x100fe200078e020e */
[----:B------:R0:W-:Y:S03]  /*17850*/  STL.64 [R1+0x440], R10 ;  /* 0x0004400a01007387 */ /* 0x0001e60000100a00 */
[--C-:B------:R-:W-:Y:S01]  /*17860*/  IMAD.WIDE R6, R7, 0x2, R14.reuse ;  /* 0x0000000207067825 */ /* 0x100fe200078e020e */
[----:B------:R1:W-:Y:S04]  /*17870*/  STL.64 [R1+0x450], R8 ;  /* 0x0004500801007387 */ /* 0x0003e80000100a00 */
[----:B------:R2:W-:Y:S01]  /*17880*/  STL.64 [R1+0x468], R6 ;  /* 0x0004680601007387 */ /* 0x0005e20000100a00 */
[----:B0-----:R-:W-:-:S04]  /*17890*/  IMAD.WIDE R10, R2, 0x2, R14 ;  /* 0x00000002020a7825 */ /* 0x001fc800078e020e */
[--C-:B-1----:R-:W-:Y:S01]  /*178a0*/  IMAD.WIDE R8, R3, 0x2, R14.reuse ;  /* 0x0000000203087825 */ /* 0x102fe200078e020e */
[----:B------:R-:W-:Y:S03]  /*178b0*/  STL.64 [R1+0x480], R10 ;  /* 0x0004800a01007387 */ /* 0x000fe60000100a00 */
[--C-:B--2---:R-:W-:Y:S01]  /*178c0*/  IMAD.WIDE R6, R4, 0x2, R14.reuse ;  /* 0x0000000204067825 */ /* 0x104fe200078e020e */
[----:B------:R-:W-:Y:S04]  /*178d0*/  STL.64 [R1+0x490], R8 ;  /* 0x0004900801007387 */ /* 0x000fe80000100a00 */
[----:B------:R-:W2:Y:S04]  /*178e0*/  LDL R28, [R1+0x5f4] ;  /* 0x0005f400011c7983 */ /* 0x000ea80000100800 */
[----:B------:R-:W-:Y:S04]  /*178f0*/  STL.64 [R1+0x4a8], R6 ;  /* 0x0004a80601007387 */ /* 0x000fe80000100a00 */
[----:B------:R-:W3:Y:S01]  /*17900*/  LDL R29, [R1+0x600] ;  /* 0x00060000011d7983 */ /* 0x000ee20000100800 */
[----:B------:R-:W-:-:S05]  /*17910*/  IMAD.WIDE R2, R5, 0x2, R14 ;  /* 0x0000000205027825 */ /* 0x000fca00078e020e */
[----:B------:R-:W-:Y:S04]  /*17920*/  STL.64 [R1+0x4b8], R2 ;  /* 0x0004b80201007387 */ /* 0x000fe80000100a00 */
[----:B---3--:R0:W-:Y:S04]  /*17930*/  STL [R1+0x279c], R29 ;  /* 0x00279c1d01007387 */ /* 0x0081e80000100800 */
[----:B0-----:R-:W3:Y:S04]  /*17940*/  LDL R29, [R1+0x5f0] ;  /* 0x0005f000011d7983 */ /* 0x001ee80000100800 */
[----:B--2---:R0:W-:Y:S04]  /*17950*/  STL [R1+0x27a0], R28 ;  /* 0x0027a01c01007387 */ /* 0x0041e80000100800 */
[----:B0-----:R-:W2:Y:S04]  /*17960*/  LDL R28, [R1+0x5e4] ;  /* 0x0005e400011c7983 */ /* 0x001ea80000100800 */
[----:B---3--:R0:W-:Y:S04]  /*17970*/  STL [R1+0x27a4], R29 ;  /* 0x0027a41d01007387 */ /* 0x0081e80000100800 */
[----:B0-----:R-:W3:Y:S04]  /*17980*/  LDL R29, [R1+0x5e0] ;  /* 0x0005e000011d7983 */ /* 0x001ee80000100800 */
[----:B--2---:R0:W-:Y:S04]  /*17990*/  STL [R1+0x27a8], R28 ;  /* 0x0027a81c01007387 */ /* 0x0041e80000100800 */
[----:B0-----:R-:W2:Y:S04]  /*179a0*/  LDL R28, [R1+0x5d4] ;  /* 0x0005d400011c7983 */ /* 0x001ea80000100800 */
[----:B---3--:R0:W-:Y:S04]  /*179b0*/  STL [R1+0x27ac], R29 ;  /* 0x0027ac1d01007387 */ /* 0x0081e80000100800 */
[----:B0-----:R-:W3:Y:S04]  /*179c0*/  LDL R29, [R1+0x5d0] ;  /* 0x0005d000011d7983 */ /* 0x001ee80000100800 */
[----:B--2---:R3:W-:Y:S04]  /*179d0*/  STL [R1+0x27b0], R28 ;  /* 0x0027b01c01007387 */ /* 0x0047e80000100800 */
[----:B------:R-:W2:Y:S04]  /*179e0*/  LDL R24, [R1+0x604] ;  /* 0x0006040001187983 */ /* 0x000ea80000100800 */
[----:B------:R-:W4:Y:S04]  /*179f0*/  LDL R25, [R1+0x608] ;  /* 0x0006080001197983 */ /* 0x000f280000100800 */
        /* <DEDUP_REMOVED lines=21> */
[----:B------:R-:W2:Y:S01]  /*17b50*/  LDL R5, [R1+0x6a8] ;  /* 0x0006a80001057983 */ /* 0x000ea20000100800 */
        /* <DEDUP_REMOVED lines=19> */
[----:B------:R2:W-:Y:S02]  /*17c90*/  STL.64 [R1+0x548], R28 ;  /* 0x0005481c01007387 */ /* 0x0005e40000100a00 */
[----:B--2---:R-:W-:-:S05]  /*17ca0*/  IMAD.WIDE R28, R24, 0x2, R14 ;  /* 0x00000002181c7825 */ /* 0x004fca00078e020e */
[----:B------:R4:W-:Y:S02]  /*17cb0*/  STL.64 [R1+0x560], R28 ;  /* 0x0005601c01007387 */ /* 0x0009e40000100a00 */
[----:B----4-:R-:W-:-:S04]  /*17cc0*/  IMAD.WIDE R28, R25, 0x2, R14 ;  /* 0x00000002191c7825 */ /* 0x010fc800078e020e */
        /* <DEDUP_REMOVED lines=421> */
[----:B------:R0:W-:Y:S04]  /*19720*/  STL.64 [R1+0xdf0], R28 ;  /* 0x000df01c01007387 */ /* 0x0001e80000100a00 */
[----:B------:R1:W-:Y:S01]  /*19730*/  STL.64 [R1+0xdf8], R24 ;  /* 0x000df81801007387 */ /* 0x0003e20000100a00 */
[----:B0-----:R-:W-:-:S04]  /*19740*/  IMAD.WIDE R28, R23, 0x2, R14 ;  /* 0x00000002171c7825 */ /* 0x001fc800078e020e */
[--C-:B------:R-:W-:Y:S01]  /*19750*/  IMAD.WIDE R22, R20, 0x2, R14.reuse ;  /* 0x0000000214167825 */ /* 0x100fe200078e020e */
[----:B------:R-:W-:Y:S03]  /*19760*/  STL.64 [R1+0xe00], R28 ;  /* 0x000e001c01007387 */ /* 0x000fe60000100a00 */
[--C-:B-1----:R-:W-:Y:S01]  /*19770*/  IMAD.WIDE R24, R21, 0x2, R14.reuse ;  /* 0x0000000215187825 */ /* 0x102fe200078e020e */
[----:B------:R0:W-:Y:S03]  /*19780*/  STL.64 [R1+0x1758], R22 ;  /* 0x0017581601007387 */ /* 0x0001e60000100a00 */
[--C-:B------:R-:W-:Y:S01]  /*19790*/  IMAD.WIDE R20, R18, 0x2, R14.reuse ;  /* 0x0000000212147825 */ /* 0x100fe200078e020e */
[----:B------:R-:W-:Y:S04]  /*197a0*/  STL.64 [R1+0x1768], R24 ;  /* 0x0017681801007387 */ /* 0x000fe80000100a00 */
        /* <DEDUP_REMOVED lines=11> */
[----:B------:R0:W-:Y:S03]  /*19860*/  STL.64 [R1+0x17c8], R18 ;  /* 0x0017c81201007387 */ /* 0x0001e60000100a00 */
[--C-:B-1----:R-:W-:Y:S01]  /*19870*/  IMAD.WIDE R16, R27, 0x2, R14.reuse ;  /* 0x000000021b107825 */ /* 0x102fe200078e020e */
        /* <DEDUP_REMOVED lines=8> */
[----:B------:R-:W-:Y:S03]  /*19900*/  STL.64 [R1+0x1818], R16 ;  /* 0x0018181001007387 */ /* 0x000fe60000100a00 */
[--C-:B------:R-:W-:Y:S01]  /*19910*/  IMAD.WIDE R8, R7, 0x2, R14.reuse ;  /* 0x0000000207087825 */ /* 0x100fe200078e020e */
[----:B------:R1:W-:Y:S03]  /*19920*/  STL.64 [R1+0x1828], R10 ;  /* 0x0018280a01007387 */ /* 0x0003e60000100a00 */
        /* <DEDUP_REMOVED lines=8> */
[----:B0-----:R-:W-:-:S03]  /*199b0*/  IMAD.WIDE R8, R4, 0x2, R14 ;  /* 0x0000000204087825 */ /* 0x001fc600078e020e */
[----:B-1----:R-:W2:Y:S04]  /*199c0*/  LDL R7, [R1+0x368] ;  /* 0x0003680001077983 */ /* 0x002ea80000100800 */
[----:B------:R-:W-:Y:S04]  /*199d0*/  STL.64 [R1+0x1878], R8 ;  /* 0x0018780801007387 */ /* 0x000fe80000100a00 */
[----:B------:R-:W3:Y:S04]  /*199e0*/  LDL R28, [R1+0x354] ;  /* 0x00035400011c7983 */ /* 0x000ee80000100800 */
[----:B------:R-:W-:Y:S04]  /*199f0*/  STL.64 [R1+0x1888], R2 ;  /* 0x0018880201007387 */ /* 0x000fe80000100a00 */
[----:B------:R-:W4:Y:S04]  /*19a00*/  LDL R11, [R1+0x34c] ;  /* 0x00034c00010b7983 */ /* 0x000f280000100800 */
[----:B------:R-:W2:Y:S04]  /*19a10*/  LDL R10, [R1+0x350] ;  /* 0x00035000010a7983 */ /* 0x000ea80000100800 */
[----:B----4-:R0:W-:Y:S04]  /*19a20*/  STL [R1+0x2728], R11 ;  /* 0x0027280b01007387 */ /* 0x0101e80000100800 */
[----:B0-----:R-:W4:Y:S04]  /*19a30*/  LDL R11, [R1+0x358] ;  /* 0x00035800010b7983 */ /* 0x001f280000100800 */
[----:B--2---:R0:W-:Y:S04]  /*19a40*/  STL [R1+0x272c], R10 ;  /* 0x00272c0a01007387 */ /* 0x0041e80000100800 */
[----:B0-----:R-:W2:Y:S04]  /*19a50*/  LDL R10, [R1+0x35c] ;  /* 0x00035c00010a7983 */ /* 0x001ea80000100800 */
[----:B----4-:R0:W-:Y:S04]  /*19a60*/  STL [R1+0x2730], R11 ;  /* 0x0027300b01007387 */ /* 0x0101e80000100800 */
[----:B0-----:R-:W4:Y:S04]  /*19a70*/  LDL R11, [R1+0x360] ;  /* 0x00036000010b7983 */ /* 0x001f280000100800 */
[----:B--2---:R0:W-:Y:S04]  /*19a80*/  STL [R1+0x2734], R10 ;  /* 0x0027340a01007387 */ /* 0x0041e80000100800 */
[----:B0-----:R-:W2:Y:S01]  /*19a90*/  LDL R10, [R1+0x364] ;  /* 0x00036400010a7983 */ /* 0x001ea20000100800 */
[----:B------:R-:W-:-:S03]  /*19aa0*/  IMAD.WIDE R6, R7, 0x2, R14 ;  /* 0x0000000207067825 */ /* 0x000fc600078e020e */
[----:B----4-:R2:W-:Y:S04]  /*19ab0*/  STL [R1+0x2738], R11 ;  /* 0x0027380b01007387 */ /* 0x0105e80000100800 */
[----:B------:R-:W4:Y:S04]  /*19ac0*/  LDL R2, [R1+0x348] ;  /* 0x0003480001027983 */ /* 0x000f280000100800 */
[----:B------:R-:W3:Y:S04]  /*19ad0*/  LDL R3, [R1+0x344] ;  /* 0x0003440001037983 */ /* 0x000ee80000100800 */
[----:B------:R-:W3:Y:S01]  /*19ae0*/  LDL R4, [R1+0x340] ;  /* 0x0003400001047983 */ /* 0x000ee20000100800 */
[----:B--2---:R-:W-:-:S03]  /*19af0*/  IMAD.WIDE R10, R10, 0x2, R14 ;  /* 0x000000020a0a7825 */ /* 0x004fc600078e020e */
        /* <DEDUP_REMOVED lines=18> */
[----:B------:R0:W-:Y:S04]  /*19c20*/  STL.64 [R1+0x1898], R6 ;  /* 0x0018980601007387 */ /* 0x0001e80000100a00 */
[----:B0-----:R-:W2:Y:S04]  /*19c30*/  LDL R6, [R1+0x2f0] ;  /* 0x0002f00001067983 */ /* 0x001ea80000100800 */
[----:B------:R-:W2:Y:S04]  /*19c40*/  LDL R7, [R1+0x2ec] ;  /* 0x0002ec0001077983 */ /* 0x000ea80000100800 */
[----:B------:R0:W-:Y:S04]  /*19c50*/  STL.64 [R1+0x18a8], R10 ;  /* 0x0018a80a01007387 */ /* 0x0001e80000100a00 */
[----:B0-----:R-:W2:Y:S02]  /*19c60*/  LDL.LU R11, [R1+0x2738] ;  /* 0x00273800010b7983 */ /* 0x001ea40000300800 */
[----:B--2---:R-:W-:-:S05]  /*19c70*/  IMAD.WIDE R10, R11, 0x2, R14 ;  /* 0x000000020b0a7825 */ /* 0x004fca00078e020e */
[----:B------:R0:W-:Y:S04]  /*19c80*/  STL.64 [R1+0x18b8], R10 ;  /* 0x0018b80a01007387 */ /* 0x0001e80000100a00 */
[----:B0-----:R-:W2:Y:S02]  /*19c90*/  LDL.LU R10, [R1+0x2734] ;  /* 0x00273400010a7983 */ /* 0x001ea40000300800 */
[----:B--2---:R-:W-:-:S05]  /*19ca0*/  IMAD.WIDE R10, R10, 0x2, R14 ;  /* 0x000000020a0a7825 */ /* 0x004fca00078e020e */
[----:B------:R0:W-:Y:S04]  /*19cb0*/  STL.64 [R1+0x18c8], R10 ;  /* 0x0018c80a01007387 */ /* 0x0001e80000100a00 */
[----:B0-----:R-:W2:Y:S02]  /*19cc0*/  LDL.LU R11, [R1+0x2730] ;  /* 0x00273000010b7983 */ /* 0x001ea40000300800 */
[----:B--2---:R-:W-:-:S05]  /*19cd0*/  IMAD.WIDE R10, R11, 0x2, R14 ;  /* 0x000000020b0a7825 */ /* 0x004fca00078e020e */
[----:B------:R3:W-:Y:S02]  /*19ce0*/  STL.64 [R1+0x18d8], R10 ;  /* 0x0018d80a01007387 */ /* 0x0007e40000100a00 */
[----:B---3--:R-:W-:-:S05]  /*19cf0*/  IMAD.WIDE R10, R28, 0x2, R14 ;  /* 0x000000021c0a7825 */ /* 0x008fca00078e020e */
[----:B------:R0:W-:Y:S04]  /*19d00*/  STL.64 [R1+0x18e8], R10 ;  /* 0x0018e80a01007387 */ /* 0x0001e80000100a00 */
[----:B0-----:R-:W2:Y:S02]  /*19d10*/  LDL.LU R10, [R1+0x272c] ;  /* 0x00272c00010a7983 */ /* 0x001ea40000300800 */
[----:B--2---:R-:W-:-:S05]  /*19d20*/  IMAD.WIDE R10, R10, 0x2, R14 ;  /* 0x000000020a0a7825 */ /* 0x004fca00078e020e */
[----:B------:R0:W-:Y:S04]  /*19d30*/  STL.64 [R1+0x18f8], R10 ;  /* 0x0018f80a01007387 */ /* 0x0001e80000100a00 */
[----:B0-----:R-:W2:Y:S01]  /*19d40*/  LDL.LU R11, [R1+0x2728] ;  /* 0x00272800010b7983 */ /* 0x001ea20000300800 */
[----:B------:R-:W-:-:S04]  /*19d50*/  IMAD.WIDE R28, R29, 0x2, R14 ;  /* 0x000000021d1c7825 */ /* 0x000fc800078e020e */
[----:B--2---:R-:W-:-:S05]  /*19d60*/  IMAD.WIDE R10, R11, 0x2, R14 ;  /* 0x000000020b0a7825 */ /* 0x004fca00078e020e */
[----:B------:R4:W-:Y:S02]  /*19d70*/  STL.64 [R1+0x1908], R10 ;  /* 0x0019080a01007387 */ /* 0x0009e40000100a00 */
[----:B----4-:R-:W-:-:S04]  /*19d80*/  IMAD.WIDE R10, R2, 0x2, R14 ;  /* 0x00000002020a7825 */ /* 0x010fc800078e020e */
[--C-:B------:R-:W-:Y:S01]  /*19d90*/  IMAD.WIDE R2, R3, 0x2, R14.reuse ;  /* 0x0000000203027825 */ /* 0x100fe200078e020e */
[----:B------:R0:W-:Y:S04]  /*19da0*/  STL.64 [R1+0x1918], R10 ;  /* 0x0019180a01007387 */ /* 0x0001e80000100a00 */
[----:B0-----:R-:W2:Y:S04]  /*19db0*/  LDL.LU.64 R10, [R1+0x2720] ;  /* 0x00272000010a7983 */ /* 0x001ea80000300a00 */
[----:B------:R0:W-:Y:S02]  /*19dc0*/  STL.64 [R1+0x1928], R2 ;  /* 0x0019280201007387 */ /* 0x0001e40000100a00 */
[----:B0-----:R-:W-:-:S04]  /*19dd0*/  IMAD.WIDE R2, R4, 0x2, R14 ;  /* 0x0000000204027825 */ /* 0x001fc800078e020e */
[--C-:B------:R-:W-:Y:S01]  /*19de0*/  IMAD.WIDE R4, R5, 0x2, R14.reuse ;  /* 0x0000000205047825 */ /* 0x100fe200078e020e */
[----:B------:R0:W-:Y:S04]  /*19df0*/  STL.64 [R1+0x1938], R2 ;  /* 0x0019380201007387 */ /* 0x0001e80000100a00 */
[----:B0-----:R-:W3:Y:S04]  /*19e00*/  LDL.LU.64 R2, [R1+0x2718] ;  /* 0x0027180001027983 */ /* 0x001ee80000300a00 */
[----:B------:R0:W-:Y:S04]  /*19e10*/  STL.64 [R1+0x1948], R4 ;  /* 0x0019480401007387 */ /* 0x0001e80000100a00 */
[----:B0-----:R-:W4:Y:S04]  /*19e20*/  LDL.LU.64 R4, [R1+0x2710] ;  /* 0x0027100001047983 */ /* 0x001f280000300a00 */
[----:B------:R0:W-:Y:S02]  /*19e30*/  STL.64 [R1+0x1958], R28 ;  /* 0x0019581c01007387 */ /* 0x0001e40000100a00 */
[----:B0-----:R-:W-:-:S04]  /*19e40*/  IMAD.WIDE R28, R24, 0x2, R14 ;  /* 0x00000002181c7825 */ /* 0x001fc800078e020e */
[--C-:B------:R-:W-:Y:S01]  /*19e50*/  IMAD.WIDE R24, R25, 0x2, R14.reuse ;  /* 0x0000000219187825 */ /* 0x100fe200078e020e */
[----:B------:R0:W-:Y:S04]  /*19e60*/  STL.64 [R1+0x1968], R28 ;  /* 0x0019681c01007387 */ /* 0x0001e80000100a00 */
[----:B------:R1:W-:Y:S01]  /*19e70*/  STL.64 [R1+0x1978], R24 ;  /* 0x0019781801007387 */ /* 0x0003e20000100a00 */
[----:B0-----:R-:W-:-:S04]  /*19e80*/  IMAD.WIDE R28, R22, 0x2, R14 ;  /* 0x00000002161c7825 */ /* 0x001fc800078e020e */
[--C-:B-1----:R-:W-:Y:S01]  /*19e90*/  IMAD.WIDE R24, R23, 0x2, R14.reuse ;  /* 0x0000000217187825 */ /* 0x102fe200078e020e */
        /* <DEDUP_REMOVED lines=9> */
[--C-:B------:R-:W-:Y:S01]  /*19f30*/  IMAD.WIDE R20, R16, 0x2, R14.reuse ;  /* 0x0000000210147825 */ /* 0x100fe200078e020e */
[----:B------:R-:W-:Y:S03]  /*19f40*/  STL.64 [R1+0x19d8], R22 ;  /* 0x0019d81601007387 */ /* 0x000fe60000100a00 */
[--C-:B------:R-:W-:Y:S01]  /*19f50*/  IMAD.WIDE R18, R17, 0x2, R14.reuse ;  /* 0x0000000211127825 */ /* 0x100fe200078e020e */
[----:B------:R-:W-:Y:S03]  /*19f60*/  STL.64 [R1+0x19e8], R20 ;  /* 0x0019e81401007387 */ /* 0x000fe60000100a00 */
[--C-:B------:R-:W-:Y:S01]  /*19f70*/  IMAD.WIDE R16, R12, 0x2, R14.reuse ;  /* 0x000000020c107825 */ /* 0x100fe200078e020e */
[----:B------:R0:W-:Y:S03]  /*19f80*/  STL.64 [R1+0x19f8], R18 ;  /* 0x0019f81201007387 */ /* 0x0001e60000100a00 */
[--C-:B------:R-:W-:Y:S01]  /*19f90*/  IMAD.WIDE R12, R13, 0x2, R14.reuse ;  /* 0x000000020d0c7825 */ /* 0x100fe200078e020e */
[----:B------:R-:W-:Y:S04]  /*19fa0*/  STL.64 [R1+0x1a08], R16 ;  /* 0x001a081001007387 */ /* 0x000fe80000100a00 */
[----:B------:R4:W-:Y:S01]  /*19fb0*/  STL.64 [R1+0x1a18], R12 ;  /* 0x001a180c01007387 */ /* 0x0009e20000100a00 */
[----:B0-----:R-:W-:-:S05]  /*19fc0*/  IMAD.WIDE R18, R26, 0x2, R14 ;  /* 0x000000021a127825 */ /* 0x001fca00078e020e */
[----:B------:R0:W-:Y:S01]  /*19fd0*/  STL.64 [R1+0x1a28], R18 ;  /* 0x001a281201007387 */ /* 0x0001e20000100a00 */
[----:B----4-:R-:W-:-:S03]  /*19fe0*/  IMAD.WIDE R12, R5, 0x2, R14 ;  /* 0x00000002050c7825 */ /* 0x010fc600078e020e */
[----:B------:R-:W4:Y:S01]  /*19ff0*/  LDL.LU R5, [R1+0x270c] ;  /* 0x00270c0001057983 */ /* 0x000f220000300800 */
[----:B------:R-:W-:-:S04]  /*1a000*/  IMAD.WIDE R16, R27, 0x2, R14 ;  /* 0x000000021b107825 */ /* 0x000fc800078e020e */
[--C-:B0-----:R-:W-:Y:S01]  /*1a010*/  IMAD.WIDE R18, R8, 0x2, R14.reuse ;  /* 0x0000000208127825 */ /* 0x101fe200078e020e */
[----:B------:R0:W-:Y:S04]  /*1a020*/  STL.64 [R1+0x1a38], R16 ;  /* 0x001a381001007387 */ /* 0x0001e80000100a00 */
[----:B------:R1:W-:Y:S04]  /*1a030*/  STL.64 [R1+0x1a48], R12 ;  /* 0x001a480c01007387 */ /* 0x0003e80000100a00 */
[----:B------:R-:W-:Y:S01]  /*1a040*/  STL.64 [R1+0x1a58], R18 ;  /* 0x001a581201007387 */ /* 0x000fe20000100a00 */
[----:B0-----:R-:W-:-:S04]  /*1a050*/  IMAD.WIDE R16, R9, 0x2, R14 ;  /* 0x0000000209107825 */ /* 0x001fc800078e020e */
[--C-:B-1----:R-:W-:Y:S01]  /*1a060*/  IMAD.WIDE R12, R6, 0x2, R14.reuse ;  /* 0x00000002060c7825 */ /* 0x102fe200078e020e */
[----:B------:R-:W-:Y:S03]  /*1a070*/  STL.64 [R1+0x1a68], R16 ;  /* 0x001a681001007387 */ /* 0x000fe60000100a00 */
[--C-:B------:R-:W-:Y:S01]  /*1a080*/  IMAD.WIDE R8, R7, 0x2, R14.reuse ;  /* 0x0000000207087825 */ /* 0x100fe200078e020e */
[----:B------:R-:W-:Y:S03]  /*1a090*/  STL.64 [R1+0x1a78], R12 ;  /* 0x001a780c01007387 */ /* 0x000fe60000100a00 */
[--C-:B------:R-:W-:Y:S02]  /*1a0a0*/  IMAD.WIDE R6, R4, 0x2, R14.reuse ;  /* 0x0000000204067825 */ /* 0x100fe400078e020e */
[----:B------:R-:W3:Y:S04]  /*1a0b0*/  LDL.LU R4, [R1+0x2708] ;  /* 0x0027080001047983 */ /* 0x000ee80000300800 */
[----:B------:R4:W-:Y:S02]  /*1a0c0*/  STL.64 [R1+0x1a88], R8 ;  /* 0x001a880801007387 */ /* 0x0009e40000100a00 */
[----:B----4-:R-:W-:-:S02]  /*1a0d0*/  IMAD.WIDE R8, R5, 0x2, R14 ;  /* 0x0000000205087825 */ /* 0x010fc400078e020e */
[----:B------:R-:W3:Y:S04]  /*1a0e0*/  LDL.LU R5, [R1+0x2704] ;  /* 0x0027040001057983 */ /* 0x000ee80000300800 */
[----:B------:R0:W-:Y:S02]  /*1a0f0*/  STL.64 [R1+0x1a98], R6 ;  /* 0x001a980601007387 */ /* 0x0001e40000100a00 */
[----:B0-----:R-:W-:Y:S02]  /*1a100*/  IMAD.WIDE R6, R0, 0x2, R14 ;  /* 0x0000000200067825 */ /* 0x001fe400078e020e */
[----:B------:R-:W4:Y:S04]  /*1a110*/  LDL.LU R14, [R1+0x70] ;  /* 0x00007000010e7983 */ /* 0x000f280000300800 */
[----:B------:R-:W-:Y:S04]  /*1a120*/  STL.64 [R1+0x1ab8], R8 ;  /* 0x001ab80801007387 */ /* 0x000fe80000100a00 */
[----:B------:R-:W2:Y:S04]  /*1a130*/  LDL.LU R28, [R1+0x78] ;  /* 0x00007800011c7983 */ /* 0x000ea80000300800 */
[----:B------:R-:W-:Y:S04]  /*1a140*/  STL.64 [R1+0x1aa8], R6 ;  /* 0x001aa80601007387 */ /* 0x000fe80000100a00 */
[----:B------:R-:W2:Y:S04]  /*1a150*/  LDL.LU R29, [R1+0x98] ;  /* 0x00009800011d7983 */ /* 0x000ea80000300800 */
[----:B--2---:R0:W-:Y:S04]  /*1a160*/  STL [R1+0x26e0], R29 ;  /* 0x0026e01d01007387 */ /* 0x0041e80000100800 */
[----:B0-----:R-:W2:Y:S04]  /*1a170*/  LDL.LU R29, [R1+0x5c] ;  /* 0x00005c00011d7983 */ /* 0x001ea80000300800 */
[----:B------:R0:W-:Y:S04]  /*1a180*/  STL [R1+0x26e4], R28 ;  /* 0x0026e41c01007387 */ /* 0x0001e80000100800 */
[----:B0-----:R-:W3:Y:S04]  /*1a190*/  LDL.LU R28, [R1+0x48] ;  /* 0x00004800011c7983 */ /* 0x001ee80000300800 */
[----:B--2---:R0:W-:Y:S04]  /*1a1a0*/  STL [R1+0x26e8], R29 ;  /* 0x0026e81d01007387 */ /* 0x0041e80000100800 */
[----:B0-----:R-:W2:Y:S04]  /*1a1b0*/  LDL.LU R29, [R1+0x44] ;  /* 0x00004400011d7983 */ /* 0x001ea80000300800 */
[----:B---3--:R0:W-:Y:S04]  /*1a1c0*/  STL [R1+0x26ec], R28 ;  /* 0x0026ec1c01007387 */ /* 0x0081e80000100800 */
[----:B0-----:R-:W3:Y:S04]  /*1a1d0*/  LDL.LU R28, [R1+0x38] ;  /* 0x00003800011c7983 */ /* 0x001ee80000300800 */
[----:B--2---:R0:W-:Y:S04]  /*1a1e0*/  STL [R1+0x26f0], R29 ;  /* 0x0026f01d01007387 */ /* 0x0041e80000100800 */
[----:B0-----:R-:W2:Y:S04]  /*1a1f0*/  LDL.LU R29, [R1+0x34] ;  /* 0x00003400011d7983 */ /* 0x001ea80000300800 */
[----:B---3--:R0:W-:Y:S04]  /*1a200*/  STL [R1+0x26f4], R28 ;  /* 0x0026f41c01007387 */ /* 0x0081e80000100800 */
[----:B0-----:R-:W3:Y:S04]  /*1a210*/  LDL.LU R28, [R1+0x30] ;  /* 0x00003000011c7983 */ /* 0x001ee80000300800 */
[----:B--2---:R0:W-:Y:S04]  /*1a220*/  STL [R1+0x26f8], R29 ;  /* 0x0026f81d01007387 */ /* 0x0041e80000100800 */
[----:B0-----:R-:W2:Y:S04]  /*1a230*/  LDL.LU R29, [R1+0x2c] ;  /* 0x00002c00011d7983 */ /* 0x001ea80000300800 */
[----:B---3--:R-:W-:Y:S04]  /*1a240*/  STL [R1+0x26fc], R28 ;  /* 0x0026fc1c01007387 */ /* 0x008fe80000100800 */
[----:B--2---:R0:W-:Y:S04]  /*1a250*/  STL [R1+0x2700], R29 ;  /* 0x0027001d01007387 */ /* 0x0041e80000100800 */
[----:B------:R-:W2:Y:S04]  /*1a260*/  LDL.LU R24, [R1+0x9c] ;  /* 0x00009c0001187983 */ /* 0x000ea80000300800 */
[----:B------:R-:W3:Y:S04]  /*1a270*/  LDL.LU R25, [R1+0xa0] ;  /* 0x0000a00001197983 */ /* 0x000ee80000300800 */
        /* <DEDUP_REMOVED lines=9> */
[----:B0-----:R-:W-:-:S03]  /*1a310*/  IMAD.WIDE R28, R3, 0x2, R4 ;  /* 0x00000002031c7825 */ /* 0x001fc600078e0204 */
        /* <DEDUP_REMOVED lines=8> */
[----:B------:R0:W-:Y:S02]  /*1a3a0*/  STL.64 [R1+0x138], R28 ;  /* 0x0001381c01007387 */ /* 0x0001e40000100a00 */
[----:B0-----:R-:W-:-:S05]  /*1a3b0*/  IMAD.WIDE R28, R10, 0x2, R4 ;  /* 0x000000020a1c7825 */ /* 0x001fca00078e0204 */
        /* <DEDUP_REMOVED lines=22> */
[----:B----4-:R-:W-:-:S05]  /*1a520*/  IMAD.WIDE R28, R14, 0x2, R4 ;  /* 0x000000020e1c7825 */ /* 0x010fca00078e0204 */
[----:B------:R0:W-:Y:S04]  /*1a530*/  STL.64 [R1+0xf0], R28 ;  /* 0x0000f01c01007387 */ /* 0x0001e80000100a00 */
[----:B0-----:R-:W2:Y:S02]  /*1a540*/  LDL.LU R28, [R1+0x26e4] ;  /* 0x0026e400011c7983 */ /* 0x001ea40000300800 */
[----:B--2---:R-:W-:-:S05]  /*1a550*/  IMAD.WIDE R28, R28, 0x2, R4 ;  /* 0x000000021c1c7825 */ /* 0x004fca00078e0204 */
[----:B------:R0:W-:Y:S04]  /*1a560*/  STL.64 [R1+0xe8], R28 ;  /* 0x0000e81c01007387 */ /* 0x0001e80000100a00 */
[----:B0-----:R-:W2:Y:S02]  /*1a570*/  LDL.LU R29, [R1+0x26e0] ;  /* 0x0026e000011d7983 */ /* 0x001ea40000300800 */
[----:B--2---:R-:W-:-:S05]  /*1a580*/  IMAD.WIDE R28, R29, 0x2, R4 ;  /* 0x000000021d1c7825 */ /* 0x004fca00078e0204 */
[----:B------:R0:W-:Y:S02]  /*1a590*/  STL.64 [R1+0xe0], R28 ;  /* 0x0000e01c01007387 */ /* 0x0001e40000100a00 */
[----:B0-----:R-:W-:-:S04]  /*1a5a0*/  IMAD.WIDE R28, R24, 0x2, R4 ;  /* 0x00000002181c7825 */ /* 0x001fc800078e0204 */
[--C-:B---3--:R-:W-:Y:S01]  /*1a5b0*/  IMAD.WIDE R24, R25, 0x2, R4.reuse ;  /* 0x0000000219187825 */ /* 0x108fe200078e0204 */
[----:B------:R0:W-:Y:S04]  /*1a5c0*/  STL.64 [R1+0xd8], R28 ;  /* 0x0000d81c01007387 */ /* 0x0001e80000100a00 */
[----:B0-----:R-:W2:Y:S04]  /*1a5d0*/  LDL.LU.64 R28, [R1+0x26d8] ;  /* 0x0026d800011c7983 */ /* 0x001ea80000300a00 */
[----:B------:R0:W-:Y:S02]  /*1a5e0*/  STL.64 [R1+0xd0], R24 ;  /* 0x0000d01801007387 */ /* 0x0001e40000100a00 */
[----:B0-----:R-:W-:-:S04]  /*1a5f0*/  IMAD.WIDE R24, R22, 0x2, R4 ;  /* 0x0000000216187825 */ /* 0x001fc800078e0204 */
[--C-:B------:R-:W-:Y:S01]  /*1a600*/  IMAD.WIDE R22, R23, 0x2, R4.reuse ;  /* 0x0000000217167825 */ /* 0x100fe200078e0204 */
[----:B------:R0:W-:Y:S04]  /*1a610*/  STL.64 [R1+0xc8], R24 ;  /* 0x0000c81801007387 */ /* 0x0001e80000100a00 */
[----:B0-----:R-:W3:Y:S04]  /*1a620*/  LDL.LU.64 R24, [R1+0x26d0] ;  /* 0x0026d00001187983 */ /* 0x001ee80000300a00 */
[----:B------:R0:W-:Y:S02]  /*1a630*/  STL.64 [R1+0xc0], R22 ;  /* 0x0000c01601007387 */ /* 0x0001e40000100a00 */
[----:B0-----:R-:W-:-:S04]  /*1a640*/  IMAD.WIDE R22, R20, 0x2, R4 ;  /* 0x0000000214167825 */ /* 0x001fc800078e0204 */
[--C-:B------:R-:W-:Y:S01]  /*1a650*/  IMAD.WIDE R20, R21, 0x2, R4.reuse ;  /* 0x0000000215147825 */ /* 0x100fe200078e0204 */
[----:B------:R0:W-:Y:S04]  /*1a660*/  STL.64 [R1+0xb8], R22 ;  /* 0x0000b81601007387 */ /* 0x0001e80000100a00 */
[----:B0-----:R-:W4:Y:S04]  /*1a670*/  LDL.LU.64 R22, [R1+0x26c8] ;  /* 0x0026c80001167983 */ /* 0x001f280000300a00 */
[----:B------:R0:W-:Y:S02]  /*1a680*/  STL.64 [R1+0xb0], R20 ;  /* 0x0000b01401007387 */ /* 0x0001e40000100a00 */
[----:B0-----:R-:W-:-:S04]  /*1a690*/  IMAD.WIDE R20, R18, 0x2, R4 ;  /* 0x0000000212147825 */ /* 0x001fc800078e0204 */
[--C-:B------:R-:W-:Y:S01]  /*1a6a0*/  IMAD.WIDE R18, R19, 0x2, R4.reuse ;  /* 0x0000000213127825 */ /* 0x100fe200078e0204 */
[----:B------:R0:W-:Y:S04]  /*1a6b0*/  STL.64 [R1+0xa8], R20 ;  /* 0x0000a81401007387 */ /* 0x0001e80000100a00 */
[----:B0-----:R-:W2:Y:S04]  /*1a6c0*/  LDL.LU.64 R20, [R1+0x26c0] ;  /* 0x0026c00001147983 */ /* 0x001ea80000300a00 */
        /* <DEDUP_REMOVED lines=25> */
[----:B------:R0:W-:Y:S04]  /*1a860*/  STL.64 [R1+0x50], R6 ;  /* 0x0000500601007387 */ /* 0x0001e80000100a00 */
[----:B0-----:R-:W3:Y:S01]  /*1a870*/  LDL.LU.64 R6, [R1+0x2690] ;  /* 0x0026900001067983 */ /* 0x001ee20000300a00 */
[----:B------:R-:W-:-:S04]  /*1a880*/  IMAD.WIDE R14, R15, 0x2, R4 ;  /* 0x000000020f0e7825 */ /* 0x000fc800078e0204 */
[--C-:B------:R-:W-:Y:S01]  /*1a890*/  IMAD.WIDE R2, R2, 0x2, R4.reuse ;  /* 0x0000000202027825 */ /* 0x100fe200078e0204 */
[----:B------:R-:W-:Y:S04]  /*1a8a0*/  STL.64 [R1+0x48], R14 ;  /* 0x0000480e01007387 */ /* 0x000fe80000100a00 */
[----:B------:R2:W-:Y:S02]  /*1a8b0*/  STL.64 [R1+0x40], R2 ;  /* 0x0000400201007387 */ /* 0x0005e40000100a00 */
[----:B--2---:R-:W-:-:S04]  /*1a8c0*/  IMAD.WIDE R2, R8, 0x2, R4 ;  /* 0x0000000208027825 */ /* 0x004fc800078e0204 */
[----:B------:R-:W-:-:S04]  /*1a8d0*/  IMAD.WIDE R8, R9, 0x2, R4 ;  /* 0x0000000209087825 */ /* 0x000fc800078e0204 */
[----:B---3--:R-:W-:-:S04]  /*1a8e0*/  IMAD.WIDE R14, R6, 0x2, R4 ;  /* 0x00000002060e7825 */ /* 0x008fc800078e0204 */
[--C-:B------:R-:W-:Y:S01]  /*1a8f0*/  IMAD.WIDE R6, R7, 0x2, R4.reuse ;  /* 0x0000000207067825 */ /* 0x100fe200078e0204 */
[----:B------:R-:W-:Y:S04]  /*1a900*/  STL.64 [R1+0x38], R14 ;  /* 0x0000380e01007387 */ /* 0x000fe80000100a00 */
[----:B------:R0:W-:Y:S04]  /*1a910*/  STL.64 [R1+0x30], R6 ;  /* 0x0000300601007387 */ /* 0x0001e80000100a00 */
        /* <DEDUP_REMOVED lines=9> */
[----:B----4-:R-:W-:-:S05]  /*1a9b0*/  IMAD.WIDE R2, R23, 0x2, R4 ;  /* 0x0000000217027825 */ /* 0x010fca00078e0204 */
[----:B------:R-:W-:Y:S01]  /*1a9c0*/  STL.64 [R1+0x2630], R2 ;  /* 0x0026300201007387 */ /* 0x000fe20000100a00 */
[----:B-1----:R-:W-:-:S03]  /*1a9d0*/  IMAD.WIDE R8, R19, 0x2, R4 ;  /* 0x0000000213087825 */ /* 0x002fc600078e0204 */
[----:B------:R0:W-:Y:S01]  /*1a9e0*/  STL.64 [R1], R6 ;  /* 0x0000000601007387 */ /* 0x0001e20000100a00 */
[----:B------:R-:W-:-:S04]  /*1a9f0*/  IMAD.WIDE R10, R13, 0x2, R4 ;  /* 0x000000020d0a7825 */ /* 0x000fc800078e0204 */
[----:B------:R-:W-:-:S04]  /*1aa00*/  IMAD.WIDE R12, R12, 0x2, R4 ;  /* 0x000000020c0c7825 */ /* 0x000fc800078e0204 */
[----:B0-----:R-:W-:-:S04]  /*1aa10*/  IMAD.WIDE R6, R21, 0x2, R4 ;  /* 0x0000000215067825 */ /* 0x001fc800078e0204 */
[--C-:B------:R-:W-:Y:S01]  /*1aa20*/  IMAD.WIDE R14, R17, 0x2, R4.reuse ;  /* 0x00000002110e7825 */ /* 0x100fe200078e0204 */
[----:B------:R0:W-:Y:S03]  /*1aa30*/  STL.64 [R1+0x2628], R6 ;  /* 0x0026280601007387 */ /* 0x0001e60000100a00 */
[--C-:B------:R-:W-:Y:S01]  /*1aa40*/  IMAD.WIDE R16, R16, 0x2, R4.reuse ;  /* 0x0000000210107825 */ /* 0x100fe200078e0204 */
[----:B------:R-:W-:Y:S04]  /*1aa50*/  STL.64 [R1+0x2638], R8 ;  /* 0x0026380801007387 */ /* 0x000fe80000100a00 */
[----:B------:R-:W-:Y:S01]  /*1aa60*/  STL.64 [R1+0x2640], R10 ;  /* 0x0026400a01007387 */ /* 0x000fe20000100a00 */
[----:B------:R-:W-:-:S03]  /*1aa70*/  IMAD.WIDE R18, R18, 0x2, R4 ;  /* 0x0000000212127825 */ /* 0x000fc600078e0204 */
[----:B------:R1:W-:Y:S04]  /*1aa80*/  STL.64 [R1+0x2620], R12 ;  /* 0x0026200c01007387 */ /* 0x0003e80000100a00 */
[----:B------:R-:W-:Y:S04]  /*1aa90*/  STL.64 [R1+0x2648], R14 ;  /* 0x0026480e01007387 */ /* 0x000fe80000100a00 */
[----:B------:R-:W2:Y:S04]  /*1aaa0*/  LDL.LU R2, [R1+0x568] ;  /* 0x0005680001027983 */ /* 0x000ea80000300800 */
[----:B------:R-:W3:Y:S04]  /*1aab0*/  LDL.LU R3, [R1+0x578] ;  /* 0x0005780001037983 */ /* 0x000ee80000300800 */
[----:B------:R-:W-:Y:S04]  /*1aac0*/  STL.64 [R1+0x2650], R16 ;  /* 0x0026501001007387 */ /* 0x000fe80000100a00 */
[----:B0-----:R-:W4:Y:S01]  /*1aad0*/  LDL.LU R7, [R1+0x590] ;  /* 0x0005900001077983 */ /* 0x001f220000300800 */
[----:B------:R-:W-:-:S03]  /*1aae0*/  IMAD.WIDE R20, R20, 0x2, R4 ;  /* 0x0000000214147825 */ /* 0x000fc600078e0204 */
[----:B-1----:R-:W3:Y:S04]  /*1aaf0*/  LDL.LU R12, [R1+0x5a0] ;  /* 0x0005a000010c7983 */ /* 0x002ee80000300800 */
[----:B------:R0:W-:Y:S04]  /*1ab00*/  STL.64 [R1+0x2658], R18 ;  /* 0x0026581201007387 */ /* 0x0001e80000100a00 */
[----:B0-----:R-:W3:Y:S04]  /*1ab10*/  LDL.LU R18, [R1+0x57c] ;  /* 0x00057c0001127983 */ /* 0x001ee80000300800 */
[----:B------:R-:W3:Y:S04]  /*1ab20*/  LDL.LU R19, [R1+0x594] ;  /* 0x0005940001137983 */ /* 0x000ee80000300800 */
[----:B------:R-:W3:Y:S04]  /*1ab30*/  LDL.LU R16, [R1+0x5a4] ;  /* 0x0005a40001107983 */ /* 0x000ee80000300800 */
[----:B------:R-:W3:Y:S04]  /*1ab40*/  LDL.LU R13, [R1+0x5b0] ;  /* 0x0005b000010d7983 */ /* 0x000ee80000300800 */
[----:B------:R-:W3:Y:S04]  /*1ab50*/  LDL.LU R17, [R1+0x5b4] ;  /* 0x0005b40001117983 */ /* 0x000ee80000300800 */
[----:B------:R-:W3:Y:S04]  /*1ab60*/  LDL.LU R10, [R1+0x5c0] ;  /* 0x0005c000010a7983 */ /* 0x000ee80000300800 */
[----:B------:R0:W-:Y:S04]  /*1ab70*/  STL.64 [R1+0x2660], R20 ;  /* 0x0026601401007387 */ /* 0x0001e80000100a00 */
[----:B0-----:R-:W3:Y:S04]  /*1ab80*/  LDL.LU R20, [R1+0x554] ;  /* 0x0005540001147983 */ /* 0x001ee80000300800 */
[----:B------:R-:W4:Y:S04]  /*1ab90*/  LDL.LU R21, [R1+0x56c] ;  /* 0x00056c0001157983 */ /* 0x000f280000300800 */
[----:B------:R-:W4:Y:S04]  /*1aba0*/  LDL.LU R14, [R1+0x5c4] ;  /* 0x0005c400010e7983 */ /* 0x000f280000300800 */
[----:B------:R-:W4:Y:S04]  /*1abb0*/  LDL.LU R11, [R1+0x5d0] ;  /* 0x0005d000010b7983 */ /* 0x000f280000300800 */
[----:B------:R-:W4:Y:S04]  /*1abc0*/  LDL.LU R15, [R1+0x5d4] ;  /* 0x0005d400010f7983 */ /* 0x000f280000300800 */
[----:B------:R-:W4:Y:S01]  /*1abd0*/  LDL.LU R8, [R1+0x5e0] ;  /* 0x0005e00001087983 */ /* 0x000f220000300800 */
[----:B------:R-:W-:-:S04]  /*1abe0*/  IMAD.WIDE R22, R22, 0x2, R4 ;  /* 0x0000000216167825 */ /* 0x000fc800078e0204 */
[--C-:B------:R-:W-:Y:S01]  /*1abf0*/  IMAD.WIDE R24, R24, 0x2, R4.reuse ;  /* 0x0000000218187825 */ /* 0x100fe200078e0204 */
[----:B------:R2:W-:Y:S03]  /*1ac00*/  STL.64 [R1+0x2668], R22 ;  /* 0x0026681601007387 */ /* 0x0005e60000100a00 */
[--C-:B------:R-:W-:Y:S01]  /*1ac10*/  IMAD.WIDE R26, R28, 0x2, R4.reuse ;  /* 0x000000021c1a7825 */ /* 0x100fe200078e0204 */
[----:B------:R3:W-:Y:S04]  /*1ac20*/  STL.64 [R1+0x2670], R24 ;  /* 0x0026701801007387 */ /* 0x0007e80000100a00 */
[----:B------:R-:W4:Y:S01]  /*1ac30*/  LDL.LU R9, [R1+0x5e4] ;  /* 0x0005e40001097983 */ /* 0x000f220000300800 */
[----:B------:R-:W-:-:S03]  /*1ac40*/  IMAD.WIDE R28, R29, 0x2, R4 ;  /* 0x000000021d1c7825 */ /* 0x000fc600078e0204 */
[----:B------:R-:W-:Y:S04]  /*1ac50*/  STL.64 [R1+0x2678], R26 ;  /* 0x0026781a01007387 */ /* 0x000fe80000100a00 */
[----:B------:R-:W4:Y:S04]  /*1ac60*/  LDL.LU R6, [R1+0x5f0] ;  /* 0x0005f00001067983 */ /* 0x000f280000300800 */
[----:B------:R-:W-:Y:S01]  /*1ac70*/  STL.64 [R1+0x2680], R28 ;  /* 0x0026801c01007387 */ /* 0x000fe20000100a00 */
[----:B--2---:R-:W-:-:S03]  /*1ac80*/  IMAD.WIDE R22, R2, 0x2, R4 ;  /* 0x0000000202167825 */ /* 0x004fc600078e0204 */
[----:B------:R-:W2:Y:S01]  /*1ac90*/  LDL.LU R2, [R1+0x5f4] ;  /* 0x0005f40001027983 */ /* 0x000ea20000300800 */
[----:B---3--:R-:W-:-:S04]  /*1aca0*/  IMAD.WIDE R24, R20, 0x2, R4 ;  /* 0x0000000214187825 */ /* 0x008fc800078e0204 */
[--C-:B----4-:R-:W-:Y:S01]  /*1acb0*/  IMAD.WIDE R20, R21, 0x2, R4.reuse ;  /* 0x0000000215147825 */ /* 0x110fe200078e0204 */
[----:B------:R-:W-:Y:S04]  /*1acc0*/  STL.64 [R1+0x3c8], R24 ;  /* 0x0003c81801007387 */ /* 0x000fe80000100a00 */
[----:B------:R0:W-:Y:S02]  /*1acd0*/  STL.64 [R1+0x3e0], R22 ;  /* 0x0003e01601007387 */ /* 0x0001e40000100a00 */
[--C-:B0-----:R-:W-:Y:S02]  /*1ace0*/  IMAD.WIDE R22, R3, 0x2, R4.reuse ;  /* 0x0000000203167825 */ /* 0x101fe400078e0204 */
[----:B------:R-:W3:Y:S04]  /*1acf0*/  LDL.LU R3, [R1+0x600] ;  /* 0x0006000001037983 */ /* 0x000ee80000300800 */
[----:B------:R0:W-:Y:S04]  /*1ad00*/  STL.64 [R1+0x3f8], R20 ;  /* 0x0003f81401007387 */ /* 0x0001e80000100a00 */
[----:B------:R1:W-:Y:S01]  /*1ad10*/  STL.64 [R1+0x408], R22 ;  /* 0x0004081601007387 */ /* 0x0003e20000100a00 */
[----:B0-----:R-:W-:-:S04]  /*1ad20*/  IMAD.WIDE R20, R18, 0x2, R4 ;  /* 0x0000000212147825 */ /* 0x001fc800078e0204 */
[--C-:B-1----:R-:W-:Y:S02]  /*1ad30*/  IMAD.WIDE R22, R7, 0x2, R4.reuse ;  /* 0x0000000207167825 */ /* 0x102fe400078e0204 */
[----:B------:R-:W4:Y:S04]  /*1ad40*/  LDL.LU R7, [R1+0x604] ;  /* 0x0006040001077983 */ /* 0x000f280000300800 */
[----:B------:R0:W-:Y:S04]  /*1ad50*/  STL.64 [R1+0x420], R20 ;  /* 0x0004201401007387 */ /* 0x0001e80000100a00 */
[----:B------:R-:W-:Y:S01]  /*1ad60*/  STL.64 [R1+0x430], R22 ;  /* 0x0004301601007387 */ /* 0x000fe20000100a00 */
[----:B0-----:R-:W-:-:S04]  /*1ad70*/  IMAD.WIDE R20, R19, 0x2, R4 ;  /* 0x0000000213147825 */ /* 0x001fc800078e0204 */
[--C-:B------:R-:W-:Y:S02]  /*1ad80*/  IMAD.WIDE R18, R12, 0x2, R4.reuse ;  /* 0x000000020c127825 */ /* 0x100fe400078e0204 */
[----:B------:R-:W4:Y:S04]  /*1ad90*/  LDL.LU R12, [R1+0x608] ;  /* 0x00060800010c7983 */ /* 0x000f280000300800 */
[----:B------:R0:W-:Y:S04]  /*1ada0*/  STL.64 [R1+0x448], R20 ;  /* 0x0004481401007387 */ /* 0x0001e80000100a00 */
[----:B------:R1:W-:Y:S01]  /*1adb0*/  STL.64 [R1+0x458], R18 ;  /* 0x0004581201007387 */ /* 0x0003e20000100a00 */
[----:B0-----:R-:W-:-:S04]  /*1adc0*/  IMAD.WIDE R20, R16, 0x2, R4 ;  /* 0x0000000210147825 */ /* 0x001fc800078e0204 */
[--C-:B-1----:R-:W-:Y:S02]  /*1add0*/  IMAD.WIDE R18, R13, 0x2, R4.reuse ;  /* 0x000000020d127825 */ /* 0x102fe400078e0204 */
[----:B------:R-:W4:Y:S02]  /*1ade0*/  LDL.LU R13, [R1+0x60c] ;  /* 0x00060c00010d7983 */ /* 0x000f240000300800 */
[--C-:B------:R-:W-:Y:S02]  /*1adf0*/  IMAD.WIDE R16, R17, 0x2, R4.reuse ;  /* 0x0000000211107825 */ /* 0x100fe400078e0204 */
[----:B------:R-:W-:Y:S04]  /*1ae00*/  STL.64 [R1+0x470], R20 ;  /* 0x0004701401007387 */ /* 0x000fe80000100a00 */
[----:B------:R0:W-:Y:S02]  /*1ae10*/  STL.64 [R1+0x488], R18 ;  /* 0x0004881201007387 */ /* 0x0001e40000100a00 */
[----:B0-----:R-:W-:-:S02]  /*1ae20*/  IMAD.WIDE R18, R10, 0x2, R4 ;  /* 0x000000020a127825 */ /* 0x001fc400078e0204 */
[----:B------:R-:W4:Y:S04]  /*1ae30*/  LDL.LU R10, [R1+0x618] ;  /* 0x00061800010a7983 */ /* 0x000f280000300800 */
[----:B------:R0:W-:Y:S04]  /*1ae40*/  STL.64 [R1+0x498], R16 ;  /* 0x0004981001007387 */ /* 0x0001e80000100a00 */
[----:B------:R1:W-:Y:S01]  /*1ae50*/  STL.64 [R1+0x4b0], R18 ;  /* 0x0004b01201007387 */ /* 0x0003e20000100a00 */
[----:B0-----:R-:W-:-:S04]  /*1ae60*/  IMAD.WIDE R16, R14, 0x2, R4 ;  /* 0x000000020e107825 */ /* 0x001fc800078e0204 */
[--C-:B-1----:R-:W-:Y:S02]  /*1ae70*/  IMAD.WIDE R18, R11, 0x2, R4.reuse ;  /* 0x000000020b127825 */ /* 0x102fe400078e0204 */
[----:B------:R-:W4:Y:S04]  /*1ae80*/  LDL.LU R11, [R1+0x61c] ;  /* 0x00061c00010b7983 */ /* 0x000f280000300800 */
[----:B------:R0:W-:Y:S04]  /*1ae90*/  STL.64 [R1+0x4c0], R16 ;  /* 0x0004c01001007387 */ /* 0x0001e80000100a00 */
[----:B------:R-:W-:Y:S04]  /*1aea0*/  STL.64 [R1+0x4d8], R18 ;  /* 0x0004d81201007387 */ /* 0x000fe80000100a00 */
[----:B------:R-:W4:Y:S01]  /*1aeb0*/  LDL.LU R24, [R1+0x620] ;  /* 0x0006200001187983 */ /* 0x000f220000300800 */
[----:B0-----:R-:W-:-:S04]  /*1aec0*/  IMAD.WIDE R16, R15, 0x2, R4 ;  /* 0x000000020f107825 */ /* 0x001fc800078e0204 */
[--C-:B------:R-:W-:Y:S01]  /*1aed0*/  IMAD.WIDE R14, R8, 0x2, R4.reuse ;  /* 0x00000002080e7825 */ /* 0x100fe200078e0204 */
[----:B------:R-:W-:Y:S04]  /*1aee0*/  STL.64 [R1+0x4e8], R16 ;  /* 0x0004e81001007387 */ /* 0x000fe80000100a00 */
[----:B------:R-:W4:Y:S04]  /*1aef0*/  LDL.LU R25, [R1+0x624] ;  /* 0x0006240001197983 */ /* 0x000f280000300800 */
[----:B------:R0:W-:Y:S04]  /*1af00*/  STL.64 [R1+0x500], R14 ;  /* 0x0005000e01007387 */ /* 0x0001e80000100a00 */
[----:B------:R-:W4:Y:S04]  /*1af10*/  LDL.LU R22, [R1+0x630] ;  /* 0x0006300001167983 */ /* 0x000f280000300800 */
[----:B------:R-:W4:Y:S01]  /*1af20*/  LDL.LU R8, [R1+0x634] ;  /* 0x0006340001087983 */ /* 0x000f220000300800 */
[----:B0-----:R-:W-:-:S03]  /*1af30*/  IMAD.WIDE R14, R9, 0x2, R4 ;  /* 0x00000002090e7825 */ /* 0x001fc600078e0204 */
[----:B------:R-:W4:Y:S04]  /*1af40*/  LDL.LU R23, [R1+0x638] ;  /* 0x0006380001177983 */ /* 0x000f280000300800 */
[----:B------:R-:W4:Y:S04]  /*1af50*/  LDL.LU R9, [R1+0x63c] ;  /* 0x00063c0001097983 */ /* 0x000f280000300800 */
[----:B------:R0:W-:Y:S04]  /*1af60*/  STL.64 [R1+0x510], R14 ;  /* 0x0005100e01007387 */ /* 0x0001e80000100a00 */
[----:B------:R-:W4:Y:S01]  /*1af70*/  LDL.LU R20, [R1+0x648] ;  /* 0x0006480001147983 */ /* 0x000f220000300800 */
[----:B0-----:R-:W-:-:S03]  /*1af80*/  IMAD.WIDE R14, R6, 0x2, R4 ;  /* 0x00000002060e7825 */ /* 0x001fc600078e0204 */
[----:B------:R-:W4:Y:S04]  /*1af90*/  LDL.LU R6, [R1+0x64c] ;  /* 0x00064c0001067983 */ /* 0x000f280000300800 */
[----:B------:R2:W-:Y:S04]  /*1afa0*/  STL.64 [R1+0x528], R14 ;  /* 0x0005280e01007387 */ /* 0x0005e80000100a00 */
[----:B------:R-:W4:Y:S01]  /*1afb0*/  LDL.LU R21, [R1+0x650] ;  /* 0x0006500001157983 */ /* 0x000f220000300800 */
[----:B--2---:R-:W-:-:S03]  /*1afc0*/  IMAD.WIDE R14, R2, 0x2, R4 ;  /* 0x00000002020e7825 */ /* 0x004fc600078e0204 */
[----:B------:R-:W2:Y:S04]  /*1afd0*/  LDL.LU R2, [R1+0x654] ;  /* 0x0006540001027983 */ /* 0x000ea80000300800 */
[----:B------:R3:W-:Y:S04]  /*1afe0*/  STL.64 [R1+0x540], R14 ;  /* 0x0005400e01007387 */ /* 0x0007e80000100a00 */
[----:B------:R-:W2:Y:S01]  /*1aff0*/  LDL.LU R18, [R1+0x660] ;  /* 0x0006600001127983 */ /* 0x000ea20000300800 */
[----:B---3--:R-:W-:-:S03]  /*1b000*/  IMAD.WIDE R14, R3, 0x2, R4 ;  /* 0x00000002030e7825 */ /* 0x008fc600078e0204 */
[----:B------:R-:W3:Y:S04]  /*1b010*/  LDL.LU R3, [R1+0x664] ;  /* 0x0006640001037983 */ /* 0x000ee80000300800 */
[----:B------:R4:W-:Y:S04]  /*1b020*/  STL.64 [R1+0x550], R14 ;  /* 0x0005500e01007387 */ /* 0x0009e80000100a00 */
[----:B------:R-:W3:Y:S01]  /*1b030*/  LDL.LU R19, [R1+0x668] ;  /* 0x0006680001137983 */ /* 0x000ee20000300800 */
[----:B----4-:R-:W-:-:S03]  /*1b040*/  IMAD.WIDE R14, R7, 0x2, R4 ;  /* 0x00000002070e7825 */ /* 0x010fc600078e0204 */
[----:B------:R-:W4:Y:S04]  /*1b050*/  LDL.LU R7, [R1+0x66c] ;  /* 0x00066c0001077983 */ /* 0x000f280000300800 */
[----:B------:R0:W-:Y:S04]  /*1b060*/  STL.64 [R1+0x568], R14 ;  /* 0x0005680e01007387 */ /* 0x0001e80000100a00 */
[----:B------:R-:W4:Y:S01]  /*1b070*/  LDL.LU R16, [R1+0x678] ;  /* 0x0006780001107983 */ /* 0x000f220000300800 */
[----:B0-----:R-:W-:-:S03]  /*1b080*/  IMAD.WIDE R14, R12, 0x2, R4 ;  /* 0x000000020c0e7825 */ /* 0x001fc600078e0204 */
[----:B------:R-:W4:Y:S04]  /*1b090*/  LDL.LU R12, [R1+0x680] ;  /* 0x00068000010c7983 */ /* 0x000f280000300800 */
[----:B------:R0:W-:Y:S04]  /*1b0a0*/  STL.64 [R1+0x578], R14 ;  /* 0x0005780e01007387 */ /* 0x0001e80000100a00 */
[----:B------:R-:W4:Y:S01]  /*1b0b0*/  LDL.LU R17, [R1+0x690] ;  /* 0x0006900001117983 */ /* 0x000f220000300800 */
[----:B0-----:R-:W-:-:S03]  /*1b0c0*/  IMAD.WIDE R14, R13, 0x2, R4 ;  /* 0x000000020d0e7825 */ /* 0x001fc600078e0204 */
[----:B------:R-:W4:Y:S04]  /*1b0d0*/  LDL.LU R13, [R1+0x698] ;  /* 0x00069800010d7983 */ /* 0x000f280000300800 */
[----:B------:R0:W-:Y:S04]  /*1b0e0*/  STL.64 [R1+0x590], R14 ;  /* 0x0005900e01007387 */ /* 0x0001e80000100a00 */
[----:B0-----:R-:W4:Y:S01]  /*1b0f0*/  LDL.LU R14, [R1+0x6a8] ;  /* 0x0006a800010e7983 */ /* 0x001f220000300800 */
[----:B------:R-:W-:-:S03]  /*1b100*/  IMAD.WIDE R26, R10, 0x2, R4 ;  /* 0x000000020a1a7825 */ /* 0x000fc600078e0204 */
[----:B------:R-:W4:Y:S04]  /*1b110*/  LDL.LU R10, [R1+0x6b8] ;  /* 0x0006b800010a7983 */ /* 0x000f280000300800 */
[----:B------:R0:W-:Y:S04]  /*1b120*/  STL.64 [R1+0x5a0], R26 ;  /* 0x0005a01a01007387 */ /* 0x0001e80000100a00 */
[----:B------:R-:W4:Y:S01]  /*1b130*/  LDL.LU R15, [R1+0x6c0] ;  /* 0x0006c000010f7983 */ /* 0x000f220000300800 */
[----:B0-----:R-:W-:-:S03]  /*1b140*/  IMAD.WIDE R26, R11, 0x2, R4 ;  /* 0x000000020b1a7825 */ /* 0x001fc600078e0204 */
[----:B------:R-:W4:Y:S04]  /*1b150*/  LDL.LU R11, [R1+0x6d0] ;  /* 0x0006d000010b7983 */ /* 0x000f280000300800 */
[----:B------:R0:W-:Y:S02]  /*1b160*/  STL.64 [R1+0x5b0], R26 ;  /* 0x0005b01a01007387 */ /* 0x0001e40000100a00 */
[----:B0-----:R-:W-:-:S04]  /*1b170*/  IMAD.WIDE R26, R24, 0x2, R4 ;  /* 0x00000002181a7825 */ /* 0x001fc800078e0204 */
[--C-:B------:R-:W-:Y:S01]  /*1b180*/  IMAD.WIDE R28, R25, 0x2, R4.reuse ;  /* 0x00000002191c7825 */ /* 0x100fe200078e0204 */
[----:B------:R0:W-:Y:S04]  /*1b190*/  STL.64 [R1+0x5c0], R26 ;  /* 0x0005c01a01007387 */ /* 0x0001e80000100a00 */
[----:B------:R-:W-:Y:S01]  /*1b1a0*/  STL.64 [R1+0x5d0], R28 ;  /* 0x0005d01c01007387 */ /* 0x000fe20000100a00 */
[----:B------:R-:W-:-:S04]  /*1b1b0*/  IMAD.WIDE R24, R22, 0x2, R4 ;  /* 0x0000000216187825 */ /* 0x000fc800078e0204 */
[--C-:B0-----:R-:W-:Y:S02]  /*1b1c0*/  IMAD.WIDE R26, R8, 0x2, R4.reuse ;  /* 0x00000002081a7825 */ /* 0x101fe400078e0204 */
        /* <DEDUP_REMOVED lines=14> */
[----:B--2---:R-:W-:-:S02]  /*1b2b0*/  IMAD.WIDE R22, R2, 0x2, R4 ;  /* 0x0000000202167825 */ /* 0x004fc400078e0204 */
[----:B------:R-:W2:Y:S04]  /*1b2c0*/  LDL.LU R2, [R1+0x700] ;  /* 0x0007000001027983 */ /* 0x000ea80000300800 */
[----:B------:R0:W-:Y:S04]  /*1b2d0*/  STL.64 [R1+0x630], R20 ;  /* 0x0006301401007387 */ /* 0x0001e80000100a00 */
[----:B------:R3:W-:Y:S01]  /*1b2e0*/  STL.64 [R1+0x638], R22 ;  /* 0x0006381601007387 */ /* 0x0007e20000100a00 */
[----:B0-----:R-:W-:-:S04]  /*1b2f0*/  IMAD.WIDE R20, R18, 0x2, R4 ;  /* 0x0000000212147825 */ /* 0x001fc800078e0204 */
[--C-:B---3--:R-:W-:Y:S02]  /*1b300*/  IMAD.WIDE R22, R3, 0x2, R4.reuse ;  /* 0x0000000203167825 */ /* 0x108fe400078e0204 */
[----:B------:R-:W3:Y:S04]  /*1b310*/  LDL.LU R3, [R1+0x708] ;  /* 0x0007080001037983 */ /* 0x000ee80000300800 */
[----:B------:R0:W-:Y:S04]  /*1b320*/  STL.64 [R1+0x648], R20 ;  /* 0x0006481401007387 */ /* 0x0001e80000100a00 */
[----:B------:R-:W-:Y:S01]  /*1b330*/  STL.64 [R1+0x650], R22 ;  /* 0x0006501601007387 */ /* 0x000fe20000100a00 */
[----:B0-----:R-:W-:-:S04]  /*1b340*/  IMAD.WIDE R20, R19, 0x2, R4 ;  /* 0x0000000213147825 */ /* 0x001fc800078e0204 */
[--C-:B----4-:R-:W-:Y:S02]  /*1b350*/  IMAD.WIDE R18, R7, 0x2, R4.reuse ;  /* 0x0000000207127825 */ /* 0x110fe400078e0204 */
[----:B------:R-:W4:Y:S04]  /*1b360*/  LDL.LU R7, [R1+0x718] ;  /* 0x0007180001077983 */ /* 0x000f280000300800 */
[----:B------:R-:W-:Y:S04]  /*1b370*/  STL.64 [R1+0x660], R20 ;  /* 0x0006601401007387 */ /* 0x000fe80000100a00 */
[----:B------:R0:W-:Y:S02]  /*1b380*/  STL.64 [R1+0x668], R18 ;  /* 0x0006681201007387 */ /* 0x0001e40000100a00 */
[----:B0-----:R-:W-:-:S02]  /*1b390*/  IMAD.WIDE R18, R12, 0x2, R4 ;  /* 0x000000020c127825 */ /* 0x001fc400078e0204 */
[----:B------:R-:W4:Y:S02]  /*1b3a0*/  LDL.LU R12, [R1+0x720] ;  /* 0x00072000010c7983 */ /* 0x000f240000300800 */
[----:B------:R-:W-:-:S04]  /*1b3b0*/  IMAD.WIDE R20, R16, 0x2, R4 ;  /* 0x0000000210147825 */ /* 0x000fc800078e0204 */
[--C-:B------:R-:W-:Y:S01]  /*1b3c0*/  IMAD.WIDE R16, R17, 0x2, R4.reuse ;  /* 0x0000000211107825 */ /* 0x100fe200078e0204 */
[----:B------:R-:W-:Y:S04]  /*1b3d0*/  STL.64 [R1+0x678], R20 ;  /* 0x0006781401007387 */ /* 0x000fe80000100a00 */
[----:B------:R0:W-:Y:S02]  /*1b3e0*/  STL.64 [R1+0x680], R18 ;  /* 0x0006801201007387 */ /* 0x0001e40000100a00 */
[--C-:B0-----:R-:W-:Y:S02]  /*1b3f0*/  IMAD.WIDE R18, R13, 0x2, R4.reuse ;  /* 0x000000020d127825 */ /* 0x101fe400078e0204 */
        /* <DEDUP_REMOVED lines=15> */
[----:B------:R-:W4:Y:S04]  /*1b4f0*/  LDL.LU R11, [R1+0x768] ;  /* 0x00076800010b7983 */ /* 0x000f280000300800 */
        /* <DEDUP_REMOVED lines=61> */
[--C-:B--2---:R-:W-:Y:S02]  /*1b8d0*/  IMAD.WIDE R22, R2, 0x2, R4.reuse ;  /* 0x0000000202167825 */ /* 0x104fe400078e0204 */
[----:B------:R-:W2:Y:S04]  /*1b8e0*/  LDL.LU R2, [R1+0x880] ;  /* 0x0008800001027983 */ /* 0x000ea80000300800 */
[----:B------:R0:W-:Y:S04]  /*1b8f0*/  STL.64 [R1+0x7c0], R20 ;  /* 0x0007c01401007387 */ /* 0x0001e80000100a00 */
[----:B------:R-:W-:Y:S01]  /*1b900*/  STL.64 [R1+0x7d0], R22 ;  /* 0x0007d01601007387 */ /* 0x000fe20000100a00 */
[----:B0-----:R-:W-:-:S04]  /*1b910*/  IMAD.WIDE R20, R19, 0x2, R4 ;  /* 0x0000000213147825 */ /* 0x001fc800078e0204 */
[--C-:B---3--:R-:W-:Y:S02]  /*1b920*/  IMAD.WIDE R18, R3, 0x2, R4.reuse ;  /* 0x0000000203127825 */ /* 0x108fe400078e0204 */
[----:B------:R-:W3:Y:S04]  /*1b930*/  LDL.LU R3, [R1+0x890] ;  /* 0x0008900001037983 */ /* 0x000ee80000300800 */
[----:B------:R0:W-:Y:S04]  /*1b940*/  STL.64 [R1+0x7d8], R20 ;  /* 0x0007d81401007387 */ /* 0x0001e80000100a00 */
[----:B------:R4:W-:Y:S01]  /*1b950*/  STL.64 [R1+0x7e8], R18 ;  /* 0x0007e81201007387 */ /* 0x0009e20000100a00 */
[----:B0-----:R-:W-:-:S04]  /*1b960*/  IMAD.WIDE R20, R16, 0x2, R4 ;  /* 0x0000000210147825 */ /* 0x001fc800078e0204 */
[--C-:B----4-:R-:W-:Y:S02]  /*1b970*/  IMAD.WIDE R18, R7, 0x2, R4.reuse ;  /* 0x0000000207127825 */ /* 0x110fe400078e0204 */
[----:B------:R-:W4:Y:S04]  /*1b980*/  LDL.LU R7, [R1+0x898] ;  /* 0x0008980001077983 */ /* 0x000f280000300800 */
[----:B------:R-:W-:Y:S04]  /*1b990*/  STL.64 [R1+0x7f0], R20 ;  /* 0x0007f01401007387 */ /* 0x000fe80000100a00 */
[----:B------:R0:W-:Y:S02]  /*1b9a0*/  STL.64 [R1+0x800], R18 ;  /* 0x0008001201007387 */ /* 0x0001e40000100a00 */
[----:B0-----:R-:W-:-:S02]  /*1b9b0*/  IMAD.WIDE R18, R12, 0x2, R4 ;  /* 0x000000020c127825 */ /* 0x001fc400078e0204 */
[----:B------:R-:W4:Y:S02]  /*1b9c0*/  LDL.LU R12, [R1+0x8a8] ;  /* 0x0008a800010c7983 */ /* 0x000f240000300800 */
[----:B------:R-:W-:-:S05]  /*1b9d0*/  IMAD.WIDE R16, R17, 0x2, R4 ;  /* 0x0000000211107825 */ /* 0x000fca00078e0204 */
        /* <DEDUP_REMOVED lines=67> */
[----:B------:R-:W4:Y:S04]  /*1be10*/  LDL.LU R8, [R1+0x9e8] ;  /* 0x0009e80001087983 */ /* 0x000f280000300800 */
[----:B------:R-:W-:Y:S01]  /*1be20*/  STL.64 [R1+0x908], R24 ;  /* 0x0009081801007387 */ /* 0x000fe20000100a00 */
[----:B------:R-:W-:-:S03]  /*1be30*/  IMAD.WIDE R20, R21, 0x2, R4 ;  /* 0x0000000215147825 */ /* 0x000fc600078e0204 */
        /* <DEDUP_REMOVED lines=11> */
[--C-:B--2---:R-:W-:Y:S02]  /*1bef0*/  IMAD.WIDE R18, R2, 0x2, R4.reuse ;  /* 0x0000000202127825 */ /* 0x104fe400078e0204 */
[----:B------:R-:W2:Y:S04]  /*1bf00*/  LDL.LU R2, [R1+0xa08] ;  /* 0x000a080001027983 */ /* 0x000ea80000300800 */
[----:B------:R0:W-:Y:S04]  /*1bf10*/  STL.64 [R1+0x950], R20 ;  /* 0x0009501401007387 */ /* 0x0001e80000100a00 */
[----:B------:R3:W-:Y:S01]  /*1bf20*/  STL.64 [R1+0x960], R18 ;  /* 0x0009601201007387 */ /* 0x0007e20000100a00 */
[----:B0-----:R-:W-:-:S04]  /*1bf30*/  IMAD.WIDE R20, R16, 0x2, R4 ;  /* 0x0000000210147825 */ /* 0x001fc800078e0204 */
[--C-:B---3--:R-:W-:Y:S02]  /*1bf40*/  IMAD.WIDE R18, R3, 0x2, R4.reuse ;  /* 0x0000000203127825 */ /* 0x108fe400078e0204 */
[----:B------:R-:W3:Y:S04]  /*1bf50*/  LDL.LU R3, [R1+0xa18] ;  /* 0x000a180001037983 */ /* 0x000ee80000300800 */
[----:B------:R-:W-:Y:S04]  /*1bf60*/  STL.64 [R1+0x968], R20 ;  /* 0x0009681401007387 */ /* 0x000fe80000100a00 */
[----:B------:R4:W-:Y:S01]  /*1bf70*/  STL.64 [R1+0x978], R18 ;  /* 0x0009781201007387 */ /* 0x0009e20000100a00 */
[----:B------:R-:W-:-:S04]  /*1bf80*/  IMAD.WIDE R16, R17, 0x2, R4 ;  /* 0x0000000211107825 */ /* 0x000fc800078e0204 */
        /* <DEDUP_REMOVED lines=45> */
[----:B0-----:R-:W3:Y:S01]  /*1c260*/  LDL.LU R14, [R1+0x47c] ;  /* 0x00047c00010e7983 */ /* 0x001ee20000300800 */
[----:B----4-:R-:W-:-:S03]  /*1c270*/  IMAD.WIDE R26, R7, 0x2, R4 ;  /* 0x00000002071a7825 */ /* 0x010fc600078e0204 */
[----:B------:R-:W4:Y:S04]  /*1c280*/  LDL.LU R7, [R1+0x478] ;  /* 0x0004780001077983 */ /* 0x000f280000300800 */
[----:B------:R0:W-:Y:S04]  /*1c290*/  STL.64 [R1+0xa20], R26 ;  /* 0x000a201a01007387 */ /* 0x0001e80000100a00 */
[----:B------:R-:W4:Y:S01]  /*1c2a0*/  LDL.LU R15, [R1+0x464] ;  /* 0x00046400010f7983 */ /* 0x000f220000300800 */
[----:B0-----:R-:W-:-:S03]  /*1c2b0*/  IMAD.WIDE R26, R12, 0x2, R4 ;  /* 0x000000020c1a7825 */ /* 0x001fc600078e0204 */
[----:B------:R-:W4:Y:S04]  /*1c2c0*/  LDL.LU R12, [R1+0x460] ;  /* 0x00046000010c7983 */ /* 0x000f280000300800 */
[----:B------:R0:W-:Y:S02]  /*1c2d0*/  STL.64 [R1+0xa30], R26 ;  /* 0x000a301a01007387 */ /* 0x0001e40000100a00 */
[----:B0-----:R-:W-:-:S05]  /*1c2e0*/  IMAD.WIDE R26, R24, 0x2, R4 ;  /* 0x00000002181a7825 */ /* 0x001fca00078e0204 */
[----:B------:R0:W-:Y:S01]  /*1c2f0*/  STL.64 [R1+0xa38], R26 ;  /* 0x000a381a01007387 */ /* 0x0001e20000100a00 */
[----:B------:R-:W-:-:S05]  /*1c300*/  IMAD.WIDE R28, R25, 0x2, R4 ;  /* 0x00000002191c7825 */ /* 0x000fca00078e0204 */
        /* <DEDUP_REMOVED lines=32> */
[--C-:B--2---:R-:W-:Y:S02]  /*1c510*/  IMAD.WIDE R18, R2, 0x2, R4.reuse ;  /* 0x0000000202127825 */ /* 0x104fe400078e0204 */
[----:B------:R-:W2:Y:S04]  /*1c520*/  LDL.LU R2, [R1+0x3d4] ;  /* 0x0003d40001027983 */ /* 0x000ea80000300800 */
[----:B------:R-:W-:Y:S01]  /*1c530*/  STL.64 [R1+0xad0], R20 ;  /* 0x000ad01401007387 */ /* 0x000fe20000100a00 */
[----:B------:R-:W-:-:S03]  /*1c540*/  IMAD.WIDE R16, R17, 0x2, R4 ;  /* 0x0000000211107825 */ /* 0x000fc600078e0204 */
[----:B------:R3:W-:Y:S02]  /*1c550*/  STL.64 [R1+0x4c8], R18 ;  /* 0x0004c81201007387 */ /* 0x0007e40000100a00 */
[--C-:B---3--:R-:W-:Y:S02]  /*1c560*/  IMAD.WIDE R18, R3, 0x2, R4.reuse ;  /* 0x0000000203127825 */ /* 0x108fe400078e0204 */
[----:B------:R-:W3:Y:S04]  /*1c570*/  LDL.LU R3, [R1+0x3d0] ;  /* 0x0003d00001037983 */ /* 0x000ee80000300800 */
[----:B------:R0:W-:Y:S04]  /*1c580*/  STL.64 [R1+0xae8], R16 ;  /* 0x000ae81001007387 */ /* 0x0001e80000100a00 */
[----:B------:R4:W-:Y:S01]  /*1c590*/  STL.64 [R1+0x4a0], R18 ;  /* 0x0004a01201007387 */ /* 0x0009e20000100a00 */
[----:B0-----:R-:W-:-:S04]  /*1c5a0*/  IMAD.WIDE R16, R14, 0x2, R4 ;  /* 0x000000020e107825 */ /* 0x001fc800078e0204 */
[--C-:B----4-:R-:W-:Y:S02]  /*1c5b0*/  IMAD.WIDE R18, R7, 0x2, R4.reuse ;  /* 0x0000000207127825 */ /* 0x110fe400078e0204 */
        /* <DEDUP_REMOVED lines=10> */
[----:B0-----:R-:W4:Y:S04]  /*1c660*/  LDL.LU R15, [R1+0x3a8] ;  /* 0x0003a800010f7983 */ /* 0x001f280000300800 */
[----:B------:R-:W4:Y:S04]  /*1c670*/  LDL.LU R23, [R1+0x3a4] ;  /* 0x0003a40001177983 */ /* 0x000f280000300800 */
[----:B------:R-:W4:Y:S01]  /*1c680*/  LDL.LU R12, [R1+0x3a0] ;  /* 0x0003a000010c7983 */ /* 0x000f220000300800 */
[----:B------:R-:W-:-:S05]  /*1c690*/  IMAD.WIDE R16, R13, 0x2, R4 ;  /* 0x000000020d107825 */ /* 0x000fca00078e0204 */
[----:B------:R0:W-:Y:S04]  /*1c6a0*/  STL.64 [R1+0xb20], R16 ;  /* 0x000b201001007387 */ /* 0x0001e80000100a00 */
[----:B------:R-:W4:Y:S04]  /*1c6b0*/  LDL.LU R20, [R1+0x39c] ;  /* 0x00039c0001147983 */ /* 0x000f280000300800 */
[----:B------:R-:W4:Y:S01]  /*1c6c0*/  LDL.LU R13, [R1+0x398] ;  /* 0x00039800010d7983 */ /* 0x000f220000300800 */
[----:B0-----:R-:W-:-:S05]  /*1c6d0*/  IMAD.WIDE R16, R10, 0x2, R4 ;  /* 0x000000020a107825 */ /* 0x001fca00078e0204 */
        /* <DEDUP_REMOVED lines=13> */
[----:B0-----:R-:W4:Y:S04]  /*1c7b0*/  LDL.LU R16, [R1+0x37c] ;  /* 0x00037c0001107983 */ /* 0x001f280000300800 */
[----:B------:R-:W4:Y:S01]  /*1c7c0*/  LDL.LU R9, [R1+0x378] ;  /* 0x0003780001097983 */ /* 0x000f220000300800 */
[----:B------:R-:W-:-:S05]  /*1c7d0*/  IMAD.WIDE R26, R6, 0x2, R4 ;  /* 0x00000002061a7825 */ /* 0x000fca00078e0204 */
        /* <DEDUP_REMOVED lines=53> */
[--C-:B--2---:R-:W-:Y:S02]  /*1cb30*/  IMAD.WIDE R18, R2, 0x2, R4.reuse ;  /* 0x0000000202127825 */ /* 0x104fe400078e0204 */
[----:B------:R-:W2:Y:S04]  /*1cb40*/  LDL.LU R2, [R1+0x340] ;  /* 0x0003400001027983 */ /* 0x000ea80000300800 */
[----:B------:R0:W-:Y:S04]  /*1cb50*/  STL.64 [R1+0xc20], R16 ;  /* 0x000c201001007387 */ /* 0x0001e80000100a00 */
[----:B------:R3:W-:Y:S01]  /*1cb60*/  STL.64 [R1+0x370], R18 ;  /* 0x0003701201007387 */ /* 0x0007e20000100a00 */
[----:B0-----:R-:W-:-:S04]  /*1cb70*/  IMAD.WIDE R16, R14, 0x2, R4 ;  /* 0x000000020e107825 */ /* 0x001fc800078e0204 */
[--C-:B---3--:R-:W-:Y:S02]  /*1cb80*/  IMAD.WIDE R18, R3, 0x2, R4.reuse ;  /* 0x0000000203127825 */ /* 0x108fe400078e0204 */
[----:B------:R-:W3:Y:S04]  /*1cb90*/  LDL.LU R3, [R1+0x33c] ;  /* 0x00033c0001037983 */ /* 0x000ee80000300800 */
[----:B------:R0:W-:Y:S04]  /*1cba0*/  STL.64 [R1+0xc30], R16 ;  /* 0x000c301001007387 */ /* 0x0001e80000100a00 */
[----:B------:R-:W-:Y:S04]  /*1cbb0*/  STL.64 [R1+0x368], R18 ;  /* 0x0003681201007387 */ /* 0x000fe80000100a00 */
[----:B------:R-:W3:Y:S01]  /*1cbc0*/  LDL.LU R24, [R1+0x338] ;  /* 0x0003380001187983 */ /* 0x000ee20000300800 */
[----:B0-----:R-:W-:-:S04]  /*1cbd0*/  IMAD.WIDE R16, R6, 0x2, R4 ;  /* 0x0000000206107825 */ /* 0x001fc800078e0204 */
[--C-:B----4-:R-:W-:Y:S01]  /*1cbe0*/  IMAD.WIDE R6, R7, 0x2, R4.reuse ;  /* 0x0000000207067825 */ /* 0x110fe200078e0204 */
[----:B------:R-:W-:Y:S04]  /*1cbf0*/  STL.64 [R1+0xc48], R16 ;  /* 0x000c481001007387 */ /* 0x000fe80000100a00 */
[----:B------:R-:W4:Y:S04]  /*1cc00*/  LDL.LU R25, [R1+0x334] ;  /* 0x0003340001197983 */ /* 0x000f280000300800 */
[----:B------:R0:W-:Y:S04]  /*1cc10*/  STL.64 [R1+0x360], R6 ;  /* 0x0003600601007387 */ /* 0x0001e80000100a00 */
[----:B0-----:R-:W4:Y:S04]  /*1cc20*/  LDL.LU R6, [R1+0x330] ;  /* 0x0003300001067983 */ /* 0x001f280000300800 */
[----:B------:R-:W4:Y:S04]  /*1cc30*/  LDL.LU R7, [R1+0x32c] ;  /* 0x00032c0001077983 */ /* 0x000f280000300800 */
[----:B------:R-:W4:Y:S04]  /*1cc40*/  LDL.LU R22, [R1+0x328] ;  /* 0x0003280001167983 */ /* 0x000f280000300800 */
[----:B------:R-:W4:Y:S01]  /*1cc50*/  LDL.LU R23, [R1+0x324] ;  /* 0x0003240001177983 */ /* 0x000f220000300800 */
[----:B------:R-:W-:-:S05]  /*1cc60*/  IMAD.WIDE R14, R15, 0x2, R4 ;  /* 0x000000020f0e7825 */ /* 0x000fca00078e0204 */
[----:B------:R0:W-:Y:S04]  /*1cc70*/  STL.64 [R1+0xc58], R14 ;  /* 0x000c580e01007387 */ /* 0x0001e80000100a00 */
[----:B------:R-:W4:Y:S04]  /*1cc80*/  LDL.LU R20, [R1+0x320] ;  /* 0x0003200001147983 */ /* 0x000f280000300800 */
[----:B------:R-:W4:Y:S01]  /*1cc90*/  LDL.LU R21, [R1+0x31c] ;  /* 0x00031c0001157983 */ /* 0x000f220000300800 */
[----:B0-----:R-:W-:-:S05]  /*1cca0*/  IMAD.WIDE R14, R12, 0x2, R4 ;  /* 0x000000020c0e7825 */ /* 0x001fca00078e0204 */
[----:B------:R-:W-:Y:S04]  /*1ccb0*/  STL.64 [R1+0x358], R14 ;  /* 0x0003580e01007387 */ /* 0x000fe80000100a00 */
        /* <DEDUP_REMOVED lines=10> */
[----:B------:R-:W-:-:S05]  /*1cd60*/  IMAD.WIDE R10, R11, 0x2, R4 ;  /* 0x000000020b0a7825 */ /* 0x000fca00078e0204 */
[----:B------:R1:W-:Y:S04]  /*1cd70*/  STL.64 [R1+0xc80], R10 ;  /* 0x000c800a01007387 */ /* 0x0003e80000100a00 */
[----:B0-----:R-:W4:Y:S04]  /*1cd80*/  LDL.LU R12, [R1+0x300] ;  /* 0x00030000010c7983 */ /* 0x001f280000300800 */
[----:B------:R-:W4:Y:S01]  /*1cd90*/  LDL.LU R13, [R1+0x2fc] ;  /* 0x0002fc00010d7983 */ /* 0x000f220000300800 */
[----:B-1----:R-:W-:-:S05]  /*1cda0*/  IMAD.WIDE R10, R8, 0x2, R4 ;  /* 0x00000002080a7825 */ /* 0x002fca00078e0204 */
[----:B------:R0:W-:Y:S04]  /*1cdb0*/  STL.64 [R1+0x348], R10 ;  /* 0x0003480a01007387 */ /* 0x0001e80000100a00 */
[----:B0-----:R-:W4:Y:S04]  /*1cdc0*/  LDL.LU R10, [R1+0x2f8] ;  /* 0x0002f800010a7983 */ /* 0x001f280000300800 */
[----:B------:R-:W4:Y:S01]  /*1cdd0*/  LDL.LU R11, [R1+0x2f4] ;  /* 0x0002f400010b7983 */ /* 0x000f220000300800 */
[----:B------:R-:W-:-:S05]  /*1cde0*/  IMAD.WIDE R8, R9, 0x2, R4 ;  /* 0x0000000209087825 */ /* 0x000fca00078e0204 */
[----:B------:R0:W-:Y:S04]  /*1cdf0*/  STL.64 [R1+0xc98], R8 ;  /* 0x000c980801007387 */ /* 0x0001e80000100a00 */
[----:B0-----:R-:W4:Y:S04]  /*1ce00*/  LDL.LU R8, [R1+0x2f0] ;  /* 0x0002f00001087983 */ /* 0x001f280000300800 */
[----:B------:R-:W4:Y:S01]  /*1ce10*/  LDL.LU R9, [R1+0x2ec] ;  /* 0x0002ec0001097983 */ /* 0x000f220000300800 */
[----:B--2---:R-:W-:-:S05]  /*1ce20*/  IMAD.WIDE R26, R2, 0x2, R4 ;  /* 0x00000002021a7825 */ /* 0x004fca00078e0204 */
[----:B------:R3:W-:Y:S04]  /*1ce30*/  STL.64 [R1+0x340], R26 ;  /* 0x0003401a01007387 */ /* 0x0007e80000100a00 */
[----:B------:R-:W2:Y:S01]  /*1ce40*/  LDL.LU R2, [R1+0x2e8] ;  /* 0x0002e80001027983 */ /* 0x000ea20000300800 */
[----:B---3--:R-:W-:-:S03]  /*1ce50*/  IMAD.WIDE R26, R3, 0x2, R4 ;  /* 0x00000002031a7825 */ /* 0x008fc600078e0204 */
[----:B------:R-:W3:Y:S04]  /*1ce60*/  LDL.LU R3, [R1+0x3bc] ;  /* 0x0003bc0001037983 */ /* 0x000ee80000300800 */
[----:B------:R0:W-:Y:S02]  /*1ce70*/  STL.64 [R1+0xca8], R26 ;  /* 0x000ca81a01007387 */ /* 0x0001e40000100a00 */
[----:B0-----:R-:W-:-:S04]  /*1ce80*/  IMAD.WIDE R26, R24, 0x2, R4 ;  /* 0x00000002181a7825 */ /* 0x001fc800078e0204 */
[--C-:B----4-:R-:W-:Y:S01]  /*1ce90*/  IMAD.WIDE R28, R25, 0x2, R4.reuse ;  /* 0x00000002191c7825 */ /* 0x110fe200078e0204 */
[----:B------:R0:W-:Y:S04]  /*1cea0*/  STL.64 [R1+0x338], R26 ;  /* 0x0003381a01007387 */ /* 0x0001e80000100a00 */
[----:B------:R-:W-:Y:S01]  /*1ceb0*/  STL.64 [R1+0xcc0], R28 ;  /* 0x000cc01c01007387 */ /* 0x000fe20000100a00 */
[----:B0-----:R-:W-:-:S04]  /*1cec0*/  IMAD.WIDE R26, R6, 0x2, R4 ;  /* 0x00000002061a7825 */ /* 0x001fc800078e0204 */
[--C-:B------:R-:W-:Y:S02]  /*1ced0*/  IMAD.WIDE R24, R7, 0x2, R4.reuse ;  /* 0x0000000207187825 */ /* 0x100fe400078e0204 */
[----:B------:R-:W4:Y:S04]  /*1cee0*/  LDL.LU.64 R6, [R1+0x2e0] ;  /* 0x0002e00001067983 */ /* 0x000f280000300a00 */
[----:B------:R0:W-:Y:S04]  /*1cef0*/  STL.64 [R1+0x330], R26 ;  /* 0x0003301a01007387 */ /* 0x0001e80000100a00 */
[----:B------:R1:W-:Y:S01]  /*1cf00*/  STL.64 [R1+0xcd0], R24 ;  /* 0x000cd01801007387 */ /* 0x0003e20000100a00 */
[----:B0-----:R-:W-:-:S04]  /*1cf10*/  IMAD.WIDE R26, R22, 0x2, R4 ;  /* 0x00000002161a7825 */ /* 0x001fc800078e0204 */
[--C-:B------:R-:W-:Y:S01]  /*1cf20*/  IMAD.WIDE R22, R23, 0x2, R4.reuse ;  /* 0x0000000217167825 */ /* 0x100fe200078e0204 */
[----:B-1----:R-:W4:Y:S04]  /*1cf30*/  LDL.LU.64 R24, [R1+0x138] ;  /* 0x0001380001187983 */ /* 0x002f280000300a00 */
        /* <DEDUP_REMOVED lines=8> */
[--C-:B-1----:R-:W-:Y:S02]  /*1cfc0*/  IMAD.WIDE R20, R19, 0x2, R4.reuse ;  /* 0x0000000213147825 */ /* 0x102fe400078e0204 */
[----:B------:R-:W4:Y:S04]  /*1cfd0*/  LDL.LU.64 R18, [R1+0x130] ;  /* 0x0001300001127983 */ /* 0x000f280000300a00 */
[----:B------:R0:W-:Y:S04]  /*1cfe0*/  STL.64 [R1+0x318], R26 ;  /* 0x0003181a01007387 */ /* 0x0001e80000100a00 */
[----:B------:R1:W-:Y:S01]  /*1cff0*/  STL.64 [R1+0xd10], R20 ;  /* 0x000d101401007387 */ /* 0x0003e20000100a00 */
[----:B0-----:R-:W-:-:S03]  /*1d000*/  IMAD.WIDE R26, R16, 0x2, R4 ;  /* 0x00000002101a7825 */ /* 0x001fc600078e0204 */
[----:B-1----:R-:W4:Y:S01]  /*1d010*/  LDL.LU.64 R20, [R1+0x2d0] ;  /* 0x0002d00001147983 */ /* 0x002f220000300a00 */
[----:B------:R-:W-:-:S03]  /*1d020*/  IMAD.WIDE R16, R17, 0x2, R4 ;  /* 0x0000000211107825 */ /* 0x000fc600078e0204 */
        /* <DEDUP_REMOVED lines=20> */
[----:B------:R-:W-:Y:S04]  /*1d170*/  STL.64 [R1+0x2f0], R26 ;  /* 0x0002f01a01007387 */ /* 0x000fe80000100a00 */
[----:B------:R0:W-:Y:S01]  /*1d180*/  STL.64 [R1+0xd78], R8 ;  /* 0x000d780801007387 */ /* 0x0001e20000100a00 */
[----:B--2---:R-:W-:-:S03]  /*1d190*/  IMAD.WIDE R28, R2, 0x2, R4 ;  /* 0x00000002021c7825 */ /* 0x004fc600078e0204 */
[----:B0-----:R-:W2:Y:S04]  /*1d1a0*/  LDL.LU.64 R8, [R1+0x118] ;  /* 0x0001180001087983 */ /* 0x001ea80000300a00 */
[----:B------:R-:W-:Y:S01]  /*1d1b0*/  STL.64 [R1+0x2e8], R28 ;  /* 0x0002e81c01007387 */ /* 0x000fe20000100a00 */
[----:B---3--:R-:W-:-:S03]  /*1d1c0*/  IMAD.WIDE R26, R3, 0x2, R4 ;  /* 0x00000002031a7825 */ /* 0x008fc600078e0204 */
[----:B------:R-:W3:Y:S01]  /*1d1d0*/  LDL.LU.64 R2, [R1+0x2b8] ;  /* 0x0002b80001027983 */ /* 0x000ee20000300a00 */
[----:B------:R-:W-:-:S03]  /*1d1e0*/  IMAD.WIDE R4, R0, 0x2, R4 ;  /* 0x0000000200047825 */ /* 0x000fc600078e0204 */
[----:B------:R-:W-:Y:S04]  /*1d1f0*/  STL.64 [R1+0x3b8], R26 ;  /* 0x0003b81a01007387 */ /* 0x000fe80000100a00 */
[----:B------:R-:W-:Y:S04]  /*1d200*/  STL.64 [R1+0x2610], R4 ;  /* 0x0026100401007387 */ /* 0x000fe80000100a00 */
[----:B----4-:R0:W-:Y:S01]  /*1d210*/  STL [R1+0x25f8], R6 ;  /* 0x0025f80601007387 */ /* 0x0101e20000100800 */
[----:B------:R-:W-:-:S03]  /*1d220*/  IMAD.MOV.U32 R0, RZ, RZ, R7 ;  /* 0x000000ffff007224 */ /* 0x000fc600078e0007 */
[----:B0-----:R-:W4:Y:S04]  /*1d230*/  LDL.LU.64 R6, [R1+0x110] ;  /* 0x0001100001067983 */ /* 0x001f280000300a00 */
[----:B------:R0:W-:Y:S04]  /*1d240*/  STL [R1+0x25f0], R0 ;  /* 0x0025f00001007387 */ /* 0x0001e80000100800 */
[----:B------:R1:W-:Y:S01]  /*1d250*/  STL [R1+0x25f4], R24 ;  /* 0x0025f41801007387 */ /* 0x0003e20000100800 */
[----:B0-----:R-:W-:-:S03]  /*1d260*/  IMAD.MOV.U32 R0, RZ, RZ, R25 ;  /* 0x000000ffff007224 */ /* 0x001fc600078e0019 */
[----:B-1----:R-:W4:Y:S04]  /*1d270*/  LDL.LU.64 R24, [R1+0x2b0] ;  /* 0x0002b00001187983 */ /* 0x002f280000300a00 */
        /* <DEDUP_REMOVED lines=18> */
[----:B0-----:R-:W-:-:S03]  /*1d3a0*/  MOV R0, R13 ;  /* 0x0000000d00007202 */ /* 0x001fc60000000f00 */
        /* <DEDUP_REMOVED lines=10> */
[----:B--2---:R1:W-:Y:S01]  /*1d450*/  STL [R1+0x25b4], R8 ;  /* 0x0025b40801007387 */ /* 0x0043e20000100800 */
[----:B0-----:R-:W-:-:S03]  /*1d460*/  IMAD.MOV.U32 R0, RZ, RZ, R9 ;  /* 0x000000ffff007224 */ /* 0x001fc600078e0009 */
[----:B-1----:R-:W2:Y:S04]  /*1d470*/  LDL.LU.64 R8, [R1+0x290] ;  /* 0x0002900001087983 */ /* 0x002ea80000300a00 */
[----:B------:R3:W-:Y:S02]  /*1d480*/  STL [R1+0x25a8], R0 ;  /* 0x0025a80001007387 */ /* 0x0007e40000100800 */
[----:B---3--:R-:W-:Y:S02]  /*1d490*/  IMAD.MOV.U32 R0, RZ, RZ, R3 ;  /* 0x000000ffff007224 */ /* 0x008fe400078e0003 */
[----:B------:R0:W-:Y:S04]  /*1d4a0*/  STL [R1+0x25ac], R2 ;  /* 0x0025ac0201007387 */ /* 0x0001e80000100800 */
[----:B0-----:R-:W3:Y:S04]  /*1d4b0*/  LDL.LU.64 R2, [R1+0xe8] ;  /* 0x0000e80001027983 */ /* 0x001ee80000300a00 */
[----:B------:R4:W-:Y:S02]  /*1d4c0*/  STL [R1+0x25a0], R0 ;  /* 0x0025a00001007387 */ /* 0x0009e40000100800 */
[----:B----4-:R-:W-:-:S02]  /*1d4d0*/  IMAD.MOV.U32 R0, RZ, RZ, R7 ;  /* 0x000000ffff007224 */ /* 0x010fc400078e0007 */
[----:B------:R0:W-:Y:S04]  /*1d4e0*/  STL [R1+0x25a4], R6 ;  /* 0x0025a40601007387 */ /* 0x0001e80000100800 */
        /* <DEDUP_REMOVED lines=14> */
[----:B------:R-:W-:Y:S04]  /*1d5d0*/  STL [R1+0x2584], R20 ;  /* 0x0025841401007387 */ /* 0x000fe80000100800 */
[----:B------:R-:W4:Y:S01]  /*1d5e0*/  LDL.LU.64 R26, [R1+0x278] ;  /* 0x00027800011a7983 */ /* 0x000f220000300a00 */
[----:B0-----:R-:W-:-:S05]  /*1d5f0*/  IMAD.MOV.U32 R0, RZ, RZ, R21 ;  /* 0x000000ffff007224 */ /* 0x001fca00078e0015 */
        /* <DEDUP_REMOVED lines=26> */
[----:B------:R-:W-:Y:S04]  /*1d7a0*/  STL [R1+0x254c], R6 ;  /* 0x00254c0601007387 */ /* 0x000fe80000100800 */
[----:B------:R-:W4:Y:S04]  /*1d7b0*/  LDL.LU.64 R20, [R1+0xb8] ;  /* 0x0000b80001147983 */ /* 0x000f280000300a00 */
[----:B------:R0:W-:Y:S04]  /*1d7c0*/  STL [R1+0x2540], R0 ;  /* 0x0025400001007387 */ /* 0x0001e80000100800 */
[----:B------:R1:W-:Y:S01]  /*1d7d0*/  STL [R1+0x2544], R24 ;  /* 0x0025441801007387 */ /* 0x0003e20000100800 */
[----:B0-----:R-:W-:-:S03]  /*1d7e0*/  IMAD.MOV.U32 R0, RZ, RZ, R25 ;  /* 0x000000ffff007224 */ /* 0x001fc600078e0019 */
[----:B------:R-:W4:Y:S04]  /*1d7f0*/  LDL.LU.64 R6, [R1+0x258] ;  /* 0x0002580001067983 */ /* 0x000f280000300a00 */
[----:B------:R-:W-:Y:S04]  /*1d800*/  STL [R1+0x253c], R22 ;  /* 0x00253c1601007387 */ /* 0x000fe80000100800 */
[----:B------:R0:W-:Y:S04]  /*1d810*/  STL [R1+0x2538], R0 ;  /* 0x0025380001007387 */ /* 0x0001e80000100800 */
[----:B-1----:R-:W4:Y:S01]  /*1d820*/  LDL.LU.64 R24, [R1+0xb0] ;  /* 0x0000b00001187983 */ /* 0x002f220000300a00 */
[----:B0-----:R-:W-:-:S03]  /*1d830*/  IMAD.MOV.U32 R0, RZ, RZ, R23 ;  /* 0x000000ffff007224 */ /* 0x001fc600078e0017 */
[----:B------:R-:W-:Y:S04]  /*1d840*/  STL [R1+0x2534], R18 ;  /* 0x0025341201007387 */ /* 0x000fe80000100800 */
[----:B------:R0:W-:Y:S04]  /*1d850*/  STL [R1+0x2530], R0 ;  /* 0x0025300001007387 */ /* 0x0001e80000100800 */
[----:B------:R-:W4:Y:S01]  /*1d860*/  LDL.LU.64 R22, [R1+0x250] ;  /* 0x0002500001167983 */ /* 0x000f220000300a00 */
[----:B0-----:R-:W-:-:S03]  /*1d870*/  IMAD.MOV.U32 R0, RZ, RZ, R19 ;  /* 0x000000ffff007224 */ /* 0x001fc600078e0013 */
[----:B------:R-:W-:Y:S04]  /*1d880*/  STL [R1+0x252c], R26 ;  /* 0x00252c1a01007387 */ /* 0x000fe80000100800 */
[----:B------:R0:W-:Y:S04]  /*1d890*/  STL [R1+0x2528], R0 ;  /* 0x0025280001007387 */ /* 0x0001e80000100800 */
[----:B------:R-:W4:Y:S01]  /*1d8a0*/  LDL.LU.64 R18, [R1+0xa8] ;  /* 0x0000a80001127983 */ /* 0x000f220000300a00 */
[----:B0-----:R-:W-:-:S03]  /*1d8b0*/  IMAD.MOV.U32 R0, RZ, RZ, R27 ;  /* 0x000000ffff007224 */ /* 0x001fc600078e001b */
[----:B------:R-:W-:Y:S04]  /*1d8c0*/  STL [R1+0x2524], R16 ;  /* 0x0025241001007387 */ /* 0x000fe80000100800 */
[----:B------:R0:W-:Y:S02]  /*1d8d0*/  STL [R1+0x2520], R0 ;  /* 0x0025200001007387 */ /* 0x0001e40000100800 */
[----:B0-----:R-:W-:Y:S02]  /*1d8e0*/  IMAD.MOV.U32 R0, RZ, RZ, R17 ;  /* 0x000000ffff007224 */ /* 0x001fe400078e0011 */
[----:B------:R-:W4:Y:S04]  /*1d8f0*/  LDL.LU.64 R16, [R1+0x248] ;  /* 0x0002480001107983 */ /* 0x000f280000300a00 */
        /* <DEDUP_REMOVED lines=16> */
[----:B------:R0:W-:Y:S04]  /*1da00*/  STL [R1+0x24f8], R0 ;  /* 0x0024f80001007387 */ /* 0x0001e80000100800 */
[----:B---3--:R1:W-:Y:S01]  /*1da10*/  STL [R1+0x24fc], R2 ;  /* 0x0024fc0201007387 */ /* 0x0083e20000100800 */
[----:B0-----:R-:W-:-:S03]  /*1da20*/  IMAD.MOV.U32 R0, RZ, RZ, R3 ;  /* 0x000000ffff007224 */ /* 0x001fc600078e0003 */
[----:B-1----:R-:W3:Y:S04]  /*1da30*/  LDL.LU.64 R2, [R1+0x90] ;  /* 0x0000900001027983 */ /* 0x002ee80000300a00 */
[----:B------:R4:W-:Y:S02]  /*1da40*/  STL [R1+0x24f0], R0 ;  /* 0x0024f00001007387 */ /* 0x0009e40000100800 */
[----:B----4-:R-:W-:Y:S02]  /*1da50*/  IMAD.MOV.U32 R0, RZ, RZ, R21 ;  /* 0x000000ffff007224 */ /* 0x010fe400078e0015 */
[----:B------:R0:W-:Y:S04]  /*1da60*/  STL [R1+0x24f4], R20 ;  /* 0x0024f41401007387 */ /* 0x0001e80000100800 */
[----:B------:R-:W-:Y:S04]  /*1da70*/  STL [R1+0x24ec], R6 ;  /* 0x0024ec0601007387 */ /* 0x000fe80000100800 */
[----:B------:R1:W-:Y:S04]  /*1da80*/  STL [R1+0x24e8], R0 ;  /* 0x0024e80001007387 */ /* 0x0003e80000100800 */
[----:B0-----:R-:W4:Y:S01]  /*1da90*/  LDL.LU.64 R20, [R1+0x230] ;  /* 0x0002300001147983 */ /* 0x001f220000300a00 */
[----:B-1----:R-:W-:-:S03]  /*1daa0*/  IMAD.MOV.U32 R0, RZ, RZ, R7 ;  /* 0x000000ffff007224 */ /* 0x002fc600078e0007 */
        /* <DEDUP_REMOVED lines=12> */
[----:B------:R-:W4:Y:S04]  /*1db70*/  LDL.LU.64 R18, [R1+0x220] ;  /* 0x0002200001127983 */ /* 0x000f280000300a00 */
[----:B------:R0:W-:Y:S02]  /*1db80*/  STL [R1+0x24c8], R0 ;  /* 0x0024c80001007387 */ /* 0x0001e40000100800 */
[----:B0-----:R-:W-:Y:S02]  /*1db90*/  IMAD.MOV.U32 R0, RZ, RZ, R17 ;  /* 0x000000ffff007224 */ /* 0x001fe400078e0011 */
[----:B------:R0:W-:Y:S04]  /*1dba0*/  STL [R1+0x24cc], R16 ;  /* 0x0024cc1001007387 */ /* 0x0001e80000100800 */
[----:B0-----:R-:W4:Y:S04]  /*1dbb0*/  LDL.LU.64 R16, [R1+0x78] ;  /* 0x0000780001107983 */ /* 0x001f280000300a00 */
[----:B------:R0:W-:Y:S04]  /*1dbc0*/  STL [R1+0x24c0], R0 ;  /* 0x0024c00001007387 */ /* 0x0001e80000100800 */
[----:B------:R1:W-:Y:S01]  /*1dbd0*/  STL [R1+0x24c4], R12 ;  /* 0x0024c40c01007387 */ /* 0x0003e20000100800 */
[----:B0-----:R-:W-:-:S03]  /*1dbe0*/  MOV R0, R13 ;  /* 0x0000000d00007202 */ /* 0x001fc60000000f00 */
[----:B-1----:R-:W4:Y:S04]  /*1dbf0*/  LDL.LU.64 R12, [R1+0x218] ;  /* 0x00021800010c7983 */ /* 0x002f280000300a00 */
[----:B------:R0:W-:Y:S04]  /*1dc00*/  STL [R1+0x24b8], R0 ;  /* 0x0024b80001007387 */ /* 0x0001e80000100800 */
[----:B------:R1:W-:Y:S04]  /*1dc10*/  STL [R1+0x24bc], R14 ;  /* 0x0024bc0e01007387 */ /* 0x0003e80000100800 */
[----:B------:R-:W4:Y:S01]  /*1dc20*/  LDL.LU.64 R24, [R1+0x70] ;  /* 0x0000700001187983 */ /* 0x000f220000300a00 */
[----:B0-----:R-:W-:-:S03]  /*1dc30*/  IMAD.MOV.U32 R0, RZ, RZ, R15 ;  /* 0x000000ffff007224 */ /* 0x001fc600078e000f */
[----:B------:R-:W-:Y:S04]  /*1dc40*/  STL [R1+0x24b4], R10 ;  /* 0x0024b40a01007387 */ /* 0x000fe80000100800 */
[----:B------:R0:W-:Y:S04]  /*1dc50*/  STL [R1+0x24b0], R0 ;  /* 0x0024b00001007387 */ /* 0x0001e80000100800 */
[----:B-1----:R-:W4:Y:S01]  /*1dc60*/  LDL.LU.64 R14, [R1+0x210] ;  /* 0x00021000010e7983 */ /* 0x002f220000300a00 */
[----:B0-----:R-:W-:-:S03]  /*1dc70*/  IMAD.MOV.U32 R0, RZ, RZ, R11 ;  /* 0x000000ffff007224 */ /* 0x001fc600078e000b */
[----:B--2---:R-:W-:Y:S04]  /*1dc80*/  STL [R1+0x24ac], R8 ;  /* 0x0024ac0801007387 */ /* 0x004fe80000100800 */
[----:B------:R0:W-:Y:S04]  /*1dc90*/  STL [R1+0x24a8], R0 ;  /* 0x0024a80001007387 */ /* 0x0001e80000100800 */
[----:B------:R-:W2:Y:S01]  /*1dca0*/  LDL.LU.64 R10, [R1+0x68] ;  /* 0x00006800010a7983 */ /* 0x000ea20000300a00 */
[----:B0-----:R-:W-:-:S03]  /*1dcb0*/  IMAD.MOV.U32 R0, RZ, RZ, R9 ;  /* 0x000000ffff007224 */ /* 0x001fc600078e0009 */
[----:B---3--:R-:W-:Y:S04]  /*1dcc0*/  STL [R1+0x24a4], R2 ;  /* 0x0024a40201007387 */ /* 0x008fe80000100800 */
[----:B------:R0:W-:Y:S04]  /*1dcd0*/  STL [R1+0x24a0], R0 ;  /* 0x0024a00001007387 */ /* 0x0001e80000100800 */
[----:B------:R-:W3:Y:S01]  /*1dce0*/  LDL.LU.64 R8, [R1+0x208] ;  /* 0x0002080001087983 */ /* 0x000ee20000300a00 */
[----:B0-----:R-:W-:-:S03]  /*1dcf0*/  IMAD.MOV.U32 R0, RZ, RZ, R3 ;  /* 0x000000ffff007224 */ /* 0x001fc600078e0003 */
[----:B------:R-:W3:Y:S04]  /*1dd00*/  LDL.LU.64 R2, [R1+0x60] ;  /* 0x0000600001027983 */ /* 0x000ee80000300a00 */
[----:B------:R0:W-:Y:S04]  /*1dd10*/  STL [R1+0x2498], R0 ;  /* 0x0024980001007387 */ /* 0x0001e80000100800 */
[----:B----4-:R-:W-:Y:S01]  /*1dd20*/  STL [R1+0x249c], R20 ;  /* 0x00249c1401007387 */ /* 0x010fe20000100800 */
[----:B0-----:R-:W-:-:S03]  /*1dd30*/  IMAD.MOV.U32 R0, RZ, RZ, R21 ;  /* 0x000000ffff007224 */ /* 0x001fc600078e0015 */
[----:B------:R-:W4:Y:S04]  /*1dd40*/  LDL.LU.64 R22, [R1+0x200] ;  /* 0x0002000001167983 */ /* 0x000f280000300a00 */
[----:B------:R0:W-:Y:S04]  /*1dd50*/  STL [R1+0x2490], R0 ;  /* 0x0024900001007387 */ /* 0x0001e80000100800 */
[----:B------:R1:W-:Y:S01]  /*1dd60*/  STL [R1+0x2494], R6 ;  /* 0x0024940601007387 */ /* 0x0003e20000100800 */
[----:B0-----:R-:W-:-:S03]  /*1dd70*/  IMAD.MOV.U32 R0, RZ, RZ, R7 ;  /* 0x000000ffff007224 */ /* 0x001fc600078e0007 */
[----:B-1----:R-:W4:Y:S04]  /*1dd80*/  LDL.LU.64 R6, [R1+0x58] ;  /* 0x0000580001067983 */ /* 0x002f280000300a00 */
[----:B------:R0:W-:Y:S04]  /*1dd90*/  STL [R1+0x2488], R0 ;  /* 0x0024880001007387 */ /* 0x0001e80000100800 */
[----:B------:R-:W-:Y:S04]  /*1dda0*/  STL [R1+0x248c], R28 ;  /* 0x00248c1c01007387 */ /* 0x000fe80000100800 */
[----:B------:R-:W4:Y:S01]  /*1ddb0*/  LDL.LU.64 R20, [R1+0x1f8] ;  /* 0x0001f80001147983 */ /* 0x000f220000300a00 */
[----:B0-----:R-:W-:-:S03]  /*1ddc0*/  IMAD.MOV.U32 R0, RZ, RZ, R29 ;  /* 0x000000ffff007224 */ /* 0x001fc600078e001d */
[----:B------:R-:W-:Y:S04]  /*1ddd0*/  STL [R1+0x2484], R26 ;  /* 0x0024841a01007387 */ /* 0x000fe80000100800 */
[----:B------:R0:W-:Y:S04]  /*1dde0*/  STL [R1+0x2480], R0 ;  /* 0x0024800001007387 */ /* 0x0001e80000100800 */
[----:B------:R-:W-:Y:S01]  /*1ddf0*/  STL [R1+0x247c], R18 ;  /* 0x00247c1201007387 */ /* 0x000fe20000100800 */
[----:B0-----:R-:W-:-:S05]  /*1de00*/  IMAD.MOV.U32 R0, RZ, RZ, R27 ;  /* 0x000000ffff007224 */ /* 0x001fca00078e001b */
[----:B------:R0:W-:Y:S02]  /*1de10*/  STL [R1+0x2478], R0 ;  /* 0x0024780001007387 */ /* 0x0001e40000100800 */
[----:B0-----:R-:W-:Y:S02]  /*1de20*/  IMAD.MOV.U32 R0, RZ, RZ, R19 ;  /* 0x000000ffff007224 */ /* 0x001fe400078e0013 */
[----:B------:R-:W4:Y:S04]  /*1de30*/  LDL.LU.64 R18, [R1+0x50] ;  /* 0x0000500001127983 */ /* 0x000f280000300a00 */
[----:B------:R0:W-:Y:S04]  /*1de40*/  STL [R1+0x2470], R0 ;  /* 0x0024700001007387 */ /* 0x0001e80000100800 */
[----:B------:R1:W-:Y:S01]  /*1de50*/  STL [R1+0x2474], R16 ;  /* 0x0024741001007387 */ /* 0x0003e20000100800 */
[----:B0-----:R-:W-:-:S03]  /*1de60*/  IMAD.MOV.U32 R0, RZ, RZ, R17 ;  /* 0x000000ffff007224 */ /* 0x001fc600078e0011 */
[----:B-1----:R-:W4:Y:S04]  /*1de70*/  LDL.LU.64 R16, [R1+0x1f0] ;  /* 0x0001f00001107983 */ /* 0x002f280000300a00 */
[----:B------:R0:W-:Y:S04]  /*1de80*/  STL [R1+0x2468], R0 ;  /* 0x0024680001007387 */ /* 0x0001e80000100800 */
[----:B------:R1:W-:Y:S01]  /*1de90*/  STL [R1+0x246c], R12 ;  /* 0x00246c0c01007387 */ /* 0x0003e20000100800 */
[----:B0-----:R-:W-:-:S03]  /*1dea0*/  MOV R0, R13 ;  /* 0x0000000d00007202 */ /* 0x001fc60000000f00 */
[----:B------:R-:W-:Y:S04]  /*1deb0*/  STL [R1+0x2464], R24 ;  /* 0x0024641801007387 */ /* 0x000fe80000100800 */
[----:B------:R0:W-:Y:S04]  /*1dec0*/  STL [R1+0x2460], R0 ;  /* 0x0024600001007387 */ /* 0x0001e80000100800 */
[----:B-1----:R-:W4:Y:S01]  /*1ded0*/  LDL.LU.64 R12, [R1+0x48] ;  /* 0x00004800010c7983 */ /* 0x002f220000300a00 */
[----:B0-----:R-:W-:-:S03]  /*1dee0*/  IMAD.MOV.U32 R0, RZ, RZ, R25 ;  /* 0x000000ffff007224 */ /* 0x001fc600078e0019 */
[----:B------:R-:W-:Y:S04]  /*1def0*/  STL [R1+0x245c], R14 ;  /* 0x00245c0e01007387 */ /* 0x000fe80000100800 */
[----:B------:R0:W-:Y:S02]  /*1df00*/  STL [R1+0x2458], R0 ;  /* 0x0024580001007387 */ /* 0x0001e40000100800 */
[----:B0-----:R-:W-:Y:S02]  /*1df10*/  IMAD.MOV.U32 R0, RZ, RZ, R15 ;  /* 0x000000ffff007224 */ /* 0x001fe400078e000f */
[----:B------:R-:W4:Y:S04]  /*1df20*/  LDL.LU.64 R14, [R1+0x1e8] ;  /* 0x0001e800010e7983 */ /* 0x000f280000300a00 */
[----:B------:R0:W-:Y:S04]  /*1df30*/  STL [R1+0x2450], R0 ;  /* 0x0024500001007387 */ /* 0x0001e80000100800 */
[----:B--2---:R1:W-:Y:S01]  /*1df40*/  STL [R1+0x2454], R10 ;  /* 0x0024540a01007387 */ /* 0x0043e20000100800 */
[----:B0-----:R-:W-:-:S03]  /*1df50*/  IMAD.MOV.U32 R0, RZ, RZ, R11 ;  /* 0x000000ffff007224 */ /* 0x001fc600078e000b */
[----:B-1----:R-:W2:Y:S04]  /*1df60*/  LDL.LU.64 R10, [R1+0x40] ;  /* 0x00004000010a7983 */ /* 0x002ea80000300a00 */
[----:B------:R3:W-:Y:S02]  /*1df70*/  STL [R1+0x2448], R0 ;  /* 0x0024480001007387 */ /* 0x0007e40000100800 */
[----:B---3--:R-:W-:Y:S02]  /*1df80*/  IMAD.MOV.U32 R0, RZ, RZ, R9 ;  /* 0x000000ffff007224 */ /* 0x008fe400078e0009 */
[----:B------:R0:W-:Y:S04]  /*1df90*/  STL [R1+0x244c], R8 ;  /* 0x00244c0801007387 */ /* 0x0001e80000100800 */
[----:B------:R-:W-:Y:S04]  /*1dfa0*/  STL [R1+0x2444], R2 ;  /* 0x0024440201007387 */ /* 0x000fe80000100800 */
[----:B------:R1:W-:Y:S04]  /*1dfb0*/  STL [R1+0x2440], R0 ;  /* 0x0024400001007387 */ /* 0x0003e80000100800 */
[----:B0-----:R-:W3:Y:S01]  /*1dfc0*/  LDL.LU.64 R8, [R1+0x1e0] ;  /* 0x0001e00001087983 */ /* 0x001ee20000300a00 */
[----:B-1----:R-:W-:-:S03]  /*1dfd0*/  IMAD.MOV.U32 R0, RZ, RZ, R3 ;  /* 0x000000ffff007224 */ /* 0x002fc600078e0003 */
[----:B----4-:R-:W-:Y:S04]  /*1dfe0*/  STL [R1+0x243c], R22 ;  /* 0x00243c1601007387 */ /* 0x010fe80000100800 */
[----:B------:R0:W-:Y:S04]  /*1dff0*/  STL [R1+0x2438], R0 ;  /* 0x0024380001007387 */ /* 0x0001e80000100800 */
[----:B------:R-:W4:Y:S01]  /*1e000*/  LDL.LU.64 R2, [R1+0x38] ;  /* 0x0000380001027983 */ /* 0x000f220000300a00 */
[----:B0-----:R-:W-:-:S03]  /*1e010*/  IMAD.MOV.U32 R0, RZ, RZ, R23 ;  /* 0x000000ffff007224 */ /* 0x001fc600078e0017 */
[----:B------:R-:W-:Y:S04]  /*1e020*/  STL [R1+0x2434], R6 ;  /* 0x0024340601007387 */ /* 0x000fe80000100800 */
[----:B------:R0:W-:Y:S02]  /*1e030*/  STL [R1+0x2430], R0 ;  /* 0x0024300001007387 */ /* 0x0001e40000100800 */
[----:B0-----:R-:W-:Y:S02]  /*1e040*/  IMAD.MOV.U32 R0, RZ, RZ, R7 ;  /* 0x000000ffff007224 */ /* 0x001fe400078e0007 */
[----:B------:R-:W-:Y:S04]  /*1e050*/  STL [R1+0x242c], R20 ;  /* 0x00242c1401007387 */ /* 0x000fe80000100800 */
[----:B------:R0:W-:Y:S04]  /*1e060*/  STL [R1+0x2428], R0 ;  /* 0x0024280001007387 */ /* 0x0001e80000100800 */
[----:B------:R-:W2:Y:S01]  /*1e070*/  LDL.LU.64 R6, [R1+0x30] ;  /* 0x0000300001067983 */ /* 0x000ea20000300a00 */
[----:B0-----:R-:W-:-:S03]  /*1e080*/  IMAD.MOV.U32 R0, RZ, RZ, R21 ;  /* 0x000000ffff007224 */ /* 0x001fc600078e0015 */
[----:B--2---:R0:W-:Y:S04]  /*1e090*/  STL.64 [R1+0x2688], R6 ;  /* 0x0026880601007387 */ /* 0x0041e80000100a00 */
[----:B0-----:R-:W2:Y:S04]  /*1e0a0*/  LDL.LU.64 R6, [R1+0x1d8] ;  /* 0x0001d80001067983 */ /* 0x001ea80000300a00 */
[----:B------:R-:W2:Y:S04]  /*1e0b0*/  LDL.LU.64 R28, [R1+0x1d0] ;  /* 0x0001d000011c7983 */ /* 0x000ea80000300a00 */
[----:B------:R0:W-:Y:S04]  /*1e0c0*/  STL [R1+0x2420], R0 ;  /* 0x0024200001007387 */ /* 0x0001e80000100800 */
[----:B------:R-:W-:Y:S04]  /*1e0d0*/  STL [R1+0x2424], R18 ;  /* 0x0024241201007387 */ /* 0x000fe80000100800 */
[----:B------:R-:W2:Y:S01]  /*1e0e0*/  LDL.LU.64 R26, [R1+0x28] ;  /* 0x00002800011a7983 */ /* 0x000ea20000300a00 */
[----:B0-----:R-:W-:-:S05]  /*1e0f0*/  IMAD.MOV.U32 R0, RZ, RZ, R19 ;  /* 0x000000ffff007224 */ /* 0x001fca00078e0013 */
[----:B------:R0:W-:Y:S04]  /*1e100*/  STL [R1+0x2418], R0 ;  /* 0x0024180001007387 */ /* 0x0001e80000100800 */
[----:B------:R-:W-:Y:S04]  /*1e110*/  STL [R1+0x241c], R16 ;  /* 0x00241c1001007387 */ /* 0x000fe80000100800 */
[----:B------:R-:W2:Y:S01]  /*1e120*/  LDL.LU.64 R24, [R1+0x1c8] ;  /* 0x0001c80001187983 */ /* 0x000ea20000300a00 */
[----:B0-----:R-:W-:-:S03]  /*1e130*/  IMAD.MOV.U32 R0, RZ, RZ, R17 ;  /* 0x000000ffff007224 */ /* 0x001fc600078e0011 */
[----:B------:R-:W2:Y:S04]  /*1e140*/  LDL.LU.64 R22, [R1+0x20] ;  /* 0x0000200001167983 */ /* 0x000ea80000300a00 */
[----:B------:R0:W-:Y:S04]  /*1e150*/  STL [R1+0x2410], R0 ;  /* 0x0024100001007387 */ /* 0x0001e80000100800 */
[----:B------:R1:W-:Y:S04]  /*1e160*/  STL [R1+0x2414], R12 ;  /* 0x0024140c01007387 */ /* 0x0003e80000100800 */
[----:B------:R-:W2:Y:S01]  /*1e170*/  LDL.LU.64 R20, [R1+0x1c0] ;  /* 0x0001c00001147983 */ /* 0x000ea20000300a00 */
[----:B0-----:R-:W-:-:S03]  /*1e180*/  MOV R0, R13 ;  /* 0x0000000d00007202 */ /* 0x001fc60000000f00 */
[----:B------:R-:W2:Y:S04]  /*1e190*/  LDL.LU.64 R18, [R1+0x18] ;  /* 0x0000180001127983 */ /* 0x000ea80000300a00 */
[----:B------:R0:W-:Y:S04]  /*1e1a0*/  STL [R1+0x2408], R0 ;  /* 0x0024080001007387 */ /* 0x0001e80000100800 */
[----:B------:R-:W-:Y:S04]  /*1e1b0*/  STL [R1+0x240c], R14 ;  /* 0x00240c0e01007387 */ /* 0x000fe80000100800 */
[----:B-1----:R-:W2:Y:S01]  /*1e1c0*/  LDL.LU.64 R12, [R1+0x1b8] ;  /* 0x0001b800010c7983 */ /* 0x002ea20000300a00 */
[----:B0-----:R-:W-:-:S03]  /*1e1d0*/  IMAD.MOV.U32 R0, RZ, RZ, R15 ;  /* 0x000000ffff007224 */ /* 0x001fc600078e000f */
[----:B------:R-:W-:Y:S04]  /*1e1e0*/  STL [R1+0x2404], R10 ;  /* 0x0024040a01007387 */ /* 0x000fe80000100800 */
[----:B------:R0:W-:Y:S04]  /*1e1f0*/  STL [R1+0x2400], R0 ;  /* 0x0024000001007387 */ /* 0x0001e80000100800 */
[----:B------:R-:W2:Y:S04]  /*1e200*/  LDL.LU.64 R16, [R1+0x10] ;  /* 0x0000100001107983 */ /* 0x000ea80000300a00 */
[----:B------:R-:W2:Y:S01]  /*1e210*/  LDL.LU.64 R4, [R1+0x1b0] ;  /* 0x0001b00001047983 */ /* 0x000ea20000300a00 */
[----:B0-----:R-:W-:-:S05]  /*1e220*/  IMAD.MOV.U32 R0, RZ, RZ, R11 ;  /* 0x000000ffff007224 */ /* 0x001fca00078e000b */
[----:B------:R0:W-:Y:S04]  /*1e230*/  STL [R1+0x23f8], R0 ;  /* 0x0023f80001007387 */ /* 0x0001e80000100800 */
[----:B---3--:R1:W-:Y:S04]  /*1e240*/  STL [R1+0x23fc], R8 ;  /* 0x0023fc0801007387 */ /* 0x0083e80000100800 */
[----:B------:R-:W3:Y:S01]  /*1e250*/  LDL.LU.64 R14, [R1+0x8] ;  /* 0x00000800010e7983 */ /* 0x000ee20000300a00 */
[----:B0-----:R-:W-:-:S03]  /*1e260*/  IMAD.MOV.U32 R0, RZ, RZ, R9 ;  /* 0x000000ffff007224 */ /* 0x001fc600078e0009 */
[----:B----4-:R-:W-:Y:S04]  /*1e270*/  STL [R1+0x23f4], R2 ;  /* 0x0023f40201007387 */ /* 0x010fe80000100800 */
[----:B------:R0:W-:Y:S04]  /*1e280*/  STL [R1+0x23f0], R0 ;  /* 0x0023f00001007387 */ /* 0x0001e80000100800 */
[----:B------:R-:W4:Y:S04]  /*1e290*/  LDL.LU.64 R10, [R1+0x1a8] ;  /* 0x0001a800010a7983 */ /* 0x000f280000300a00 */
[----:B-1----:R-:W3:Y:S01]  /*1e2a0*/  LDL.LU.64 R8, [R1] ;  /* 0x0000000001087983 */ /* 0x002ee20000300a00 */
[----:B0-----:R-:W-:-:S05]  /*1e2b0*/  IMAD.MOV.U32 R0, RZ, RZ, R3 ;  /* 0x000000ffff007224 */ /* 0x001fca00078e0003 */
[----:B------:R0:W-:Y:S04]  /*1e2c0*/  STL [R1+0x23e8], R0 ;  /* 0x0023e80001007387 */ /* 0x0001e80000100800 */
[----:B--2---:R1:W-:Y:S01]  /*1e2d0*/  STL [R1+0x23ec], R6 ;  /* 0x0023ec0601007387 */ /* 0x0043e20000100800 */
[----:B0-----:R-:W-:-:S03]  /*1e2e0*/  IMAD.MOV.U32 R0, RZ, RZ, R7 ;  /* 0x000000ffff007224 */ /* 0x001fc600078e0007 */
[----:B------:R-:W2:Y:S04]  /*1e2f0*/  LDL.LU.64 R2, [R1+0x1a0] ;  /* 0x0001a00001027983 */ /* 0x000ea80000300a00 */
[----:B-1----:R-:W2:Y:S04]  /*1e300*/  LDL.LU.64 R6, [R1+0x2688] ;  /* 0x0026880001067983 */ /* 0x002ea80000300a00 */
[----:B--2---:R-:W-:Y:S04]  /*1e310*/  STL [R1+0x23e4], R6 ;  /* 0x0023e40601007387 */ /* 0x004fe80000100800 */
[----:B------:R0:W-:Y:S04]  /*1e320*/  STL [R1+0x23e0], R0 ;  /* 0x0023e00001007387 */ /* 0x0001e80000100800 */
[----:B------:R-:W-:Y:S01]  /*1e330*/  STL [R1+0x23dc], R28 ;  /* 0x0023dc1c01007387 */ /* 0x000fe20000100800 */
[----:B0-----:R-:W-:-:S05]  /*1e340*/  IMAD.MOV.U32 R0, RZ, RZ, R7 ;  /* 0x000000ffff007224 */ /* 0x001fca00078e0007 */
[----:B------:R0:W-:Y:S04]  /*1e350*/  STL [R1+0x23d8], R0 ;  /* 0x0023d80001007387 */ /* 0x0001e80000100800 */
[----:B------:R-:W2:Y:S01]  /*1e360*/  LDL.LU.64 R6, [R1+0x198] ;  /* 0x0001980001067983 */ /* 0x000ea20000300a00 */
[----:B0-----:R-:W-:-:S03]  /*1e370*/  IMAD.MOV.U32 R0, RZ, RZ, R29 ;  /* 0x000000ffff007224 */ /* 0x001fc600078e001d */
[----:B------:R-:W2:Y:S04]  /*1e380*/  LDL.LU.64 R28, [R1+0x2680] ;  /* 0x00268000011c7983 */ /* 0x000ea80000300a00 */
[----:B------:R-:W-:Y:S04]  /*1e390*/  STL [R1+0x23d4], R26 ;  /* 0x0023d41a01007387 */ /* 0x000fe80000100800 */
[----:B------:R0:W-:Y:S02]  /*1e3a0*/  STL [R1+0x23d0], R0 ;  /* 0x0023d00001007387 */ /* 0x0001e40000100800 */
[----:B0-----:R-:W-:-:S02]  /*1e3b0*/  IMAD.MOV.U32 R0, RZ, RZ, R27 ;  /* 0x000000ffff007224 */ /* 0x001fc400078e001b */
        /* <DEDUP_REMOVED lines=11> */
[----:B0-----:R-:W-:-:S02]  /*1e470*/  MOV R0, R21 ;  /* 0x0000001500007202 */ /* 0x001fc40000000f00 */
        /* <DEDUP_REMOVED lines=9> */
[----:B------:R0:W-:Y:S04]  /*1e510*/  STL [R1+0x23a0], R0 ;  /* 0x0023a00001007387 */ /* 0x0001e80000100800 */
[----:B------:R1:W-:Y:S01]  /*1e520*/  STL [R1+0x23a4], R16 ;  /* 0x0023a41001007387 */ /* 0x0003e20000100800 */
[----:B0-----:R-:W-:-:S03]  /*1e530*/  IMAD.MOV.U32 R0, RZ, RZ, R17 ;  /* 0x000000ffff007224 */ /* 0x001fc600078e0011 */
[----:B-1----:R-:W2:Y:S04]  /*1e540*/  LDL.LU.64 R16, [R1+0x2650] ;  /* 0x0026500001107983 */ /* 0x002ea80000300a00 */
[----:B------:R-:W-:Y:S04]  /*1e550*/  STL [R1+0x239c], R4 ;  /* 0x00239c0401007387 */ /* 0x000fe80000100800 */
[----:B------:R0:W-:Y:S04]  /*1e560*/  STL [R1+0x2398], R0 ;  /* 0x0023980001007387 */ /* 0x0001e80000100800 */
[----:B---3--:R-:W-:Y:S01]  /*1e570*/  STL [R1+0x2394], R14 ;  /* 0x0023940e01007387 */ /* 0x008fe20000100800 */
[----:B0-----:R-:W-:-:S05]  /*1e580*/  IMAD.MOV.U32 R0, RZ, RZ, R5 ;  /* 0x000000ffff007224 */ /* 0x001fca00078e0005 */
[----:B------:R0:W-:Y:S04]  /*1e590*/  STL [R1+0x2390], R0 ;  /* 0x0023900001007387 */ /* 0x0001e80000100800 */
[----:B------:R-:W3:Y:S01]  /*1e5a0*/  LDL.LU.64 R4, [R1+0x178] ;  /* 0x0001780001047983 */ /* 0x000ee20000300a00 */
[----:B0-----:R-:W-:-:S03]  /*1e5b0*/  IMAD.MOV.U32 R0, RZ, RZ, R15 ;  /* 0x000000ffff007224 */ /* 0x001fc600078e000f */
[----:B------:R-:W2:Y:S04]  /*1e5c0*/  LDL.LU.64 R14, [R1+0x2648] ;  /* 0x00264800010e7983 */ /* 0x000ea80000300a00 */
[----:B----4-:R-:W-:Y:S04]  /*1e5d0*/  STL [R1+0x238c], R10 ;  /* 0x00238c0a01007387 */ /* 0x010fe80000100800 */
[----:B------:R0:W-:Y:S02]  /*1e5e0*/  STL [R1+0x2388], R0 ;  /* 0x0023880001007387 */ /* 0x0001e40000100800 */
[----:B0-----:R-:W-:-:S02]  /*1e5f0*/  IMAD.MOV.U32 R0, RZ, RZ, R11 ;  /* 0x000000ffff007224 */ /* 0x001fc400078e000b */
[----:B------:R-:W4:Y:S04]  /*1e600*/  LDL.LU.64 R10, [R1+0x2640] ;  /* 0x00264000010a7983 */ /* 0x000f280000300a00 */
        /* <DEDUP_REMOVED lines=8> */
[----:B--2---:R-:W-:Y:S04]  /*1e690*/  STL [R1+0x2374], R2 ;  /* 0x0023740201007387 */ /* 0x004fe80000100800 */
[----:B------:R0:W-:Y:S04]  /*1e6a0*/  STL [R1+0x2370], R0 ;  /* 0x0023700001007387 */ /* 0x0001e80000100800 */
[----:B------:R1:W-:Y:S01]  /*1e6b0*/  STL [R1+0x2368], R3 ;  /* 0x0023680301007387 */ /* 0x0003e20000100800 */
[----:B0-----:R-:W-:-:S03]  /*1e6c0*/  IMAD.MOV.U32 R0, RZ, RZ, R7 ;  /* 0x000000ffff007224 */ /* 0x001fc600078e0007 */
[----:B-1----:R-:W2:Y:S04]  /*1e6d0*/  LDL.LU.64 R2, [R1+0x188] ;  /* 0x0001880001027983 */ /* 0x002ea80000300a00 */
[----:B------:R0:W-:Y:S04]  /*1e6e0*/  STL [R1+0x236c], R6 ;  /* 0x00236c0601007387 */ /* 0x0001e80000100800 */
[----:B0-----:R-:W2:Y:S04]  /*1e6f0*/  LDL.LU.64 R6, [R1+0x2628] ;  /* 0x0026280001067983 */ /* 0x001ea80000300a00 */
[----:B--2---:R-:W-:Y:S04]  /*1e700*/  STL [R1+0x2364], R6 ;  /* 0x0023640601007387 */ /* 0x004fe80000100800 */
[----:B------:R-:W-:Y:S04]  /*1e710*/  STL [R1+0x2360], R0 ;  /* 0x0023600001007387 */ /* 0x000fe80000100800 */
[----:B------:R0:W-:Y:S04]  /*1e720*/  STL [R1+0x2358], R7 ;  /* 0x0023580701007387 */ /* 0x0001e80000100800 */
[----:B0-----:R-:W2:Y:S02]  /*1e730*/  LDL.LU.64 R6, [R1+0x190] ;  /* 0x0001900001067983 */ /* 0x001ea40000300a00 */
[----:B--2---:R-:W-:-:S02]  /*1e740*/  IMAD.MOV.U32 R0, RZ, RZ, R7 ;  /* 0x000000ffff007224 */ /* 0x004fc400078e0007 */
[----:B------:R-:W-:Y:S04]  /*1e750*/  STL [R1+0x235c], R6 ;  /* 0x00235c0601007387 */ /* 0x000fe80000100800 */
[----:B------:R-:W-:Y:S04]  /*1e760*/  STL [R1+0x2354], R8 ;  /* 0x0023540801007387 */ /* 0x000fe80000100800 */
[----:B------:R0:W-:Y:S04]  /*1e770*/  STL [R1+0x2350], R0 ;  /* 0x0023500001007387 */ /* 0x0001e80000100800 */
[----:B------:R1:W-:Y:S01]  /*1e780*/  STL [R1+0x2348], R9 ;  /* 0x0023480901007387 */ /* 0x0003e20000100800 */
[----:B0-----:R-:W-:-:S03]  /*1e790*/  MOV R0, R3 ;  /* 0x0000000300007202 */ /* 0x001fc60000000f00 */
[----:B-1----:R-:W2:Y:S04]  /*1e7a0*/  LDL.LU.64 R8, [R1+0x160] ;  /* 0x0001600001087983 */ /* 0x002ea80000300a00 */
[----:B------:R-:W2:Y:S04]  /*1e7b0*/  LDL.LU.64 R6, [R1+0x158] ;  /* 0x0001580001067983 */ /* 0x000ea80000300a00 */
[----:B------:R-:W-:Y:S04]  /*1e7c0*/  STL [R1+0x234c], R2 ;  /* 0x00234c0201007387 */ /* 0x000fe80000100800 */
[----:B----4-:R-:W-:Y:S04]  /*1e7d0*/  STL [R1+0x2344], R10 ;  /* 0x0023440a01007387 */ /* 0x010fe80000100800 */
[----:B------:R0:W-:Y:S04]  /*1e7e0*/  STL [R1+0x2340], R0 ;  /* 0x0023400001007387 */ /* 0x0001e80000100800 */
[----:B------:R1:W-:Y:S01]  /*1e7f0*/  STL [R1+0x2338], R11 ;  /* 0x0023380b01007387 */ /* 0x0003e20000100800 */
[----:B0-----:R-:W-:-:S03]  /*1e800*/  IMAD.MOV.U32 R0, RZ, RZ, R13 ;  /* 0x000000ffff007224 */ /* 0x001fc600078e000d */
[----:B-1----:R-:W4:Y:S04]  /*1e810*/  LDL.LU.64 R10, [R1+0x168] ;  /* 0x00016800010a7983 */ /* 0x002f280000300a00 */
[----:B------:R0:W-:Y:S04]  /*1e820*/  STL [R1+0x233c], R12 ;  /* 0x00233c0c01007387 */ /* 0x0001e80000100800 */
[----:B------:R-:W2:Y:S04]  /*1e830*/  LDL.LU.64 R2, [R1+0x150] ;  /* 0x0001500001027983 */ /* 0x000ea80000300a00 */
[----:B0-----:R-:W2:Y:S04]  /*1e840*/  LDL.LU.64 R12, [R1+0x2620] ;  /* 0x00262000010c7983 */ /* 0x001ea80000300a00 */
[----:B--2---:R-:W-:Y:S04]  /*1e850*/  STL [R1+0x2334], R12 ;  /* 0x0023340c01007387 */ /* 0x004fe80000100800 */
[----:B------:R-:W-:Y:S04]  /*1e860*/  STL [R1+0x2330], R0 ;  /* 0x0023300001007387 */ /* 0x000fe80000100800 */
[----:B------:R0:W-:Y:S04]  /*1e870*/  STL [R1+0x2328], R13 ;  /* 0x0023280d01007387 */ /* 0x0001e80000100800 */
[----:B0-----:R-:W2:Y:S01]  /*1e880*/  LDL.LU.64 R12, [R1+0x170] ;  /* 0x00017000010c7983 */ /* 0x001ea20000300a00 */
[----:B---3--:R-:W-:-:S03]  /*1e890*/  IMAD.MOV.U32 R0, RZ, RZ, R5 ;  /* 0x000000ffff007224 */ /* 0x008fc600078e0005 */
[----:B------:R0:W-:Y:S04]  /*1e8a0*/  STL [R1+0x232c], R4 ;  /* 0x00232c0401007387 */ /* 0x0001e80000100800 */
[----:B0-----:R-:W3:Y:S04]  /*1e8b0*/  LDL.LU.64 R4, [R1+0x148] ;  /* 0x0001480001047983 */ /* 0x001ee80000300a00 */
[----:B------:R2:W-:Y:S04]  /*1e8c0*/  STL [R1+0x2320], R0 ;  /* 0x0023200001007387 */ /* 0x0005e80000100800 */
[----:B------:R-:W-:Y:S04]  /*1e8d0*/  STL [R1+0x2324], R14 ;  /* 0x0023240e01007387 */ /* 0x000fe80000100800 */
[----:B------:R-:W-:Y:S01]  /*1e8e0*/  STL [R1+0x2318], R15 ;  /* 0x0023180f01007387 */ /* 0x000fe20000100800 */
[----:B--2---:R-:W-:-:S03]  /*1e8f0*/  IMAD.MOV.U32 R0, RZ, RZ, R13 ;  /* 0x000000ffff007224 */ /* 0x004fc600078e000d */
[----:B------:R-:W-:Y:S04]  /*1e900*/  STL [R1+0x231c], R12 ;  /* 0x00231c0c01007387 */ /* 0x000fe80000100800 */
[----:B------:R-:W-:Y:S04]  /*1e910*/  STL [R1+0x2314], R16 ;  /* 0x0023141001007387 */ /* 0x000fe80000100800 */
[----:B------:R-:W-:Y:S04]  /*1e920*/  STL [R1+0x2310], R0 ;  /* 0x0023100001007387 */ /* 0x000fe80000100800 */
[----:B------:R0:W-:Y:S04]  /*1e930*/  STL [R1+0x2308], R17 ;  /* 0x0023081101007387 */ /* 0x0001e80000100800 */
[----:B0-----:R-:W2:Y:S01]  /*1e940*/  LDL.LU.64 R16, [R1+0x140] ;  /* 0x0001400001107983 */ /* 0x001ea20000300a00 */
[----:B----4-:R-:W-:-:S03]  /*1e950*/  IMAD.MOV.U32 R0, RZ, RZ, R11 ;  /* 0x000000ffff007224 */ /* 0x010fc600078e000b */
[----:B------:R-:W-:Y:S04]  /*1e960*/  STL [R1+0x230c], R10 ;  /* 0x00230c0a01007387 */ /* 0x000fe80000100800 */
[----:B------:R-:W-:Y:S04]  /*1e970*/  STL [R1+0x2304], R18 ;  /* 0x0023041201007387 */ /* 0x000fe80000100800 */
[----:B------:R-:W-:Y:S04]  /*1e980*/  STL [R1+0x2300], R0 ;  /* 0x0023000001007387 */ /* 0x000fe80000100800 */
[----:B------:R0:W-:Y:S04]  /*1e990*/  STL [R1+0x22f8], R19 ;  /* 0x0022f81301007387 */ /* 0x0001e80000100800 */
[----:B0-----:R-:W4:Y:S01]  /*1e9a0*/  LDL.LU.64 R18, [R1+0x3c0] ;  /* 0x0003c00001127983 */ /* 0x001f220000300a00 */
[----:B------:R-:W-:-:S03]  /*1e9b0*/  IMAD.MOV.U32 R0, RZ, RZ, R9 ;  /* 0x000000ffff007224 */ /* 0x000fc600078e0009 */
[----:B------:R-:W-:Y:S04]  /*1e9c0*/  STL [R1+0x22fc], R8 ;  /* 0x0022fc0801007387 */ /* 0x000fe80000100800 */
[----:B------:R-:W4:Y:S04]  /*1e9d0*/  LDL.LU.64 R14, [R1+0x3c8] ;  /* 0x0003c800010e7983 */ /* 0x000f280000300a00 */
[----:B------:R0:W-:Y:S04]  /*1e9e0*/  STL [R1+0x22f0], R0 ;  /* 0x0022f00001007387 */ /* 0x0001e80000100800 */
[----:B------:R-:W-:Y:S04]  /*1e9f0*/  STL [R1+0x22f4], R20 ;  /* 0x0022f41401007387 */ /* 0x000fe80000100800 */
[----:B------:R-:W-:Y:S04]  /*1ea00*/  STL [R1+0x22e8], R21 ;  /* 0x0022e81501007387 */ /* 0x000fe80000100800 */
[----:B------:R-:W4:Y:S01]  /*1ea10*/  LDL.LU.64 R12, [R1+0x3d8] ;  /* 0x0003d800010c7983 */ /* 0x000f220000300a00 */
[----:B0-----:R-:W-:-:S03]  /*1ea20*/  IMAD.MOV.U32 R0, RZ, RZ, R7 ;  /* 0x000000ffff007224 */ /* 0x001fc600078e0007 */
[----:B------:R0:W-:Y:S04]  /*1ea30*/  STL [R1+0x22ec], R6 ;  /* 0x0022ec0601007387 */ /* 0x0001e80000100800 */
[----:B0-----:R-:W4:Y:S04]  /*1ea40*/  LDL.LU.64 R6, [R1+0x3e0] ;  /* 0x0003e00001067983 */ /* 0x001f280000300a00 */
        /* <DEDUP_REMOVED lines=11> */
[----:B---3--:R-:W-:-:S03]  /*1eb00*/  IMAD.MOV.U32 R0, RZ, RZ, R5 ;  /* 0x000000ffff007224 */ /* 0x008fc600078e0005 */
[----:B------:R0:W-:Y:S04]  /*1eb10*/  STL [R1+0x22cc], R4 ;  /* 0x0022cc0401007387 */ /* 0x0001e80000100800 */
[----:B0-----:R-:W3:Y:S04]  /*1eb20*/  LDL.LU.64 R4, [R1+0x408] ;  /* 0x0004080001047983 */ /* 0x001ee80000300a00 */
[----:B------:R0:W-:Y:S04]  /*1eb30*/  STL [R1+0x22c0], R0 ;  /* 0x0022c00001007387 */ /* 0x0001e80000100800 */
[----:B------:R-:W-:Y:S04]  /*1eb40*/  STL [R1+0x22c4], R26 ;  /* 0x0022c41a01007387 */ /* 0x000fe80000100800 */
[----:B------:R-:W-:Y:S04]  /*1eb50*/  STL [R1+0x22b8], R27 ;  /* 0x0022b81b01007387 */ /* 0x000fe80000100800 */
[----:B------:R-:W3:Y:S04]  /*1eb60*/  LDL.LU.64 R22, [R1+0x418] ;  /* 0x0004180001167983 */ /* 0x000ee80000300a00 */
[----:B--2---:R1:W-:Y:S01]  /*1eb70*/  STL [R1+0x22bc], R16 ;  /* 0x0022bc1001007387 */ /* 0x0043e20000100800 */
[----:B0-----:R-:W-:-:S03]  /*1eb80*/  IMAD.MOV.U32 R0, RZ, RZ, R17 ;  /* 0x000000ffff007224 */ /* 0x001fc600078e0011 */
[----:B-1----:R-:W2:Y:S04]  /*1eb90*/  LDL.LU.64 R16, [R1+0x420] ;  /* 0x0004200001107983 */ /* 0x002ea80000300a00 */
[----:B------:R4:W-:Y:S04]  /*1eba0*/  STL [R1+0x22b0], R0 ;  /* 0x0022b00001007387 */ /* 0x0009e80000100800 */
[----:B------:R-:W-:Y:S04]  /*1ebb0*/  STL [R1+0x22b4], R28 ;  /* 0x0022b41c01007387 */ /* 0x000fe80000100800 */
[----:B------:R-:W-:Y:S04]  /*1ebc0*/  STL [R1+0xe0c], R29 ;  /* 0x000e0c1d01007387 */ /* 0x000fe80000100800 */
[----:B------:R-:W2:Y:S01]  /*1ebd0*/  LDL.LU.64 R20, [R1+0x428] ;  /* 0x0004280001147983 */ /* 0x000ea20000300a00 */
[----:B----4-:R-:W-:-:S03]  /*1ebe0*/  IMAD.MOV.U32 R0, RZ, RZ, R19 ;  /* 0x000000ffff007224 */ /* 0x010fc600078e0013 */
[----:B------:R0:W-:Y:S04]  /*1ebf0*/  STL [R1+0xe14], R18 ;  /* 0x000e141201007387 */ /* 0x0001e80000100800 */
[----:B0-----:R-:W4:Y:S04]  /*1ec00*/  LDL.LU.64 R18, [R1+0x430] ;  /* 0x0004300001127983 */ /* 0x001f280000300a00 */
        /* <DEDUP_REMOVED lines=25> */
[----:B---3--:R1:W-:Y:S01]  /*1eda0*/  STL [R1+0xe4c], R4 ;  /* 0x000e4c0401007387 */ /* 0x0083e20000100800 */
[----:B0-----:R-:W-:-:S03]  /*1edb0*/  IMAD.MOV.U32 R0, RZ, RZ, R5 ;  /* 0x000000ffff007224 */ /* 0x001fc600078e0005 */
[----:B-1----:R-:W3:Y:S04]  /*1edc0*/  LDL.LU.64 R4, [R1+0x480] ;  /* 0x0004800001047983 */ /* 0x002ee80000300a00 */
[----:B------:R0:W-:Y:S04]  /*1edd0*/  STL [R1+0xe48], R0 ;  /* 0x000e480001007387 */ /* 0x0001e80000100800 */
[----:B------:R1:W-:Y:S01]  /*1ede0*/  STL [R1+0xe54], R22 ;  /* 0x000e541601007387 */ /* 0x0003e20000100800 */
[----:B0-----:R-:W-:-:S03]  /*1edf0*/  IMAD.MOV.U32 R0, RZ, RZ, R23 ;  /* 0x000000ffff007224 */ /* 0x001fc600078e0017 */
[----:B-1----:R-:W3:Y:S04]  /*1ee00*/  LDL.LU.64 R22, [R1+0x488] ;  /* 0x0004880001167983 */ /* 0x002ee80000300a00 */
[----:B------:R0:W-:Y:S04]  /*1ee10*/  STL [R1+0xe50], R0 ;  /* 0x000e500001007387 */ /* 0x0001e80000100800 */
[----:B--2---:R1:W-:Y:S01]  /*1ee20*/  STL [R1+0xe5c], R16 ;  /* 0x000e5c1001007387 */ /* 0x0043e20000100800 */
[----:B0-----:R-:W-:-:S03]  /*1ee30*/  IMAD.MOV.U32 R0, RZ, RZ, R17 ;  /* 0x000000ffff007224 */ /* 0x001fc600078e0011 */
[----:B-1----:R-:W2:Y:S04]  /*1ee40*/  LDL.LU.64 R16, [R1+0x490] ;  /* 0x0004900001107983 */ /* 0x002ea80000300a00 */
[----:B------:R0:W-:Y:S04]  /*1ee50*/  STL [R1+0xe58], R0 ;  /* 0x000e580001007387 */ /* 0x0001e80000100800 */
[----:B------:R1:W-:Y:S01]  /*1ee60*/  STL [R1+0xe64], R20 ;  /* 0x000e641401007387 */ /* 0x0003e20000100800 */
[----:B0-----:R-:W-:-:S03]  /*1ee70*/  IMAD.MOV.U32 R0, RZ, RZ, R21 ;  /* 0x000000ffff007224 */ /* 0x001fc600078e0015 */
[----:B-1----:R-:W2:Y:S04]  /*1ee80*/  LDL.LU.64 R20, [R1+0x498] ;  /* 0x0004980001147983 */ /* 0x002ea80000300a00 */
[----:B------:R0:W-:Y:S04]  /*1ee90*/  STL [R1+0xe60], R0 ;  /* 0x000e600001007387 */ /* 0x0001e80000100800 */
[----:B----4-:R1:W-:Y:S01]  /*1eea0*/  STL [R1+0xe6c], R18 ;  /* 0x000e6c1201007387 */ /* 0x0103e20000100800 */
        /* <DEDUP_REMOVED lines=1319> */
[----:B----4-:R-:W-:Y:S04]  /*24120*/  STL [R1+0x18bc], R18 ;  /* 0x0018bc1201007387 */ /* 0x010fe80000100800 */
[----:B------:R-:W4:Y:S01]  /*24130*/  LDL.LU.64 R24, [R1+0x1918] ;  /* 0x0019180001187983 */ /* 0x000f220000300a00 */
[----:B0-----:R-:W-:-:S05]  /*24140*/  IMAD.MOV.U32 R0, RZ, RZ, R19 ;  /* 0x000000ffff007224 */ /* 0x001fca00078e0013 */
        /* <DEDUP_REMOVED lines=25> */
[----:B---3--:R1:W-:Y:S04]  /*242e0*/  STL [R1+0x18f4], R4 ;  /* 0x0018f40401007387 */ /* 0x0083e80000100800 */
[----:B------:R-:W3:Y:S01]  /*242f0*/  LDL.LU.64 R18, [R1+0xca8] ;  /* 0x000ca80001127983 */ /* 0x000ee20000300a00 */
[----:B0-----:R-:W-:-:S03]  /*24300*/  IMAD.MOV.U32 R0, RZ, RZ, R5 ;  /* 0x000000ffff007224 */ /* 0x001fc600078e0005 */
[----:B------:R-:W-:Y:S04]  /*24310*/  STL [R1+0x18fc], R22 ;  /* 0x0018fc1601007387 */ /* 0x000fe80000100800 */
[----:B------:R0:W-:Y:S04]  /*24320*/  STL [R1+0x18f0], R0 ;  /* 0x0018f00001007387 */ /* 0x0001e80000100800 */
[----:B-1----:R-:W3:Y:S01]  /*24330*/  LDL.LU.64 R4, [R1+0x1958] ;  /* 0x0019580001047983 */ /* 0x002ee20000300a00 */
[----:B0-----:R-:W-:-:S03]  /*24340*/  IMAD.MOV.U32 R0, RZ, RZ, R23 ;  /* 0x000000ffff007224 */ /* 0x001fc600078e0017 */
[----:B--2---:R-:W-:Y:S04]  /*24350*/  STL [R1+0x1904], R16 ;  /* 0x0019041001007387 */ /* 0x004fe80000100800 */
[----:B------:R0:W-:Y:S04]  /*24360*/  STL [R1+0x18f8], R0 ;  /* 0x0018f80001007387 */ /* 0x0001e80000100800 */
[----:B------:R-:W2:Y:S01]  /*24370*/  LDL.LU.64 R22, [R1+0x338] ;  /* 0x0003380001167983 */ /* 0x000ea20000300a00 */
[----:B0-----:R-:W-:-:S05]  /*24380*/  IMAD.MOV.U32 R0, RZ, RZ, R17 ;  /* 0x000000ffff007224 */ /* 0x001fca00078e0011 */
[----:B------:R0:W-:Y:S04]  /*24390*/  STL [R1+0x1900], R0 ;  /* 0x0019000001007387 */ /* 0x0001e80000100800 */
[----:B------:R1:W-:Y:S04]  /*243a0*/  STL [R1+0x190c], R20 ;  /* 0x00190c1401007387 */ /* 0x0003e80000100800 */
[----:B------:R-:W2:Y:S01]  /*243b0*/  LDL.LU.64 R16, [R1+0x1968] ;  /* 0x0019680001107983 */ /* 0x000ea20000300a00 */
[----:B0-----:R-:W-:-:S03]  /*243c0*/  IMAD.MOV.U32 R0, RZ, RZ, R21 ;  /* 0x000000ffff007224 */ /* 0x001fc600078e0015 */
[----:B----4-:R-:W-:Y:S04]  /*243d0*/  STL [R1+0x1914], R24 ;  /* 0x0019141801007387 */ /* 0x010fe80000100800 */
[----:B------:R0:W-:Y:S04]  /*243e0*/  STL [R1+0x1908], R0 ;  /* 0x0019080001007387 */ /* 0x0001e80000100800 */
[----:B-1----:R-:W4:Y:S01]  /*243f0*/  LDL.LU.64 R20, [R1+0xcc0] ;  /* 0x000cc00001147983 */ /* 0x002f220000300a00 */
[----:B0-----:R-:W-:-:S03]  /*24400*/  IMAD.MOV.U32 R0, RZ, RZ, R25 ;  /* 0x000000ffff007224 */ /* 0x001fc600078e0019 */
[----:B------:R-:W-:Y:S04]  /*24410*/  STL [R1+0x191c], R14 ;  /* 0x00191c0e01007387 */ /* 0x000fe80000100800 */
[----:B------:R0:W-:Y:S02]  /*24420*/  STL [R1+0x1910], R0 ;  /* 0x0019100001007387 */ /* 0x0001e40000100800 */
[----:B0-----:R-:W-:Y:S02]  /*24430*/  MOV R0, R15 ;  /* 0x0000000f00007202 */ /* 0x001fe40000000f00 */
[----:B------:R-:W4:Y:S04]  /*24440*/  LDL.LU.64 R14, [R1+0x1978] ;  /* 0x00197800010e7983 */ /* 0x000f280000300a00 */
        /* <DEDUP_REMOVED lines=19> */
[----:B---3--:R-:W-:Y:S04]  /*24580*/  STL [R1+0x194c], R18 ;  /* 0x00194c1201007387 */ /* 0x008fe80000100800 */
[----:B------:R0:W-:Y:S04]  /*24590*/  STL [R1+0x1940], R0 ;  /* 0x0019400001007387 */ /* 0x0001e80000100800 */
[----:B-1----:R-:W3:Y:S01]  /*245a0*/  LDL.LU.64 R8, [R1+0x328] ;  /* 0x0003280001087983 */ /* 0x002ee20000300a00 */
[----:B0-----:R-:W-:-:S03]  /*245b0*/  IMAD.MOV.U32 R0, RZ, RZ, R19 ;  /* 0x000000ffff007224 */ /* 0x001fc600078e0013 */
[----:B------:R-:W-:Y:S04]  /*245c0*/  STL [R1+0x1954], R4 ;  /* 0x0019540401007387 */ /* 0x000fe80000100800 */
[----:B------:R0:W-:Y:S04]  /*245d0*/  STL [R1+0x1948], R0 ;  /* 0x0019480001007387 */ /* 0x0001e80000100800 */
[----:B------:R-:W3:Y:S01]  /*245e0*/  LDL.LU.64 R18, [R1+0x19a8] ;  /* 0x0019a80001127983 */ /* 0x000ee20000300a00 */
[----:B0-----:R-:W-:-:S03]  /*245f0*/  IMAD.MOV.U32 R0, RZ, RZ, R5 ;  /* 0x000000ffff007224 */ /* 0x001fc600078e0005 */
[----:B------:R-:W3:Y:S04]  /*24600*/  LDL.LU.64 R4, [R1+0xce8] ;  /* 0x000ce80001047983 */ /* 0x000ee80000300a00 */
[----:B------:R2:W-:Y:S02]  /*24610*/  STL [R1+0x1950], R0 ;  /* 0x0019500001007387 */ /* 0x0005e40000100800 */
[----:B--2---:R-:W-:Y:S02]  /*24620*/  IMAD.MOV.U32 R0, RZ, RZ, R23 ;  /* 0x000000ffff007224 */ /* 0x004fe400078e0017 */
[----:B------:R-:W-:Y:S04]  /*24630*/  STL [R1+0x195c], R22 ;  /* 0x00195c1601007387 */ /* 0x000fe80000100800 */
[----:B------:R-:W-:Y:S04]  /*24640*/  STL [R1+0x1964], R16 ;  /* 0x0019641001007387 */ /* 0x000fe80000100800 */
[----:B------:R0:W-:Y:S04]  /*24650*/  STL [R1+0x1958], R0 ;  /* 0x0019580001007387 */ /* 0x0001e80000100800 */
[----:B------:R-:W2:Y:S01]  /*24660*/  LDL.LU.64 R26, [R1+0x19b8] ;  /* 0x0019b800011a7983 */ /* 0x000ea20000300a00 */
[----:B0-----:R-:W-:-:S03]  /*24670*/  IMAD.MOV.U32 R0, RZ, RZ, R17 ;  /* 0x000000ffff007224 */ /* 0x001fc600078e0011 */
[----:B----4-:R-:W-:Y:S04]  /*24680*/  STL [R1+0x196c], R20 ;  /* 0x00196c1401007387 */ /* 0x010fe80000100800 */
[----:B------:R0:W-:Y:S04]  /*24690*/  STL [R1+0x1960], R0 ;  /* 0x0019600001007387 */ /* 0x0001e80000100800 */
[----:B------:R-:W4:Y:S04]  /*246a0*/  LDL.LU.64 R16, [R1+0x320] ;  /* 0x0003200001107983 */ /* 0x000f280000300a00 */
        /* <DEDUP_REMOVED lines=22> */
[----:B------:R-:W4:Y:S04]  /*24810*/  LDL.LU.64 R2, [R1+0x19f8] ;  /* 0x0019f80001027983 */ /* 0x000f280000300a00 */
[----:B------:R0:W-:Y:S04]  /*24820*/  STL [R1+0x1990], R0 ;  /* 0x0019900001007387 */ /* 0x0001e80000100800 */
[----:B---3--:R1:W-:Y:S01]  /*24830*/  STL [R1+0x199c], R8 ;  /* 0x00199c0801007387 */ /* 0x0083e20000100800 */
[----:B0-----:R-:W-:-:S03]  /*24840*/  IMAD.MOV.U32 R0, RZ, RZ, R9 ;  /* 0x000000ffff007224 */ /* 0x001fc600078e0009 */
[----:B-1----:R-:W3:Y:S04]  /*24850*/  LDL.LU.64 R8, [R1+0x310] ;  /* 0x0003100001087983 */ /* 0x002ee80000300a00 */
[----:B------:R0:W-:Y:S02]  /*24860*/  STL [R1+0x1998], R0 ;  /* 0x0019980001007387 */ /* 0x0001e40000100800 */
[----:B0-----:R-:W-:Y:S02]  /*24870*/  IMAD.MOV.U32 R0, RZ, RZ, R19 ;  /* 0x000000ffff007224 */ /* 0x001fe400078e0013 */
[----:B------:R-:W-:Y:S04]  /*24880*/  STL [R1+0x19a4], R18 ;  /* 0x0019a41201007387 */ /* 0x000fe80000100800 */
[----:B------:R-:W-:Y:S04]  /*24890*/  STL [R1+0x19ac], R4 ;  /* 0x0019ac0401007387 */ /* 0x000fe80000100800 */
[----:B------:R0:W-:Y:S04]  /*248a0*/  STL [R1+0x19a0], R0 ;  /* 0x0019a00001007387 */ /* 0x0001e80000100800 */
[----:B------:R-:W3:Y:S01]  /*248b0*/  LDL.LU.64 R20, [R1+0x1a08] ;  /* 0x001a080001147983 */ /* 0x000ee20000300a00 */
[----:B0-----:R-:W-:-:S03]  /*248c0*/  IMAD.MOV.U32 R0, RZ, RZ, R5 ;  /* 0x000000ffff007224 */ /* 0x001fc600078e0005 */
[----:B------:R-:W3:Y:S04]  /*248d0*/  LDL.LU.64 R4, [R1+0xd20] ;  /* 0x000d200001047983 */ /* 0x000ee80000300a00 */
[----:B------:R0:W-:Y:S04]  /*248e0*/  STL [R1+0x19a8], R0 ;  /* 0x0019a80001007387 */ /* 0x0001e80000100800 */
[----:B--2---:R-:W-:Y:S04]  /*248f0*/  STL [R1+0x19b4], R26 ;  /* 0x0019b41a01007387 */ /* 0x004fe80000100800 */
[----:B------:R-:W2:Y:S01]  /*24900*/  LDL.LU.64 R18, [R1+0x1a18] ;  /* 0x001a180001127983 */ /* 0x000ea20000300a00 */
[----:B0-----:R-:W-:-:S03]  /*24910*/  IMAD.MOV.U32 R0, RZ, RZ, R27 ;  /* 0x000000ffff007224 */ /* 0x001fc600078e001b */
[----:B----4-:R-:W-:Y:S04]  /*24920*/  STL [R1+0x19bc], R16 ;  /* 0x0019bc1001007387 */ /* 0x010fe80000100800 */
[----:B------:R0:W-:Y:S04]  /*24930*/  STL [R1+0x19b0], R0 ;  /* 0x0019b00001007387 */ /* 0x0001e80000100800 */
[----:B------:R-:W-:Y:S01]  /*24940*/  STL [R1+0x19c4], R24 ;  /* 0x0019c41801007387 */ /* 0x000fe20000100800 */
[----:B0-----:R-:W-:-:S05]  /*24950*/  IMAD.MOV.U32 R0, RZ, RZ, R17 ;  /* 0x000000ffff007224 */ /* 0x001fca00078e0011 */
[----:B------:R0:W-:Y:S04]  /*24960*/  STL [R1+0x19b8], R0 ;  /* 0x0019b80001007387 */ /* 0x0001e80000100800 */
[----:B------:R-:W4:Y:S01]  /*24970*/  LDL.LU.64 R16, [R1+0x308] ;  /* 0x0003080001107983 */ /* 0x000f220000300a00 */
        /* <DEDUP_REMOVED lines=23> */
[----:B---3--:R-:W-:Y:S04]  /*24af0*/  STL [R1+0x19fc], R8 ;  /* 0x0019fc0801007387 */ /* 0x008fe80000100800 */
[----:B------:R0:W-:Y:S04]  /*24b00*/  STL [R1+0x19f0], R0 ;  /* 0x0019f00001007387 */ /* 0x0001e80000100800 */
[----:B------:R-:W3:Y:S01]  /*24b10*/  LDL.LU.64 R2, [R1+0x1a48] ;  /* 0x001a480001027983 */ /* 0x000ee20000300a00 */
[----:B0-----:R-:W-:-:S03]  /*24b20*/  IMAD.MOV.U32 R0, RZ, RZ, R9 ;  /* 0x000000ffff007224 */ /* 0x001fc600078e0009 */
[----:B------:R-:W3:Y:S04]  /*24b30*/  LDL.LU.64 R8, [R1+0xd48] ;  /* 0x000d480001087983 */ /* 0x000ee80000300a00 */
[----:B------:R0:W-:Y:S02]  /*24b40*/  STL [R1+0x19f8], R0 ;  /* 0x0019f80001007387 */ /* 0x0001e40000100800 */
[----:B0-----:R-:W-:Y:S02]  /*24b50*/  IMAD.MOV.U32 R0, RZ, RZ, R21 ;  /* 0x000000ffff007224 */ /* 0x001fe400078e0015 */
[----:B------:R-:W-:Y:S04]  /*24b60*/  STL [R1+0x1a04], R20 ;  /* 0x001a041401007387 */ /* 0x000fe80000100800 */
[----:B------:R-:W-:Y:S04]  /*24b70*/  STL [R1+0x1a0c], R4 ;  /* 0x001a0c0401007387 */ /* 0x000fe80000100800 */
[----:B------:R0:W-:Y:S02]  /*24b80*/  STL [R1+0x1a00], R0 ;  /* 0x001a000001007387 */ /* 0x0001e40000100800 */
[----:B0-----:R-:W-:-:S02]  /*24b90*/  IMAD.MOV.U32 R0, RZ, RZ, R5 ;  /* 0x000000ffff007224 */ /* 0x001fc400078e0005 */
[----:B--2---:R-:W-:Y:S04]  /*24ba0*/  STL [R1+0x1a14], R18 ;  /* 0x001a141201007387 */ /* 0x004fe80000100800 */
[----:B------:R0:W-:Y:S04]  /*24bb0*/  STL [R1+0x1a08], R0 ;  /* 0x001a080001007387 */ /* 0x0001e80000100800 */
[----:B------:R-:W2:Y:S01]  /*24bc0*/  LDL.LU.64 R4, [R1+0x2f8] ;  /* 0x0002f80001047983 */ /* 0x000ea20000300a00 */
[----:B0-----:R-:W-:-:S03]  /*24bd0*/  IMAD.MOV.U32 R0, RZ, RZ, R19 ;  /* 0x000000ffff007224 */ /* 0x001fc600078e0013 */
[----:B--2---:R0:W-:Y:S04]  /*24be0*/  STL.64 [R1+0x2618], R4 ;  /* 0x0026180401007387 */ /* 0x0041e80000100a00 */
[----:B0-----:R-:W2:Y:S04]  /*24bf0*/  LDL.LU.64 R4, [R1+0x1a58] ;  /* 0x001a580001047983 */ /* 0x001ea80000300a00 */
[----:B----4-:R-:W-:Y:S04]  /*24c00*/  STL [R1+0x1a1c], R16 ;  /* 0x001a1c1001007387 */ /* 0x010fe80000100800 */
[----:B------:R0:W-:Y:S04]  /*24c10*/  STL [R1+0x1a10], R0 ;  /* 0x001a100001007387 */ /* 0x0001e80000100800 */
[----:B------:R-:W4:Y:S04]  /*24c20*/  LDL.LU.64 R28, [R1+0x1a68] ;  /* 0x001a6800011c7983 */ /* 0x000f280000300a00 */
[----:B------:R-:W4:Y:S01]  /*24c30*/  LDL.LU.64 R26, [R1+0xd60] ;  /* 0x000d6000011a7983 */ /* 0x000f220000300a00 */
[----:B0-----:R-:W-:-:S05]  /*24c40*/  IMAD.MOV.U32 R0, RZ, RZ, R17 ;  /* 0x000000ffff007224 */ /* 0x001fca00078e0011 */
[----:B------:R0:W-:Y:S04]  /*24c50*/  STL [R1+0x1a18], R0 ;  /* 0x001a180001007387 */ /* 0x0001e80000100800 */
[----:B------:R-:W-:Y:S04]  /*24c60*/  STL [R1+0x1a24], R14 ;  /* 0x001a240e01007387 */ /* 0x000fe80000100800 */
[----:B------:R-:W4:Y:S01]  /*24c70*/  LDL.LU.64 R24, [R1+0x1a78] ;  /* 0x001a780001187983 */ /* 0x000f220000300a00 */
[----:B0-----:R-:W-:-:S03]  /*24c80*/  MOV R0, R15 ;  /* 0x0000000f00007202 */ /* 0x001fc60000000f00 */
[----:B------:R-:W4:Y:S04]  /*24c90*/  LDL.LU.64 R22, [R1+0x2f0] ;  /* 0x0002f00001167983 */ /* 0x000f280000300a00 */
[----:B------:R0:W-:Y:S04]  /*24ca0*/  STL [R1+0x1a20], R0 ;  /* 0x001a200001007387 */ /* 0x0001e80000100800 */
[----:B------:R-:W-:Y:S04]  /*24cb0*/  STL [R1+0x1a2c], R12 ;  /* 0x001a2c0c01007387 */ /* 0x000fe80000100800 */
[----:B------:R-:W4:Y:S01]  /*24cc0*/  LDL.LU.64 R20, [R1+0x1a88] ;  /* 0x001a880001147983 */ /* 0x000f220000300a00 */
[----:B0-----:R-:W-:-:S03]  /*24cd0*/  IMAD.MOV.U32 R0, RZ, RZ, R13 ;  /* 0x000000ffff007224 */ /* 0x001fc600078e000d */
[----:B------:R-:W4:Y:S04]  /*24ce0*/  LDL.LU.64 R18, [R1+0xd78] ;  /* 0x000d780001127983 */ /* 0x000f280000300a00 */
[----:B------:R0:W-:Y:S04]  /*24cf0*/  STL [R1+0x1a28], R0 ;  /* 0x001a280001007387 */ /* 0x0001e80000100800 */
[----:B------:R1:W-:Y:S04]  /*24d00*/  STL [R1+0x1a34], R6 ;  /* 0x001a340601007387 */ /* 0x0003e80000100800 */
[----:B------:R-:W4:Y:S01]  /*24d10*/  LDL.LU.64 R16, [R1+0x1a98] ;  /* 0x001a980001107983 */ /* 0x000f220000300a00 */
[----:B0-----:R-:W-:-:S03]  /*24d20*/  IMAD.MOV.U32 R0, RZ, RZ, R7 ;  /* 0x000000ffff007224 */ /* 0x001fc600078e0007 */
[----:B------:R-:W4:Y:S04]  /*24d30*/  LDL.LU.64 R14, [R1+0x2e8] ;  /* 0x0002e800010e7983 */ /* 0x000f280000300a00 */
[----:B------:R0:W-:Y:S04]  /*24d40*/  STL [R1+0x1a30], R0 ;  /* 0x001a300001007387 */ /* 0x0001e80000100800 */
[----:B------:R-:W-:Y:S04]  /*24d50*/  STL [R1+0x1a3c], R10 ;  /* 0x001a3c0a01007387 */ /* 0x000fe80000100800 */
[----:B-1----:R-:W4:Y:S01]  /*24d60*/  LDL.LU.64 R6, [R1+0x1aa8] ;  /* 0x001aa80001067983 */ /* 0x002f220000300a00 */
[----:B0-----:R-:W-:-:S03]  /*24d70*/  IMAD.MOV.U32 R0, RZ, RZ, R11 ;  /* 0x000000ffff007224 */ /* 0x001fc600078e000b */
[----:B---3--:R-:W-:Y:S04]  /*24d80*/  STL [R1+0x1a44], R2 ;  /* 0x001a440201007387 */ /* 0x008fe80000100800 */
[----:B------:R0:W-:Y:S04]  /*24d90*/  STL [R1+0x1a38], R0 ;  /* 0x001a380001007387 */ /* 0x0001e80000100800 */
[----:B------:R-:W-:Y:S01]  /*24da0*/  STL [R1+0x1a4c], R8 ;  /* 0x001a4c0801007387 */ /* 0x000fe20000100800 */
[----:B0-----:R-:W-:-:S05]  /*24db0*/  IMAD.MOV.U32 R0, RZ, RZ, R3 ;  /* 0x000000ffff007224 */ /* 0x001fca00078e0003 */
[----:B------:R0:W-:Y:S04]  /*24dc0*/  STL [R1+0x1a40], R0 ;  /* 0x001a400001007387 */ /* 0x0001e80000100800 */
[----:B------:R-:W3:Y:S01]  /*24dd0*/  LDL.LU.64 R2, [R1+0x1ab8] ;  /* 0x001ab80001027983 */ /* 0x000ee20000300a00 */
[----:B0-----:R-:W-:-:S03]  /*24de0*/  IMAD.MOV.U32 R0, RZ, RZ, R9 ;  /* 0x000000ffff007224 */ /* 0x001fc600078e0009 */
[----:B------:R-:W3:Y:S04]  /*24df0*/  LDL.LU.64 R8, [R1+0x3b8] ;  /* 0x0003b80001087983 */ /* 0x000ee80000300a00 */
[----:B------:R-:W3:Y:S04]  /*24e00*/  LDL.64 R12, [R1+0xdd8] ;  /* 0x000dd800010c7983 */ /* 0x000ee80000100a00 */
[----:B------:R0:W-:Y:S04]  /*24e10*/  STL [R1+0x1a48], R0 ;  /* 0x001a480001007387 */ /* 0x0001e80000100800 */
[----:B------:R-:W3:Y:S04]  /*24e20*/  LDL.64 R10, [R1+0xde0] ;  /* 0x000de000010a7983 */ /* 0x000ee80000100a00 */
[----:B--2---:R1:W-:Y:S01]  /*24e30*/  STL [R1+0x1a54], R4 ;  /* 0x001a540401007387 */ /* 0x0043e20000100800 */
[----:B0-----:R-:W-:-:S03]  /*24e40*/  IMAD.MOV.U32 R0, RZ, RZ, R5 ;  /* 0x000000ffff007224 */ /* 0x001fc600078e0005 */
[----:B-1----:R-:W2:Y:S04]  /*24e50*/  LDL.LU.64 R4, [R1+0x2618] ;  /* 0x0026180001047983 */ /* 0x002ea80000300a00 */
[----:B--2---:R-:W-:Y:S04]  /*24e60*/  STL [R1+0x1a5c], R4 ;  /* 0x001a5c0401007387 */ /* 0x004fe80000100800 */
[----:B------:R0:W-:Y:S02]  /*24e70*/  STL [R1+0x1a50], R0 ;  /* 0x001a500001007387 */ /* 0x0001e40000100800 */
[----:B0-----:R-:W-:-:S02]  /*24e80*/  IMAD.MOV.U32 R0, RZ, RZ, R5 ;  /* 0x000000ffff007224 */ /* 0x001fc400078e0005 */
[----:B------:R-:W2:Y:S04]  /*24e90*/  LDL.LU.64 R4, [R1+0x2610] ;  /* 0x0026100001047983 */ /* 0x000ea80000300a00 */
[----:B------:R0:W-:Y:S04]  /*24ea0*/  STL [R1+0x1a58], R0 ;  /* 0x001a580001007387 */ /* 0x0001e80000100800 */
[----:B----4-:R1:W-:Y:S04]  /*24eb0*/  STL [R1+0x1a64], R28 ;  /* 0x001a641c01007387 */ /* 0x0103e80000100800 */
[----:B------:R4:W-:Y:S01]  /*24ec0*/  STL [R1+0x1a6c], R26 ;  /* 0x001a6c1a01007387 */ /* 0x0009e20000100800 */
[----:B0-----:R-:W0:Y:S01]  /*24ed0*/  LDC R0, c[0x0][0x3a8] ;  /* 0x0000ea00ff007b82 */ /* 0x001e220000000800 */
[----:B-1----:R-:W-:-:S02]  /*24ee0*/  IMAD.MOV.U32 R28, RZ, RZ, R29 ;  /* 0x000000ffff1c7224 */ /* 0x002fc400078e001d */
[----:B----4-:R-:W-:-:S03]  /*24ef0*/  IMAD.MOV.U32 R26, RZ, RZ, R27 ;  /* 0x000000ffff1a7224 */ /* 0x010fc600078e001b */
[----:B------:R-:W-:Y:S04]  /*24f00*/  STL [R1+0x1a60], R28 ;  /* 0x001a601c01007387 */ /* 0x000fe80000100800 */
[----:B------:R1:W-:Y:S04]  /*24f10*/  STL [R1+0x1a74], R24 ;  /* 0x001a741801007387 */ /* 0x0003e80000100800 */
[----:B------:R-:W-:Y:S04]  /*24f20*/  STL [R1+0x1a68], R26 ;  /* 0x001a681a01007387 */ /* 0x000fe80000100800 */
[----:B------:R4:W-:Y:S01]  /*24f30*/  STL [R1+0x1a7c], R22 ;  /* 0x001a7c1601007387 */ /* 0x0009e20000100800 */
[----:B-1----:R-:W-:-:S05]  /*24f40*/  IMAD.MOV.U32 R24, RZ, RZ, R25 ;  /* 0x000000ffff187224 */ /* 0x002fca00078e0019 */
[----:B------:R-:W-:Y:S01]  /*24f50*/  STL [R1+0x1a70], R24 ;  /* 0x001a701801007387 */ /* 0x000fe20000100800 */
[----:B----4-:R-:W-:-:S03]  /*24f60*/  MOV R22, R23 ;  /* 0x0000001700167202 */ /* 0x010fc60000000f00 */
[----:B------:R1:W-:Y:S04]  /*24f70*/  STL [R1+0x1a84], R20 ;  /* 0x001a841401007387 */ /* 0x0003e80000100800 */
[----:B------:R-:W-:Y:S04]  /*24f80*/  STL [R1+0x1a78], R22 ;  /* 0x001a781601007387 */ /* 0x000fe80000100800 */
[----:B------:R4:W-:Y:S01]  /*24f90*/  STL [R1+0x1a8c], R18 ;  /* 0x001a8c1201007387 */ /* 0x0009e20000100800 */
[----:B-1----:R-:W-:-:S05]  /*24fa0*/  IMAD.MOV.U32 R20, RZ, RZ, R21 ;  /* 0x000000ffff147224 */ /* 0x002fca00078e0015 */
[----:B------:R-:W-:Y:S01]  /*24fb0*/  STL [R1+0x1a80], R20 ;  /* 0x001a801401007387 */ /* 0x000fe20000100800 */
[----:B----4-:R-:W-:-:S03]  /*24fc0*/  IMAD.MOV.U32 R18, RZ, RZ, R19 ;  /* 0x000000ffff127224 */ /* 0x010fc600078e0013 */
[----:B------:R1:W-:Y:S04]  /*24fd0*/  STL [R1+0x1a94], R16 ;  /* 0x001a941001007387 */ /* 0x0003e80000100800 */
[----:B------:R-:W-:Y:S04]  /*24fe0*/  STL [R1+0x1a88], R18 ;  /* 0x001a881201007387 */ /* 0x000fe80000100800 */
[----:B------:R4:W-:Y:S01]  /*24ff0*/  STL [R1+0x1a9c], R14 ;  /* 0x001a9c0e01007387 */ /* 0x0009e20000100800 */
[----:B-1----:R-:W-:-:S05]  /*25000*/  IMAD.MOV.U32 R16, RZ, RZ, R17 ;  /* 0x000000ffff107224 */ /* 0x002fca00078e0011 */
[----:B------:R-:W-:Y:S01]  /*25010*/  STL [R1+0x1a90], R16 ;  /* 0x001a901001007387 */ /* 0x000fe20000100800 */
[----:B----4-:R-:W-:-:S03]  /*25020*/  IMAD.MOV.U32 R14, RZ, RZ, R15 ;  /* 0x000000ffff0e7224 */ /* 0x010fc600078e000f */
[----:B------:R1:W-:Y:S04]  /*25030*/  STL [R1+0x1aa4], R6 ;  /* 0x001aa40601007387 */ /* 0x0003e80000100800 */
[----:B------:R-:W-:Y:S01]  /*25040*/  STL [R1+0x1a98], R14 ;  /* 0x001a980e01007387 */ /* 0x000fe20000100800 */
[----:B-1----:R-:W-:Y:S02]  /*25050*/  IMAD.MOV.U32 R6, RZ, RZ, R7 ;  /* 0x000000ffff067224 */ /* 0x002fe400078e0007 */
[C---:B0-----:R-:W-:Y:S01]  /*25060*/  IMAD R7, R0.reuse, 0x7e, RZ ;  /* 0x0000007e00077824 */ /* 0x041fe200078e02ff */
[----:B--2---:R0:W-:Y:S04]  /*25070*/  STL [R1+0x1aac], R4 ;  /* 0x001aac0401007387 */ /* 0x0041e80000100800 */
[----:B------:R1:W-:Y:S04]  /*25080*/  STL [R1+0x1aa0], R6 ;  /* 0x001aa00601007387 */ /* 0x0003e80000100800 */
[----:B------:R2:W-:Y:S01]  /*25090*/  STL [R1+0x1aa8], R5 ;  /* 0x001aa80501007387 */ /* 0x0005e20000100800 */
[----:B0-----:R-:W-:-:S03]  /*250a0*/  IMAD R4, R0, 0x7f, RZ ;  /* 0x0000007f00047824 */ /* 0x001fc600078e02ff */
[----:B---3--:R0:W-:Y:S01]  /*250b0*/  STL [R1+0x1ab4], R2 ;  /* 0x001ab40201007387 */ /* 0x0081e20000100800 */
[----:B-1----:R-:W-:Y:S02]  /*250c0*/  IMAD.MOV.U32 R6, RZ, RZ, R9 ;  /* 0x000000ffff067224 */ /* 0x002fe400078e0009 */
[----:B--2---:R-:W-:Y:S02]  /*250d0*/  IMAD.MOV.U32 R5, RZ, RZ, R3 ;  /* 0x000000ffff057224 */ /* 0x004fe400078e0003 */
[----:B0-----:R-:W-:-:S03]  /*250e0*/  IMAD.WIDE R2, R4, 0x2, R12 ;  /* 0x0000000204027825 */ /* 0x001fc600078e020c */
[----:B------:R0:W-:Y:S04]  /*250f0*/  STL [R1+0x1ab0], R5 ;  /* 0x001ab00501007387 */ /* 0x0001e80000100800 */
[----:B------:R-:W-:Y:S04]  /*25100*/  STL [R1+0x1abc], R8 ;  /* 0x001abc0801007387 */ /* 0x000fe80000100800 */
[----:B------:R-:W-:Y:S01]  /*25110*/  STL [R1+0x1ac4], R2 ;  /* 0x001ac40201007387 */ /* 0x000fe20000100800 */
[----:B0-----:R-:W-:-:S03]  /*25120*/  IMAD.WIDE R4, R4, 0x2, R10 ;  /* 0x0000000204047825 */ /* 0x001fc600078e020a */
[----:B------:R0:W-:Y:S04]  /*25130*/  STL [R1+0x1ab8], R6 ;  /* 0x001ab80601007387 */ /* 0x0001e80000100800 */
[----:B------:R1:W-:Y:S04]  /*25140*/  STL [R1+0x1ac0], R3 ;  /* 0x001ac00301007387 */ /* 0x0003e80000100800 */
[----:B------:R-:W-:Y:S01]  /*25150*/  STL [R1+0x1acc], R4 ;  /* 0x001acc0401007387 */ /* 0x000fe20000100800 */
[----:B0-----:R-:W-:Y:S02]  /*25160*/  IMAD R6, R0, 0x7d, RZ ;  /* 0x0000007d00067824 */ /* 0x001fe400078e02ff */
[C---:B-1----:R-:W-:Y:S01]  /*25170*/  IMAD.WIDE R2, R7.reuse, 0x2, R12 ;  /* 0x0000000207027825 */ /* 0x042fe200078e020c */
[----:B------:R0:W-:Y:S04]  /*25180*/  STL [R1+0x1ac8], R5 ;  /* 0x001ac80501007387 */ /* 0x0001e80000100800 */
[----:B------:R-:W-:Y:S04]  /*25190*/  STL [R1+0x1ad4], R2 ;  /* 0x001ad40201007387 */ /* 0x000fe80000100800 */
[----:B------:R1:W-:Y:S01]  /*251a0*/  STL [R1+0x1ad0], R3 ;  /* 0x001ad00301007387 */ /* 0x0003e20000100800 */
[----:B0-----:R-:W-:-:S04]  /*251b0*/  IMAD.WIDE R4, R7, 0x2, R10 ;  /* 0x0000000207047825 */ /* 0x001fc800078e020a */
[----:B------:R-:W-:Y:S01]  /*251c0*/  IMAD R8, R0, 0x7c, RZ ;  /* 0x0000007c00087824 */ /* 0x000fe200078e02ff */
[----:B------:R-:W-:Y:S01]  /*251d0*/  STL [R1+0x1adc], R4 ;  /* 0x001adc0401007387 */ /* 0x000fe20000100800 */
[----:B-1----:R-:W-:-:S03]  /*251e0*/  IMAD.WIDE R2, R6, 0x2, R12 ;  /* 0x0000000206027825 */ /* 0x002fc600078e020c */
[----:B------:R0:W-:Y:S01]  /*251f0*/  STL [R1+0x1ad8], R5 ;  /* 0x001ad80501007387 */ /* 0x0001e20000100800 */
[----:B------:R-:W-:-:S03]  /*25200*/  IMAD.WIDE R6, R6, 0x2, R10 ;  /* 0x0000000206067825 */ /* 0x000fc600078e020a */
[----:B------:R-:W-:Y:S04]  /*25210*/  STL [R1+0x1ae4], R2 ;  /* 0x001ae40201007387 */ /* 0x000fe80000100800 */
[----:B------:R1:W-:Y:S04]  /*25220*/  STL [R1+0x1ae0], R3 ;  /* 0x001ae00301007387 */ /* 0x0003e80000100800 */
[----:B------:R2:W-:Y:S01]  /*25230*/  STL [R1+0x1aec], R6 ;  /* 0x001aec0601007387 */ /* 0x0005e20000100800 */
[----:B0-----:R-:W-:-:S04]  /*25240*/  IMAD.WIDE R4, R8, 0x2, R10 ;  /* 0x0000000208047825 */ /* 0x001fc800078e020a */
[----:B-1----:R-:W-:Y:S01]  /*25250*/  IMAD.WIDE R2, R8, 0x2, R12 ;  /* 0x0000000208027825 */ /* 0x002fe200078e020c */
[----:B------:R-:W-:Y:S03]  /*25260*/  STL [R1+0x1ae8], R7 ;  /* 0x001ae80701007387 */ /* 0x000fe60000100800 */
[C---:B--2---:R-:W-:Y:S01]  /*25270*/  IMAD R6, R0.reuse, 0x7b, RZ ;  /* 0x0000007b00067824 */ /* 0x044fe200078e02ff */
[----:B------:R-:W-:Y:S04]  /*25280*/  STL [R1+0x1af4], R2 ;  /* 0x001af40201007387 */ /* 0x000fe80000100800 */
[----:B------:R0:W-:Y:S01]  /*25290*/  STL [R1+0x1af0], R3 ;  /* 0x001af00301007387 */ /* 0x0001e20000100800 */
[----:B------:R-:W-:-:S03]  /*252a0*/  IMAD R8, R0, 0x7a, RZ ;  /* 0x0000007a00087824 */ /* 0x000fc600078e02ff */
[----:B------:R-:W-:Y:S01]  /*252b0*/  STL [R1+0x1afc], R4 ;  /* 0x001afc0401007387 */ /* 0x000fe20000100800 */
[----:B0-----:R-:W-:-:S03]  /*252c0*/  IMAD.WIDE R2, R6, 0x2, R12 ;  /* 0x0000000206027825 */ /* 0x001fc600078e020c */
        /* <DEDUP_REMOVED lines=403> */
[----:B------:R-:W-:-:S03]  /*26c00*/  IMAD.SHL.U32 R8, R0, 0x40, RZ ;  /* 0x0000004000087824 */ /* 0x000fc600078e00ff */
        /* <DEDUP_REMOVED lines=389> */
[----:B------:R-:W-:Y:S01]  /*28460*/  STL [R1+0x2214], R2 ;  /* 0x0022140201007387 */ /* 0x000fe20000100800 */
[----:B------:R-:W-:-:S03]  /*28470*/  SHF.L.U32 R8, R0, 0x3, RZ ;  /* 0x0000000300087819 */ /* 0x000fc600000006ff */
[----:B------:R0:W-:Y:S04]  /*28480*/  STL [R1+0x2210], R3 ;  /* 0x0022100301007387 */ /* 0x0001e80000100800 */
        /* <DEDUP_REMOVED lines=47> */
[----:B------:R1:W-:Y:S01]  /*28780*/  STL [R1+0x2280], R3 ;  /* 0x0022800301007387 */ /* 0x0003e20000100800 */
[----:B0-----:R-:W-:-:S03]  /*28790*/  IMAD.WIDE R4, R8, 0x2, R10 ;  /* 0x0000000208047825 */ /* 0x001fc600078e020a */
[----:B------:R-:W-:Y:S01]  /*287a0*/  STL [R1+0x228c], R6 ;  /* 0x00228c0601007387 */ /* 0x000fe20000100800 */
[----:B-1----:R-:W-:-:S03]  /*287b0*/  IMAD.WIDE R2, R8, 0x2, R12 ;  /* 0x0000000208027825 */ /* 0x002fc600078e020c */
[----:B------:R0:W-:Y:S04]  /*287c0*/  STL [R1+0x2288], R7 ;  /* 0x0022880701007387 */ /* 0x0001e80000100800 */
[----:B------:R-:W-:Y:S04]  /*287d0*/  STL [R1+0x2294], R2 ;  /* 0x0022940201007387 */ /* 0x000fe80000100800 */
[----:B------:R1:W-:Y:S01]  /*287e0*/  STL [R1+0x2290], R3 ;  /* 0x0022900301007387 */ /* 0x0003e20000100800 */
[----:B0-----:R-:W-:-:S03]  /*287f0*/  IMAD.WIDE R6, R0, 0x2, R12 ;  /* 0x0000000200067825 */ /* 0x001fc600078e020c */
[----:B------:R-:W-:Y:S04]  /*28800*/  STL [R1+0x229c], R4 ;  /* 0x00229c0401007387 */ /* 0x000fe80000100800 */
[----:B------:R-:W-:Y:S01]  /*28810*/  STL [R1+0x2298], R5 ;  /* 0x0022980501007387 */ /* 0x000fe20000100800 */
[----:B-1----:R-:W-:-:S03]  /*28820*/  IMAD.WIDE R2, R0, 0x2, R10 ;  /* 0x0000000200027825 */ /* 0x002fc600078e020a */
[----:B------:R-:W-:Y:S04]  /*28830*/  STL [R1+0x22a4], R6 ;  /* 0x0022a40601007387 */ /* 0x000fe80000100800 */
[----:B------:R-:W-:Y:S04]  /*28840*/  STL [R1+0x22a0], R7 ;  /* 0x0022a00701007387 */ /* 0x000fe80000100800 */
[----:B------:R-:W-:Y:S04]  /*28850*/  STL [R1+0x22ac], R2 ;  /* 0x0022ac0201007387 */ /* 0x000fe80000100800 */
[----:B------:R0:W-:Y:S04]  /*28860*/  STL [R1+0x22a8], R3 ;  /* 0x0022a80301007387 */ /* 0x0001e80000100800 */
[----:B------:R1:W-:Y:S04]  /*28870*/  STL [R1+0xdec], RZ ;  /* 0x000decff01007387 */ /* 0x0003e80000100800 */
        /* <DEDUP_REMOVED lines=350> */
[----:B------:R1:W-:Y:S01]  /*29e60*/  STL [R1+0x578], RZ ;  /* 0x000578ff01007387 */ /* 0x0003e20000100800 */
[----:B------:R-:W2:Y:S03]  /*29e70*/  S2R R9, SR_TID.X ;  /* 0x0000000000097919 */ /* 0x000ea60000002100 */
        /* <DEDUP_REMOVED lines=29> */
[----:B--2---:R-:W-:-:S03]  /*2a050*/  LOP3.LUT R9, R9, 0x3f, RZ, 0xc0, !PT ;  /* 0x0000003f09097812 */ /* 0x004fc600078ec0ff */
[----:B------:R1:W-:Y:S04]  /*2a060*/  STL [R1+0x3c0], RZ ;  /* 0x0003c0ff01007387 */ /* 0x0003e80000100800 */
[----:B------:R1:W-:Y:S04]  /*2a070*/  STL [R1+0x3c4], RZ ;  /* 0x0003c4ff01007387 */ /* 0x0003e80000100800 */
[----:B------:R1:W-:Y:S04]  /*2a080*/  STL [R1+0x3c8], RZ ;  /* 0x0003c8ff01007387 */ /* 0x0003e80000100800 */
[----:B------:R1:W-:Y:S04]  /*2a090*/  STL [R1+0x3cc], RZ ;  /* 0x0003ccff01007387 */ /* 0x0003e80000100800 */
[----:B------:R1:W-:Y:S01]  /*2a0a0*/  STL [R1+0xa10], RZ ;  /* 0x000a10ff01007387 */ /* 0x0003e20000100800 */
[----:B0-----:R-:W-:-:S02]  /*2a0b0*/  IMAD.SHL.U32 R3, R9, 0x2, RZ ;  /* 0x0000000209037824 */ /* 0x001fc400078e00ff */
[----:B------:R-:W0:Y:S01]  /*2a0c0*/  LDC R9, c[0x0][0x3ac] ;  /* 0x0000eb00ff097b82 */ /* 0x000e220000000800 */
        /* <DEDUP_REMOVED lines=14> */
[----:B0-----:R-:W-:Y:S01]  /*2a1b0*/  IMAD.SHL.U32 R2, R9, 0x80, RZ ;  /* 0x0000008009027824 */ /* 0x001fe200078e00ff */
[----:B------:R-:W-:Y:S01]  /*2a1c0*/  USHF.R.S32.HI UR6, URZ, 0x1f, UR4 ;  /* 0x0000001fff067899 */ /* 0x000fe20008011404 */
[----:B------:R-:W-:-:S03]  /*2a1d0*/  IMAD.SHL.U32 R4, R0, 0x80, RZ ;  /* 0x0000008000047824 */ /* 0x000fc600078e00ff */
[----:B------:R-:W-:Y:S01]  /*2a1e0*/  SHF.R.S32.HI R0, RZ, 0x1f, R2 ;  /* 0x0000001fff007819 */ /* 0x000fe20000011402 */
[----:B------:R-:W-:Y:S01]  /*2a1f0*/  ULEA.HI UR6, UR6, UR4, URZ, 0x7 ;  /* 0x0000000406067291 */ /* 0x000fe2000f8f38ff */
[----:B------:R1:W-:Y:S01]  /*2a200*/  STL [R1+0x81c], RZ ;  /* 0x00081cff01007387 */ /* 0x0003e20000100800 */
[----:B------:R-:W-:Y:S02]  /*2a210*/  SHF.R.S32.HI R5, RZ, 0x1f, R4 ;  /* 0x0000001fff057819 */ /* 0x000fe40000011404 */
[----:B------:R-:W-:Y:S01]  /*2a220*/  USHF.R.S32.HI UR6, URZ, 0x7, UR6 ;  /* 0x00000007ff067899 */ /* 0x000fe20008011406 */
[----:B------:R-:W-:Y:S01]  /*2a230*/  SHF.L.U64.HI R0, R2, 0x1, R0 ;  /* 0x0000000102007819 */ /* 0x000fe20000010200 */
[----:B------:R1:W-:Y:S01]  /*2a240*/  STL [R1+0x7f0], RZ ;  /* 0x0007f0ff01007387 */ /* 0x0003e20000100800 */
[----:B------:R-:W-:Y:S02]  /*2a250*/  SHF.L.U64.HI R2, R4, 0x1, R5 ;  /* 0x0000000104027819 */ /* 0x000fe40000010205 */
[C---:B------:R-:W-:Y:S01]  /*2a260*/  LOP3.LUT R4, R3.reuse, 0x30, RZ, 0x3c, !PT ;  /* 0x0000003003047812 */ /* 0x040fe200078e3cff */
[----:B------:R1:W-:Y:S01]  /*2a270*/  STL [R1+0x7f4], RZ ;  /* 0x0007f4ff01007387 */ /* 0x0003e20000100800 */
[----:B------:R-:W-:-:S02]  /*2a280*/  LOP3.LUT R4, R3, 0x40, RZ, 0x3c, !PT ;  /* 0x0000004003047812 */ /* 0x000fc400078e3cff */
[C---:B------:R-:W-:Y:S01]  /*2a290*/  LOP3.LUT R4, R3.reuse, 0x60, RZ, 0x3c, !PT ;  /* 0x0000006003047812 */ /* 0x040fe200078e3cff */
[----:B------:R1:W-:Y:S01]  /*2a2a0*/  STL [R1+0x7f8], RZ ;  /* 0x0007f8ff01007387 */ /* 0x0003e20000100800 */
[C---:B------:R-:W-:Y:S02]  /*2a2b0*/  LOP3.LUT R5, R3.reuse, 0x20, RZ, 0x3c, !PT ;  /* 0x0000002003057812 */ /* 0x040fe400078e3cff */
[C---:B------:R-:W-:Y:S01]  /*2a2c0*/  LOP3.LUT R4, R3.reuse, 0x70, RZ, 0x3c, !PT ;  /* 0x0000007003047812 */ /* 0x040fe200078e3cff */
[----:B------:R1:W-:Y:S01]  /*2a2d0*/  STL [R1+0x7fc], RZ ;  /* 0x0007fcff01007387 */ /* 0x0003e20000100800 */
[C---:B------:R-:W-:Y:S02]  /*2a2e0*/  LOP3.LUT R6, R3.reuse, 0x10, RZ, 0x3c, !PT ;  /* 0x0000001003067812 */ /* 0x040fe400078e3cff */
[----:B------:R-:W-:Y:S01]  /*2a2f0*/  LOP3.LUT R5, R3, 0x50, RZ, 0x3c, !PT ;  /* 0x0000005003057812 */ /* 0x000fe200078e3cff */
        /* <DEDUP_REMOVED lines=77> */
[----:B------:R-:W0:Y:S03]  /*2a7d0*/  S2R R10, SR_TID.X ;  /* 0x00000000000a7919 */ /* 0x000e260000002100 */
        /* <DEDUP_REMOVED lines=8> */
[C---:B0-----:R-:W-:Y:S01]  /*2a860*/  LOP3.LUT R9, R10.reuse, 0x7, RZ, 0xc0, !PT ;  /* 0x000000070a097812 */ /* 0x041fe200078ec0ff */
[----:B------:R-:W-:-:S02]  /*2a870*/  IMAD.SHL.U32 R13, R10, 0x2, RZ ;  /* 0x000000020a0d7824 */ /* 0x000fc400078e00ff */
[----:B------:R1:W-:Y:S01]  /*2a880*/  STL [R1+0x874], RZ ;  /* 0x000874ff01007387 */ /* 0x0003e20000100800 */
[C---:B------:R-:W-:Y:S02]  /*2a890*/  IMAD.SHL.U32 R12, R10.reuse, 0x80, RZ ;  /* 0x000000800a0c7824 */ /* 0x040fe400078e00ff */
[----:B------:R-:W-:Y:S01]  /*2a8a0*/  IMAD R9, R9, 0x110, RZ ;  /* 0x0000011009097824 */ /* 0x000fe200078e02ff */
[----:B------:R1:W-:Y:S01]  /*2a8b0*/  STL [R1+0x878], RZ ;  /* 0x000878ff01007387 */ /* 0x0003e20000100800 */
[----:B------:R-:W-:-:S03]  /*2a8c0*/  IMAD.SHL.U32 R10, R10, 0x40, RZ ;  /* 0x000000400a0a7824 */ /* 0x000fc600078e00ff */
[----:B------:R1:W-:Y:S01]  /*2a8d0*/  STL [R1+0x87c], RZ ;  /* 0x00087cff01007387 */ /* 0x0003e20000100800 */
[C-C-:B------:R-:W-:Y:S02]  /*2a8e0*/  LOP3.LUT R11, R9.reuse, 0x10, R13.reuse, 0x78, !PT ;  /* 0x00000010090b7812 */ /* 0x140fe400078e780d */
[----:B------:R-:W-:Y:S01]  /*2a8f0*/  LOP3.LUT R9, R9, 0x30, R13, 0x78, !PT ;  /* 0x0000003009097812 */ /* 0x000fe200078e780d */
[----:B------:R1:W-:Y:S01]  /*2a900*/  STL [R1+0x880], RZ ;  /* 0x000880ff01007387 */ /* 0x0003e20000100800 */
[----:B------:R-:W-:Y:S02]  /*2a910*/  LOP3.LUT R11, R11, 0x800, R12, 0xf8, !PT ;  /* 0x000008000b0b7812 */ /* 0x000fe400078ef80c */
[----:B------:R-:W-:Y:S01]  /*2a920*/  LOP3.LUT R9, R9, 0x800, R10, 0xf8, !PT ;  /* 0x0000080009097812 */ /* 0x000fe200078ef80a */
[----:B------:R1:W-:Y:S01]  /*2a930*/  STL [R1+0x884], RZ ;  /* 0x000884ff01007387 */ /* 0x0003e20000100800 */
[C---:B------:R-:W-:Y:S02]  /*2a940*/  LOP3.LUT R4, R11.reuse, 0x20, RZ, 0x3c, !PT ;  /* 0x000000200b047812 */ /* 0x040fe400078e3cff */
[C---:B------:R-:W-:Y:S01]  /*2a950*/  LOP3.LUT R6, R11.reuse, 0x40, RZ, 0x3c, !PT ;  /* 0x000000400b067812 */ /* 0x040fe200078e3cff */
[----:B------:R1:W-:Y:S01]  /*2a960*/  STL [R1+0x888], RZ ;  /* 0x000888ff01007387 */ /* 0x0003e20000100800 */
[----:B------:R-:W-:-:S02]  /*2a970*/  LOP3.LUT R5, R11, 0x60, RZ, 0x3c, !PT ;  /* 0x000000600b057812 */ /* 0x000fc400078e3cff */
        /* <DEDUP_REMOVED lines=17> */
[----:B------:R1:W-:Y:S02]  /*2aa90*/  STL [R1+0x8bc], RZ ;  /* 0x0008bcff01007387 */ /* 0x0003e40000100800 */
.L_x_1:
[----:B------:R-:W2:Y:S01]  /*2aaa0*/  LDL.64 R6, [R1+0xde0] ;  /* 0x000de00001067983 */ /* 0x000ea20000100a00 */
[----:B0-----:R-:W0:Y:S03]  /*2aab0*/  LDC R4, c[0x0][0x3a0] ;  /* 0x0000e800ff047b82 */ /* 0x001e260000000800 */
[----:B--2---:R2:W-:Y:S04]  /*2aac0*/  STL [R1+0x6970], R7 ;  /* 0x0069700701007387 */ /* 0x0045e80000100800 */
[----:B--2---:R-:W0:Y:S04]  /*2aad0*/  LDL R7, [R1+0xdec] ;  /* 0x000dec0001077983 */ /* 0x004e280000100800 */
[----:B------:R-:W-:Y:S04]  /*2aae0*/  STL [R1+0x6684], R14 ;  /* 0x0066840e01007387 */ /* 0x000fe80000100800 */
        /* <DEDUP_REMOVED lines=73> */
[----:B------:R-:W-:Y:S01]  /*2af80*/  STL [R1+0x68cc], R14 ;  /* 0x0068cc0e01007387 */ /* 0x000fe20000100800 */
[----:B0-----:R-:W-:-:S03]  /*2af90*/  IMAD R4, R7, -0x80, R4 ;  /* 0xffffff8007047824 */ /* 0x001fc600078e0204 */
        /* <DEDUP_REMOVED lines=19> */
[----:B------:R0:W-:Y:S04]  /*2b0d0*/  STL [R1+0x696c], R14 ;  /* 0x00696c0e01007387 */ /* 0x0001e80000100800 */
        /* <DEDUP_REMOVED lines=96> */
[----:B-----5:R-:W-:Y:S04]  /*2b6e0*/  STL [R1+0x6670], R29 ;  /* 0x0066701d01007387 */ /* 0x020fe80000100800 */
        /* <DEDUP_REMOVED lines=411> */
[----:B------:R-:W3:Y:S01]  /*2d0a0*/  LDL.LU R7, [R1+0x6970] ;  /* 0x0069700001077983 */ /* 0x000ee20000300800 */
[----:B------:R-:W-:-:S02]  /*2d0b0*/  ISETP.GT.AND P0, PT, R4, RZ, PT ;  /* 0x000000ff0400720c */ /* 0x000fc40003f04270 */
[----:B0-----:R-:W-:Y:S02]  /*2d0c0*/  PRMT R14, RZ, 0x7610, R14 ;  /* 0x00007610ff0e7816 */ /* 0x001fe4000000000e */
[----:B--2---:R-:W-:Y:S02]  /*2d0d0*/  PRMT R20, RZ, 0x7610, R20 ;  /* 0x00007610ff147816 */ /* 0x004fe40000000014 */
[----:B------:R-:W-:-:S07]  /*2d0e0*/  ISETP.GT.AND P1, PT, R4, 0x1, PT ;  /* 0x000000010400780c */ /* 0x000fce0003f24270 */
[----:B---3--:R-:W2:Y:S04]  /*2d0f0*/  @P0 LDG.E.U16 R14, desc[UR8][R6.64] ;  /* 0x00000008060e0981 */ /* 0x008ea8000c1e1500 */
[----:B--2---:R0:W-:Y:S04]  /*2d100*/  STL [R1+0x2fc], R14 ;  /* 0x0002fc0e01007387 */ /* 0x0041e80000100800 */
[----:B0-----:R-:W2:Y:S04]  /*2d110*/  LDL.LU R14, [R1+0x696c] ;  /* 0x00696c00010e7983 */ /* 0x001ea80000300800 */
[----:B------:R-:W3:Y:S01]  /*2d120*/  LDL.64 R6, [R1+0xdd8] ;  /* 0x000dd80001067983 */ /* 0x000ee20000100a00 */
[----:B------:R-:W-:-:S02]  /*2d130*/  ISETP.GT.AND P2, PT, R4, 0x2, PT ;  /* 0x000000020400780c */ /* 0x000fc40003f44270 */
[----:B--2---:R-:W-:Y:S01]  /*2d140*/  PRMT R14, RZ, 0x7610, R14 ;  /* 0x00007610ff0e7816 */ /* 0x004fe2000000000e */
[----:B---3--:R-:W2:Y:S04]  /*2d150*/  @P0 LDG.E.U16 R20, desc[UR8][R6.64] ;  /* 0x0000000806140981 */ /* 0x008ea8000c1e1500 */
[----:B--2---:R0:W-:Y:S04]  /*2d160*/  STL [R1+0x2f8], R20 ;  /* 0x0002f81401007387 */ /* 0x0041e80000100800 */
[----:B0-----:R-:W2:Y:S04]  /*2d170*/  LDL.LU R20, [R1+0x6968] ;  /* 0x0069680001147983 */ /* 0x001ea80000300800 */
[----:B------:R-:W3:Y:S04]  /*2d180*/  LDL R6, [R1+0x22a8] ;  /* 0x0022a80001067983 */ /* 0x000ee80000100800 */
[----:B------:R-:W3:Y:S01]  /*2d190*/  LDL R7, [R1+0x22ac] ;  /* 0x0022ac0001077983 */ /* 0x000ee20000100800 */
[----:B--2---:R-:W-:-:S02]  /*2d1a0*/  PRMT R20, RZ, 0x7610, R20 ;  /* 0x00007610ff147816 */ /* 0x004fc40000000014 */
[----:B---3--:R-:W-:-:S04]  /*2d1b0*/  @P1 LOP3.LUT R7, R7, R6, RZ, 0x3c, !PT ;  /* 0x0000000607071212 */ /* 0x008fc800078e3cff */
[----:B------:R-:W-:-:S04]  /*2d1c0*/  @P1 LOP3.LUT R6, R7, R6, RZ, 0x3c, !PT ;  /* 0x0000000607061212 */ /* 0x000fc800078e3cff */
[----:B------:R-:W-:-:S05]  /*2d1d0*/  @P1 LOP3.LUT R7, R7, R6, RZ, 0x3c, !PT ;  /* 0x0000000607071212 */ /* 0x000fca00078e3cff */
[----:B------:R-:W2:Y:S04]  /*2d1e0*/  @P1 LDG.E.U16 R14, desc[UR8][R6.64] ;  /* 0x00000008060e1981 */ /* 0x000ea8000c1e1500 */
[----:B--2---:R0:W-:Y:S04]  /*2d1f0*/  STL [R1+0x2f4], R14 ;  /* 0x0002f40e01007387 */ /* 0x0041e80000100800 */
[----:B0-----:R-:W2:Y:S04]  /*2d200*/  LDL.LU R14, [R1+0x6964] ;  /* 0x00696400010e7983 */ /* 0x001ea80000300800 */
[----:B------:R-:W3:Y:S04]  /*2d210*/  LDL R6, [R1+0x22a0] ;  /* 0x0022a00001067983 */ /* 0x000ee80000100800 */
[----:B------:R-:W3:Y:S01]  /*2d220*/  LDL R7, [R1+0x22a4] ;  /* 0x0022a40001077983 */ /* 0x000ee20000100800 */
[----:B------:R-:W-:-:S02]  /*2d230*/  ISETP.GT.AND P0, PT, R4, 0x3, PT ;  /* 0x000000030400780c */ /* 0x000fc40003f04270 */
[----:B--2---:R-:W-:Y:S02]  /*2d240*/  PRMT R14, RZ, 0x7610, R14 ;  /* 0x00007610ff0e7816 */ /* 0x004fe4000000000e */
        /* <DEDUP_REMOVED lines=378> */
[----:B------:R-:W-:-:S02]  /*2e9f0*/  PRMT R0, RZ, 0x7610, R0 ;  /* 0x00007610ff007816 */ /* 0x000fc40000000000 */
[----:B------:R-:W-:Y:S02]  /*2ea00*/  ISETP.GT.AND P2, PT, R4, 0x17, PT ;  /* 0x000000170400780c */ /* 0x000fe40003f44270 */
        /* <DEDUP_REMOVED lines=10> */
[----:B---3--:R-:W-:-:S04]  /*2eab0*/  @P1 LOP3.LUT R7, R7, R6, RZ, 0x3c, !PT ;  /* 0x0000000607071212 */ /* 0x008fc800078e3cff */
[----:B------:R-:W-:-:S04]  /*2eac0*/  @P1 LOP3.LUT R6, R7, R6, RZ, 0x3c, !PT ;  /* 0x0000000607061212 */ /* 0x000fc800078e3cff */
[----:B------:R-:W-:-:S05]  /*2ead0*/  @P1 LOP3.LUT R7, R7, R6, RZ, 0x3c, !PT ;  /* 0x0000000607071212 */ /* 0x000fca00078e3cff */
[----:B------:R-:W3:Y:S04]  /*2eae0*/  @P1 LDG.E.U16 R14, desc[UR8][R6.64] ;  /* 0x00000008060e1981 */ /* 0x000ee8000c1e1500 */
[----:B---3--:R0:W-:Y:S04]  /*2eaf0*/  STL [R1+0x220], R14 ;  /* 0x0002200e01007387 */ /* 0x0081e80000100800 */
[----:B0-----:R-:W3:Y:S04]  /*2eb00*/  LDL.LU R14, [R1+0x68bc] ;  /* 0x0068bc00010e7983 */ /* 0x001ee80000300800 */
[----:B------:R-:W4:Y:S04]  /*2eb10*/  LDL R6, [R1+0x2150] ;  /* 0x0021500001067983 */ /* 0x000f280000100800 */
[----:B------:R-:W4:Y:S01]  /*2eb20*/  LDL R7, [R1+0x2154] ;  /* 0x0021540001077983 */ /* 0x000f220000100800 */
[----:B---3--:R-:W-:-:S02]  /*2eb30*/  PRMT R14, RZ, 0x7610, R14 ;  /* 0x00007610ff0e7816 */ /* 0x008fc4000000000e */
[----:B----4-:R-:W-:-:S04]  /*2eb40*/  @P1 LOP3.LUT R7, R7, R6, RZ, 0x3c, !PT ;  /* 0x0000000607071212 */ /* 0x010fc800078e3cff */
[----:B------:R-:W-:-:S04]  /*2eb50*/  @P1 LOP3.LUT R6, R7, R6, RZ, 0x3c, !PT ;  /* 0x0000000607061212 */ /* 0x000fc800078e3cff */
[----:B------:R-:W-:-:S05]  /*2eb60*/  @P1 LOP3.LUT R7, R7, R6, RZ, 0x3c, !PT ;  /* 0x0000000607071212 */ /* 0x000fca00078e3cff */
[----:B------:R-:W3:Y:S04]  /*2eb70*/  @P1 LDG.E.U16 R0, desc[UR8][R6.64] ;  /* 0x0000000806001981 */ /* 0x000ee8000c1e1500 */
[----:B------:R-:W4:Y:S04]  /*2eb80*/  LDL R6, [R1+0x2148] ;  /* 0x0021480001067983 */ /* 0x000f280000100800 */
[----:B------:R-:W4:Y:S01]  /*2eb90*/  LDL R7, [R1+0x214c] ;  /* 0x00214c0001077983 */ /* 0x000f220000100800 */
[----:B--2---:R-:W-:Y:S02]  /*2eba0*/  PRMT R20, RZ, 0x7610, R20 ;  /* 0x00007610ff147816 */ /* 0x004fe40000000014 */
[----:B------:R-:W-:Y:S01]  /*2ebb0*/  ISETP.GT.AND P1, PT, R4, 0x19, PT ;  /* 0x000000190400780c */ /* 0x000fe20003f24270 */
[----:B---3--:R-:W-:Y:S01]  /*2ebc0*/  STL [R1+0x656c], R0 ;  /* 0x00656c0001007387 */ /* 0x008fe20000100800 */
[----:B----4-:R-:W-:-:S04]  /*2ebd0*/  @P2 LOP3.LUT R7, R7, R6, RZ, 0x3c, !PT ;  /* 0x0000000607072212 */ /* 0x010fc800078e3cff */
        /* <DEDUP_REMOVED lines=415> */
[----:B------:R-:W3:Y:S02]  /*305d0*/  LDL R7, [R1+0x1fec] ;  /* 0x001fec0001077983 */ /* 0x000ee40000100800 */
        /* <DEDUP_REMOVED lines=8> */
[----:B------:R-:W-:-:S02]  /*30660*/  ISETP.GT.AND P2, PT, R4, 0x2f, PT ;  /* 0x0000002f0400780c */ /* 0x000fc40003f44270 */
[----:B---3--:R-:W-:Y:S02]  /*30670*/  PRMT R14, RZ, 0x7610, R14 ;  /* 0x00007610ff0e7816 */ /* 0x008fe4000000000e */
        /* <DEDUP_REMOVED lines=920> */
[----:B------:R-:W-:Y:S02]  /*34000*/  PRMT R3, RZ, 0x7610, R3 ;  /* 0x00007610ff037816 */ /* 0x000fe40000000003 */
        /* <DEDUP_REMOVED lines=18> */
[----:B------:R-:W-:-:S02]  /*34130*/  PRMT R15, RZ, 0x7610, R15 ;  /* 0x00007610ff0f7816 */ /* 0x000fc4000000000f */
[----:B------:R-:W-:Y:S02]  /*34140*/  PRMT R29, RZ, 0x7610, R29 ;  /* 0x00007610ff1d7816 */ /* 0x000fe4000000001d */
[----:B------:R-:W-:Y:S02]  /*34150*/  ISETP.GT.AND P1, PT, R4, 0x61, PT ;  /* 0x000000610400780c */ /* 0x000fe40003f24270 */
[----:B----4-:R-:W-:-:S04]  /*34160*/  @P2 LOP3.LUT R7, R7, R6, RZ, 0x3c, !PT ;  /* 0x0000000607072212 */ /* 0x010fc800078e3cff */
[----:B------:R-:W-:-:S04]  /*34170*/  @P2 LOP3.LUT R6, R7, R6, RZ, 0x3c, !PT ;  /* 0x0000000607062212 */ /* 0x000fc800078e3cff */
[----:B------:R-:W-:-:S05]  /*34180*/  @P2 LOP3.LUT R7, R7, R6, RZ, 0x3c, !PT ;  /* 0x0000000607072212 */ /* 0x000fca00078e3cff */
[----:B------:R-:W4:Y:S04]  /*34190*/  @P2 LDG.E.U16 R17, desc[UR8][R6.64] ;  /* 0x0000000806112981 */ /* 0x000f28000c1e1500 */
[----:B----4-:R0:W-:Y:S04]  /*341a0*/  STL [R1+0x308], R17 ;  /* 0x0003081101007387 */ /* 0x0101e80000100800 */
[----:B0-----:R-:W4:Y:S04]  /*341b0*/  LDL.LU R17, [R1+0x667c] ;  /* 0x00667c0001117983 */ /* 0x001f280000300800 */
[----:B------:R-:W2:Y:S04]  /*341c0*/  LDL R6, [R1+0x1cc0] ;  /* 0x001cc00001067983 */ /* 0x000ea80000100800 */
[----:B------:R-:W2:Y:S02]  /*341d0*/  LDL R7, [R1+0x1cc4] ;  /* 0x001cc40001077983 */ /* 0x000ea40000100800 */
[----:B--2---:R-:W-:-:S04]  /*341e0*/  @P2 LOP3.LUT R7, R7, R6, RZ, 0x3c, !PT ;  /* 0x0000000607072212 */ /* 0x004fc800078e3cff */
[----:B------:R-:W-:-:S04]  /*341f0*/  @P2 LOP3.LUT R6, R7, R6, RZ, 0x3c, !PT ;  /* 0x0000000607062212 */ /* 0x000fc800078e3cff */
[----:B------:R-:W-:-:S05]  /*34200*/  @P2 LOP3.LUT R7, R7, R6, RZ, 0x3c, !PT ;  /* 0x0000000607072212 */ /* 0x000fca00078e3cff */
[----:B------:R-:W2:Y:S04]  /*34210*/  @P2 LDG.E.U16 R3, desc[UR8][R6.64] ;  /* 0x0000000806032981 */ /* 0x000ea8000c1e1500 */
[----:B--2---:R0:W-:Y:S04]  /*34220*/  STL [R1+0x304], R3 ;  /* 0x0003040301007387 */ /* 0x0041e80000100800 */
[----:B0-----:R-:W2:Y:S04]  /*34230*/  LDL.LU R3, [R1+0x6678] ;  /* 0x0066780001037983 */ /* 0x001ea80000300800 */
        /* <DEDUP_REMOVED lines=9> */
[----:B------:R-:W2:Y:S01]  /*342d0*/  LDL R7, [R1+0x1cb4] ;  /* 0x001cb40001077983 */ /* 0x000ea20000100800 */
[----:B------:R-:W-:-:S02]  /*342e0*/  PRMT R28, RZ, 0x7610, R28 ;  /* 0x00007610ff1c7816 */ /* 0x000fc4000000001c */
[----:B------:R-:W-:Y:S02]  /*342f0*/  PRMT R16, RZ, 0x7610, R16 ;  /* 0x00007610ff107816 */ /* 0x000fe40000000010 */
[----:B------:R-:W-:Y:S02]  /*34300*/  ISETP.GT.AND P2, PT, R4, 0x62, PT ;  /* 0x000000620400780c */ /* 0x000fe40003f44270 */
        /* <DEDUP_REMOVED lines=75> */
[C---:B------:R-:W-:Y:S02]  /*347c0*/  ISETP.GT.AND P0, PT, R4.reuse, 0x66, PT ;  /* 0x000000660400780c */ /* 0x040fe40003f04270 */
        /* <DEDUP_REMOVED lines=71> */
[----:B------:R-:W3:Y:S04]  /*34c40*/  LDL R6, [R1+0x1c18] ;  /* 0x001c180001067983 */ /* 0x000ee80000100800 */
[----:B------:R-:W3:Y:S01]  /*34c50*/  LDL R7, [R1+0x1c1c] ;  /* 0x001c1c0001077983 */ /* 0x000ee20000100800 */
[----:B------:R-:W-:Y:S02]  /*34c60*/  PRMT R18, RZ, 0x7610, R18 ;  /* 0x00007610ff127816 */ /* 0x000fe40000000012 */
[----:B------:R-:W-:-:S02]  /*34c70*/  PRMT R5, RZ, 0x7610, R5 ;  /* 0x00007610ff057816 */ /* 0x000fc40000000005 */
[----:B------:R-:W-:Y:S01]  /*34c80*/  ISETP.GT.AND P1, PT, R4, 0x70, PT ;  /* 0x000000700400780c */ /* 0x000fe20003f24270 */
[----:B--2---:R-:W-:Y:S01]  /*34c90*/  STL [R1+0x6604], R2 ;  /* 0x0066040201007387 */ /* 0x004fe20000100800 */
        /* <DEDUP_REMOVED lines=14> */
[----:B------:R-:W2:Y:S04]  /*34d80*/  LDL R6, [R1+0x1c08] ;  /* 0x001c080001067983 */ /* 0x000ea80000100800 */
[----:B------:R-:W2:Y:S01]  /*34d90*/  LDL R7, [R1+0x1c0c] ;  /* 0x001c0c0001077983 */ /* 0x000ea20000100800 */
[----:B------:R-:W-:-:S02]  /*34da0*/  ISETP.GT.AND P4, PT, R4, 0x78, PT ;  /* 0x000000780400780c */ /* 0x000fc40003f84270 */
        /* <DEDUP_REMOVED lines=22> */
[----:B------:R-:W3:Y:S04]  /*34f10*/  LDL R6, [R1+0x1bb0] ;  /* 0x001bb00001067983 */ /* 0x000ee80000100800 */
[----:B------:R-:W3:Y:S04]  /*34f20*/  LDL R7, [R1+0x1bb4] ;  /* 0x001bb40001077983 */ /* 0x000ee80000100800 */
[----:B--2---:R0:W-:Y:S01]  /*34f30*/  STL [R1+0x4], R14 ;  /* 0x0000040e01007387 */ /* 0x0041e20000100800 */
[----:B------:R-:W-:-:S03]  /*34f40*/  PRMT R20, RZ, 0x7610, R20 ;  /* 0x00007610ff147816 */ /* 0x000fc60000000014 */
[----:B0-----:R-:W2:Y:S01]  /*34f50*/  LDL R14, [R1+0x1bfc] ;  /* 0x001bfc00010e7983 */ /* 0x001ea20000100800 */
[-C--:B---3--:R-:W-:Y:S02]  /*34f60*/  @P1 LOP3.LUT R7, R7, R6.reuse, RZ, 0x3c, !PT ;  /* 0x0000000607071212 */ /* 0x088fe400078e3cff */
[----:B----4-:R-:W-:Y:S02]  /*34f70*/  PRMT R17, RZ, 0x7610, R17 ;  /* 0x00007610ff117816 */ /* 0x010fe40000000011 */
[----:B------:R-:W-:Y:S02]  /*34f80*/  ISETP.GT.AND P2, PT, R4, 0x6c, PT ;  /* 0x0000006c0400780c */ /* 0x000fe40003f44270 */
[----:B------:R-:W-:-:S04]  /*34f90*/  @P1 LOP3.LUT R6, R7, R6, RZ, 0x3c, !PT ;  /* 0x0000000607061212 */ /* 0x000fc800078e3cff */
[----:B------:R-:W-:-:S05]  /*34fa0*/  @P1 LOP3.LUT R7, R7, R6, RZ, 0x3c, !PT ;  /* 0x0000000607071212 */ /* 0x000fca00078e3cff */
[----:B------:R-:W3:Y:S04]  /*34fb0*/  @P1 LDG.E.U16 R2, desc[UR8][R6.64] ;  /* 0x0000000806021981 */ /* 0x000ee8000c1e1500 */
[----:B------:R-:W4:Y:S04]  /*34fc0*/  LDL R6, [R1+0x1b38] ;  /* 0x001b380001067983 */ /* 0x000f280000100800 */
[----:B------:R-:W4:Y:S04]  /*34fd0*/  LDL R7, [R1+0x1b3c] ;  /* 0x001b3c0001077983 */ /* 0x000f280000100800 */
[----:B---3--:R0:W-:Y:S04]  /*34fe0*/  STL [R1+0x6614], R2 ;  /* 0x0066140201007387 */ /* 0x0081e80000100800 */
[----:B0-----:R-:W3:Y:S01]  /*34ff0*/  LDL R2, [R1+0x1bf4] ;  /* 0x001bf40001027983 */ /* 0x001ee20000100800 */
[----:B----4-:R-:W-:-:S04]  /*35000*/  @P4 LOP3.LUT R7, R7, R6, RZ, 0x3c, !PT ;  /* 0x0000000607074212 */ /* 0x010fc800078e3cff */
[----:B------:R-:W-:-:S04]  /*35010*/  @P4 LOP3.LUT R6, R7, R6, RZ, 0x3c, !PT ;  /* 0x0000000607064212 */ /* 0x000fc800078e3cff */
[----:B------:R-:W-:-:S05]  /*35020*/  @P4 LOP3.LUT R7, R7, R6, RZ, 0x3c, !PT ;  /* 0x0000000607074212 */ /* 0x000fca00078e3cff */
[----:B------:R-:W4:Y:S04]  /*35030*/  @P4 LDG.E.U16 R20, desc[UR8][R6.64] ;  /* 0x0000000806144981 */ /* 0x000f28000c1e1500 */
[----:B------:R-:W2:Y:S04]  /*35040*/  LDL R6, [R1+0x1b30] ;  /* 0x001b300001067983 */ /* 0x000ea80000100800 */
[----:B------:R-:W2:Y:S01]  /*35050*/  LDL R7, [R1+0x1b34] ;  /* 0x001b340001077983 */ /* 0x000ea20000100800 */
[----:B------:R-:W-:Y:S02]  /*35060*/  PRMT R3, RZ, 0x7610, R3 ;  /* 0x00007610ff037816 */ /* 0x000fe40000000003 */
[----:B------:R-:W-:-:S02]  /*35070*/  PRMT R0, RZ, 0x7610, R0 ;  /* 0x00007610ff007816 */ /* 0x000fc40000000000 */
[----:B------:R-:W-:Y:S01]  /*35080*/  ISETP.GT.AND P1, PT, R4, 0x6d, PT ;  /* 0x0000006d0400780c */ /* 0x000fe20003f24270 */
[----:B----4-:R0:W-:Y:S01]  /*35090*/  STL [R1+0x6618], R20 ;  /* 0x0066181401007387 */ /* 0x0101e20000100800 */
[----:B--2---:R-:W-:-:S04]  /*350a0*/  @P4 LOP3.LUT R7, R7, R6, RZ, 0x3c, !PT ;  /* 0x0000000607074212 */ /* 0x004fc800078e3cff */
[----:B------:R-:W-:-:S04]  /*350b0*/  @P4 LOP3.LUT R6, R7, R6, RZ, 0x3c, !PT ;  /* 0x0000000607064212 */ /* 0x000fc800078e3cff */
[----:B------:R-:W-:-:S05]  /*350c0*/  @P4 LOP3.LUT R7, R7, R6, RZ, 0x3c, !PT ;  /* 0x0000000607074212 */ /* 0x000fca00078e3cff */
[----:B------:R2:W4:Y:S04]  /*350d0*/  @P4 LDG.E.U16 R17, desc[UR8][R6.64] ;  /* 0x0000000806114981 */ /* 0x000528000c1e1500 */
[----:B------:R-:W3:Y:S01]  /*350e0*/  LDL R7, [R1+0x1bf8] ;  /* 0x001bf80001077983 */ /* 0x000ee20000100800 */
[----:B--2---:R-:W-:Y:S01]  /*350f0*/  @P2 IMAD.MOV.U32 R6, RZ, RZ, R14 ;  /* 0x000000ffff062224 */ /* 0x004fe200078e000e */
[----:B------:R-:W-:Y:S02]  /*35100*/  PRMT R15, RZ, 0x7610, R15 ;  /* 0x00007610ff0f7816 */ /* 0x000fe4000000000f */
[----:B------:R-:W-:Y:S01]  /*35110*/  ISETP.GT.AND P3, PT, R4, 0x71, PT ;  /* 0x000000710400780c */ /* 0x000fe20003f64270 */
[----:B----4-:R2:W-:Y:S04]  /*35120*/  STL [R1+0x661c], R17 ;  /* 0x00661c1101007387 */ /* 0x0105e80000100800 */
[----:B------:R-:W4:Y:S04]  /*35130*/  LDL R14, [R1+0x1ba4] ;  /* 0x001ba400010e7983 */ /* 0x000f280000100800 */
[----:B---3--:R-:W3:Y:S04]  /*35140*/  @P2 LDG.E.U16 R3, desc[UR8][R6.64] ;  /* 0x0000000806032981 */ /* 0x008ee8000c1e1500 */
[----:B---3--:R3:W-:Y:S04]  /*35150*/  STL [R1+0x10], R3 ;  /* 0x0000100301007387 */ /* 0x0087e80000100800 */
[----:B------:R-:W4:Y:S01]  /*35160*/  LDL R7, [R1+0x1bf0] ;  /* 0x001bf00001077983 */ /* 0x000f220000100800 */
[----:B------:R-:W-:-:S03]  /*35170*/  @P2 MOV R6, R2 ;  /* 0x0000000200062202 */ /* 0x000fc60000000f00 */
[----:B------:R-:W4:Y:S01]  /*35180*/  LDL R2, [R1+0x1b2c] ;  /* 0x001b2c0001027983 */ /* 0x000f220000100800 */
[----:B------:R-:W-:Y:S02]  /*35190*/  PRMT R29, RZ, 0x7610, R29 ;  /* 0x00007610ff1d7816 */ /* 0x000fe4000000001d */
[----:B------:R-:W-:Y:S02]  /*351a0*/  PRMT R28, RZ, 0x7610, R28 ;  /* 0x00007610ff1c7816 */ /* 0x000fe4000000001c */
[----:B------:R-:W-:Y:S02]  /*351b0*/  ISETP.GT.AND P4, PT, R4, 0x79, PT ;  /* 0x000000790400780c */ /* 0x000fe40003f84270 */
[----:B------:R-:W-:Y:S02]  /*351c0*/  PRMT R16, RZ, 0x7610, R16 ;  /* 0x00007610ff107816 */ /* 0x000fe40000000010 */
[----:B------:R-:W-:Y:S02]  /*351d0*/  PRMT R13, RZ, 0x7610, R13 ;  /* 0x00007610ff0d7816 */ /* 0x000fe4000000000d */
[----:B------:R-:W-:-:S02]  /*351e0*/  PRMT R27, RZ, 0x7610, R27 ;  /* 0x00007610ff1b7816 */ /* 0x000fc4000000001b */
[----:B------:R-:W-:Y:S02]  /*351f0*/  PRMT R26, RZ, 0x7610, R26 ;  /* 0x00007610ff1a7816 */ /* 0x000fe4000000001a */
[----:B------:R-:W-:Y:S02]  /*35200*/  PRMT R12, RZ, 0x7610, R12 ;  /* 0x00007610ff0c7816 */ /* 0x000fe4000000000c */
[----:B------:R-:W-:Y:S02]  /*35210*/  PRMT R11, RZ, 0x7610, R11 ;  /* 0x00007610ff0b7816 */ /* 0x000fe4000000000b */
        /* <DEDUP_REMOVED lines=11> */
[----:B0-----:R-:W-:Y:S02]  /*352d0*/  PRMT R20, RZ, 0x7610, R20 ;  /* 0x00007610ff147816 */ /* 0x001fe40000000014 */
[----:B--2---:R-:W-:Y:S01]  /*352e0*/  PRMT R17, RZ, 0x7610, R17 ;  /* 0x00007610ff117816 */ /* 0x004fe20000000011 */
[----:B---3--:R-:W0:Y:S02]  /*352f0*/  S2R R3, SR_TID.X ;  /* 0x0000000000037919 */ /* 0x008e240000002100 */
[----:B0-----:R-:W-:-:S05]  /*35300*/  LOP3.LUT R3, R3, 0x3f, RZ, 0xc0, !PT ;  /* 0x0000003f03037812 */ /* 0x001fca00078ec0ff */
[----:B------:R-:W-:Y:S01]  /*35310*/  IMAD.SHL.U32 R3, R3, 0x2, RZ ;  /* 0x0000000203037824 */ /* 0x000fe200078e00ff */
[----:B----4-:R0:W2:Y:S04]  /*35320*/  @P2 LDG.E.U16 R0, desc[UR8][R6.64] ;  /* 0x0000000806002981 */ /* 0x0100a8000c1e1500 */
[----:B------:R-:W0:Y:S04]  /*35330*/  LDL R6, [R1+0x1be8] ;  /* 0x001be80001067983 */ /* 0x000e280000100800 */
[----:B------:R-:W0:Y:S02]  /*35340*/  LDL R7, [R1+0x1bec] ;  /* 0x001bec0001077983 */ /* 0x000e240000100800 */
[----:B0-----:R-:W-:-:S04]  /*35350*/  @P1 LOP3.LUT R7, R7, R6, RZ, 0x3c, !PT ;  /* 0x0000000607071212 */ /* 0x001fc800078e3cff */
[----:B------:R-:W-:-:S04]  /*35360*/  @P1 LOP3.LUT R6, R7, R6, RZ, 0x3c, !PT ;  /* 0x0000000607061212 */ /* 0x000fc800078e3cff */
[----:B------:R-:W-:Y:S01]  /*35370*/  @P1 LOP3.LUT R7, R7, R6, RZ, 0x3c, !PT ;  /* 0x0000000607071212 */ /* 0x000fe200078e3cff */
[----:B--2---:R-:W-:Y:S04]  /*35380*/  STL [R1+0x65c0], R0 ;  /* 0x0065c00001007387 */ /* 0x004fe80000100800 */
[----:B------:R0:W2:Y:S04]  /*35390*/  @P1 LDG.E.U16 R15, desc[UR8][R6.64] ;  /* 0x00000008060f1981 */ /* 0x0000a8000c1e1500 */
[----:B------:R-:W0:Y:S04]  /*353a0*/  LDL R6, [R1+0x1ba8] ;  /* 0x001ba80001067983 */ /* 0x000e280000100800 */
[----:B------:R-:W0:Y:S02]  /*353b0*/  LDL R7, [R1+0x1bac] ;  /* 0x001bac0001077983 */ /* 0x000e240000100800 */
[----:B0-----:R-:W-:-:S04]  /*353c0*/  @P3 LOP3.LUT R7, R7, R6, RZ, 0x3c, !PT ;  /* 0x0000000607073212 */ /* 0x001fc800078e3cff */
[----:B------:R-:W-:-:S04]  /*353d0*/  @P3 LOP3.LUT R6, R7, R6, RZ, 0x3c, !PT ;  /* 0x0000000607063212 */ /* 0x000fc800078e3cff */
[----:B------:R-:W-:Y:S01]  /*353e0*/  @P3 LOP3.LUT R7, R7, R6, RZ, 0x3c, !PT ;  /* 0x0000000607073212 */ /* 0x000fe200078e3cff */
[----:B--2---:R0:W-:Y:S04]  /*353f0*/  STL [R1+0x8], R15 ;  /* 0x0000080f01007387 */ /* 0x0041e80000100800 */
[----:B------:R2:W3:Y:S04]  /*35400*/  @P3 LDG.E.U16 R29, desc[UR8][R6.64] ;  /* 0x00000008061d3981 */ /* 0x0004e8000c1e1500 */
[----:B0-----:R-:W4:Y:S04]  /*35410*/  LDL R15, [R1+0x1b24] ;  /* 0x001b2400010f7983 */ /* 0x001f280000100800 */
[----:B------:R-:W4:Y:S01]  /*35420*/  LDL R7, [R1+0x1ba0] ;  /* 0x001ba00001077983 */ /* 0x000f220000100800 */
[----:B--2---:R-:W-:-:S03]  /*35430*/  @P3 IMAD.MOV.U32 R6, RZ, RZ, R14 ;  /* 0x000000ffff063224 */ /* 0x004fc600078e000e */
[----:B---3--:R0:W-:Y:S04]  /*35440*/  STL [R1+0x6608], R29 ;  /* 0x0066081d01007387 */ /* 0x0081e80000100800 */
[----:B------:R-:W2:Y:S04]  /*35450*/  LDL R14, [R1+0x1b9c] ;  /* 0x001b9c00010e7983 */ /* 0x000ea80000100800 */
[----:B----4-:R3:W4:Y:S04]  /*35460*/  @P3 LDG.E.U16 R28, desc[UR8][R6.64] ;  /* 0x00000008061c3981 */ /* 0x010728000c1e1500 */
[----:B0-----:R-:W2:Y:S01]  /*35470*/  LDL R29, [R1+0x1b28] ;  /* 0x001b2800011d7983 */ /* 0x001ea20000100800 */
[----:B---3--:R-:W-:-:S03]  /*35480*/  @P4 IMAD.MOV.U32 R6, RZ, RZ, R2 ;  /* 0x000000ffff064224 */ /* 0x008fc600078e0002 */
[----:B----4-:R0:W-:Y:S01]  /*35490*/  STL [R1+0x660c], R28 ;  /* 0x00660c1c01007387 */ /* 0x0101e20000100800 */
[----:B--2---:R-:W-:-:S03]  /*354a0*/  @P4 IMAD.MOV.U32 R7, RZ, RZ, R29 ;  /* 0x000000ffff074224 */ /* 0x004fc600078e001d */
[----:B------:R-:W2:Y:S04]  /*354b0*/  LDL R29, [R1+0x1b90] ;  /* 0x001b9000011d7983 */ /* 0x000ea80000100800 */
[----:B------:R-:W3:Y:S04]  /*354c0*/  LDL R2, [R1+0x1b94] ;  /* 0x001b940001027983 */ /* 0x000ee80000100800 */
[----:B------:R4:W2:Y:S04]  /*354d0*/  @P4 LDG.E.U16 R16, desc[UR8][R6.64] ;  /* 0x0000000806104981 */ /* 0x0008a8000c1e1500 */
[----:B0-----:R-:W2:Y:S01]  /*354e0*/  LDL R28, [R1+0x1b20] ;  /* 0x001b2000011c7983 */ /* 0x001ea20000100800 */
[----:B----4-:R-:W-:Y:S01]  /*354f0*/  @P4 IMAD.MOV.U32 R6, RZ, RZ, R15 ;  /* 0x000000ffff064224 */ /* 0x010fe200078e000f */
[----:B------:R-:W-:Y:S01]  /*35500*/  ISETP.GT.AND P2, PT, R4, 0x72, PT ;  /* 0x000000720400780c */ /* 0x000fe20003f44270 */
[----:B--2---:R-:W-:Y:S01]  /*35510*/  @P4 IMAD.MOV.U32 R7, RZ, RZ, R28 ;  /* 0x000000ffff074224 */ /* 0x004fe200078e001c */
[----:B------:R-:W-:Y:S04]  /*35520*/  STL [R1+0x6610], R16 ;  /* 0x0066101001007387 */ /* 0x000fe80000100800 */
[----:B------:R-:W2:Y:S04]  /*35530*/  LDL R28, [R1+0x1b18] ;  /* 0x001b1800011c7983 */ /* 0x000ea80000100800 */
[----:B------:R-:W4:Y:S04]  /*35540*/  LDL R15, [R1+0x1b1c] ;  /* 0x001b1c00010f7983 */ /* 0x000f280000100800 */
[----:B------:R0:W2:Y:S04]  /*35550*/  @P4 LDG.E.U16 R13, desc[UR8][R6.64] ;  /* 0x00000008060d4981 */ /* 0x0000a8000c1e1500 */
[----:B------:R-:W2:Y:S01]  /*35560*/  LDL R7, [R1+0x1b98] ;  /* 0x001b980001077983 */ /* 0x000ea20000100800 */
[----:B0-----:R-:W-:-:S05]  /*35570*/  @P2 IMAD.MOV.U32 R6, RZ, RZ, R14 ;  /* 0x000000ffff062224 */ /* 0x001fca00078e000e */
[----:B--2---:R3:W2:Y:S04]  /*35580*/  @P2 LDG.E.U16 R27, desc[UR8][R6.64] ;  /* 0x00000008061b2981 */ /* 0x0046a8000c1e1500 */
[----:B------:R0:W-:Y:S04]  /*35590*/  STL [R1+0x6620], R13 ;  /* 0x0066200d01007387 */ /* 0x0001e80000100800 */
[----:B------:R-:W4:Y:S01]  /*355a0*/  LDL R14, [R1+0x1b10] ;  /* 0x001b1000010e7983 */ /* 0x000f220000100800 */
[----:B---3--:R-:W-:Y:S02]  /*355b0*/  @P2 IMAD.MOV.U32 R6, RZ, RZ, R2 ;  /* 0x000000ffff062224 */ /* 0x008fe400078e0002 */
[----:B------:R-:W-:Y:S01]  /*355c0*/  @P2 IMAD.MOV.U32 R7, RZ, RZ, R29 ;  /* 0x000000ffff072224 */ /* 0x000fe200078e001d */
[----:B0-----:R-:W3:Y:S04]  /*355d0*/  LDL R13, [R1+0x1b14] ;  /* 0x001b1400010d7983 */ /* 0x001ee80000100800 */
[----:B------:R4:W3:Y:S01]  /*355e0*/  @P2 LDG.E.U16 R26, desc[UR8][R6.64] ;  /* 0x00000008061a2981 */ /* 0x0008e2000c1e1500 */
[----:B------:R-:W-:-:S03]  /*355f0*/  ISETP.GT.AND P3, PT, R4, 0x7a, PT ;  /* 0x0000007a0400780c */ /* 0x000fc60003f64270 */
[----:B--2---:R0:W-:Y:S04]  /*35600*/  STL [R1+0x65f0], R27 ;  /* 0x0065f01b01007387 */ /* 0x0041e80000100800 */
[----:B------:R-:W2:Y:S04]  /*35610*/  LDL R2, [R1+0x1b8c] ;  /* 0x001b8c0001027983 */ /* 0x000ea80000100800 */
[----:B0-----:R-:W2:Y:S01]  /*35620*/  LDL R27, [R1+0x1b88] ;  /* 0x001b8800011b7983 */ /* 0x001ea20000100800 */
[----:B------:R-:W-:Y:S01]  /*35630*/  ISETP.GT.AND P2, PT, R4, 0x73, PT ;  /* 0x000000730400780c */ /* 0x000fe20003f44270 */
[----:B----4-:R-:W-:-:S02]  /*35640*/  @P3 IMAD.MOV.U32 R6, RZ, RZ, R15 ;  /* 0x000000ffff063224 */ /* 0x010fc400078e000f */
[----:B------:R-:W-:Y:S01]  /*35650*/  @P3 IMAD.MOV.U32 R7, RZ, RZ, R28 ;  /* 0x000000ffff073224 */ /* 0x000fe200078e001c */
[----:B---3--:R0:W-:Y:S04]  /*35660*/  STL [R1+0x65f4], R26 ;  /* 0x0065f41a01007387 */ /* 0x0081e80000100800 */
[----:B------:R3:W4:Y:S04]  /*35670*/  @P3 LDG.E.U16 R12, desc[UR8][R6.64] ;  /* 0x00000008060c3981 */ /* 0x000728000c1e1500 */
[----:B------:R-:W4:Y:S04]  /*35680*/  LDL R15, [R1+0x1b84] ;  /* 0x001b8400010f7983 */ /* 0x000f280000100800 */
[----:B0-----:R-:W4:Y:S01]  /*35690*/  LDL R26, [R1+0x1b80] ;  /* 0x001b8000011a7983 */ /* 0x001f220000100800 */
[----:B---3--:R-:W-:Y:S01]  /*356a0*/  @P3 MOV R6, R13 ;  /* 0x0000000d00063202 */ /* 0x008fe20000000f00 */
[----:B------:R-:W-:-:S05]  /*356b0*/  @P3 IMAD.MOV.U32 R7, RZ, RZ, R14 ;  /* 0x000000ffff073224 */ /* 0x000fca00078e000e */
[----:B------:R2:W3:Y:S02]  /*356c0*/  @P3 LDG.E.U16 R11, desc[UR8][R6.64] ;  /* 0x00000008060b3981 */ /* 0x0004e4000c1e1500 */
[----:B--2---:R-:W-:Y:S02]  /*356d0*/  @P2 IMAD.MOV.U32 R6, RZ, RZ, R2 ;  /* 0x000000ffff062224 */ /* 0x004fe400078e0002 */
[----:B------:R-:W-:-:S05]  /*356e0*/  @P2 IMAD.MOV.U32 R7, RZ, RZ, R27 ;  /* 0x000000ffff072224 */ /* 0x000fca00078e001b */
[----:B------:R0:W2:Y:S04]  /*356f0*/  @P2 LDG.E.U16 R25, desc[UR8][R6.64] ;  /* 0x0000000806192981 */ /* 0x0000a8000c1e1500 */
[----:B----4-:R-:W-:Y:S04]  /*35700*/  STL [R1+0x65f8], R12 ;  /* 0x0065f80c01007387 */ /* 0x010fe80000100800 */
[----:B------:R-:W4:Y:S04]  /*35710*/  LDL R14, [R1+0x1b08] ;  /* 0x001b0800010e7983 */ /* 0x000f280000100800 */
[----:B------:R-:W4:Y:S01]  /*35720*/  LDL R13, [R1+0x1b0c] ;  /* 0x001b0c00010d7983 */ /* 0x000f220000100800 */
[----:B0-----:R-:W-:-:S02]  /*35730*/  @P2 IMAD.MOV.U32 R6, RZ, RZ, R15 ;  /* 0x000000ffff062224 */ /* 0x001fc400078e000f */
[----:B------:R-:W-:-:S05]  /*35740*/  @P2 IMAD.MOV.U32 R7, RZ, RZ, R26 ;  /* 0x000000ffff072224 */ /* 0x000fca00078e001a */
[----:B------:R4:W4:Y:S04]  /*35750*/  @P2 LDG.E.U16 R23, desc[UR8][R6.64] ;  /* 0x0000000806172981 */ /* 0x000928000c1e1500 */
[----:B---3--:R0:W-:Y:S04]  /*35760*/  STL [R1+0x65fc], R11 ;  /* 0x0065fc0b01007387 */ /* 0x0081e80000100800 */
[----:B------:R-:W3:Y:S04]  /*35770*/  LDL R2, [R1+0x1b04] ;  /* 0x001b040001027983 */ /* 0x000ee80000100800 */
[----:B0-----:R-:W3:Y:S04]  /*35780*/  LDL R11, [R1+0x1b00] ;  /* 0x001b0000010b7983 */ /* 0x001ee80000100800 */
[----:B--2---:R-:W-:Y:S04]  /*35790*/  STL [R1+0x65dc], R25 ;  /* 0x0065dc1901007387 */ /* 0x004fe80000100800 */
[----:B------:R-:W2:Y:S04]  /*357a0*/  LDL R26, [R1+0x1be0] ;  /* 0x001be000011a7983 */ /* 0x000ea80000100800 */
[----:B------:R-:W2:Y:S01]  /*357b0*/  LDL R15, [R1+0x1be4] ;  /* 0x001be400010f7983 */ /* 0x000ea20000100800 */
[----:B------:R-:W-:-:S13]  /*357c0*/  ISETP.GT.AND P3, PT, R4, 0x7b, PT ;  /* 0x0000007b0400780c */ /* 0x000fda0003f64270 */
[----:B----4-:R-:W-:Y:S02]  /*357d0*/  @P3 IMAD.MOV.U32 R6, RZ, RZ, R13 ;  /* 0x000000ffff063224 */ /* 0x010fe400078e000d */
[----:B------:R-:W-:Y:S01]  /*357e0*/  @P3 IMAD.MOV.U32 R7, RZ, RZ, R14 ;  /* 0x000000ffff073224 */ /* 0x000fe200078e000e */
[----:B------:R0:W-:Y:S04]  /*357f0*/  STL [R1+0x65e0], R23 ;  /* 0x0065e01701007387 */ /* 0x0001e80000100800 */
[----:B------:R-:W4:Y:S04]  /*35800*/  LDL R14, [R1+0x1b78] ;  /* 0x001b7800010e7983 */ /* 0x000f280000100800 */
[----:B------:R-:W4:Y:S04]  /*35810*/  LDL R13, [R1+0x1b7c] ;  /* 0x001b7c00010d7983 */ /* 0x000f280000100800 */
[----:B------:R3:W4:Y:S02]  /*35820*/  @P3 LDG.E.U16 R10, desc[UR8][R6.64] ;  /* 0x00000008060a3981 */ /* 0x000724000c1e1500 */
[----:B---3--:R-:W-:-:S02]  /*35830*/  @P3 IMAD.MOV.U32 R6, RZ, RZ, R2 ;  /* 0x000000ffff063224 */ /* 0x008fc400078e0002 */
[----:B------:R-:W-:-:S05]  /*35840*/  @P3 IMAD.MOV.U32 R7, RZ, RZ, R11 ;  /* 0x000000ffff073224 */ /* 0x000fca00078e000b */
[----:B------:R2:W3:Y:S02]  /*35850*/  @P3 LDG.E.U16 R9, desc[UR8][R6.64] ;  /* 0x0000000806093981 */ /* 0x0004e4000c1e1500 */
[----:B--2---:R-:W-:Y:S01]  /*35860*/  @P1 MOV R7, R26 ;  /* 0x0000001a00071202 */ /* 0x004fe20000000f00 */
[----:B------:R-:W-:-:S05]  /*35870*/  @P1 IMAD.MOV.U32 R6, RZ, RZ, R15 ;  /* 0x000000ffff061224 */ /* 0x000fca00078e000f */
[----:B------:R2:W3:Y:S01]  /*35880*/  @P1 LDG.E.U16 R24, desc[UR8][R6.64] ;  /* 0x0000000806181981 */ /* 0x0004e2000c1e1500 */
[----:B------:R-:W-:-:S03]  /*35890*/  ISETP.GT.AND P2, PT, R4, 0x74, PT ;  /* 0x000000740400780c */ /* 0x000fc60003f44270 */
[----:B----4-:R-:W-:Y:S04]  /*358a0*/  STL [R1+0x65e4], R10 ;  /* 0x0065e40a01007387 */ /* 0x010fe80000100800 */
[----:B------:R-:W4:Y:S04]  /*358b0*/  LDL R11, [R1+0x1b70] ;  /* 0x001b7000010b7983 */ /* 0x000f280000100800 */
[----:B------:R-:W4:Y:S02]  /*358c0*/  LDL R2, [R1+0x1b74] ;  /* 0x001b740001027983 */ /* 0x000f240000100800 */
[----:B--2---:R-:W-:-:S02]  /*358d0*/  @P2 IMAD.MOV.U32 R6, RZ, RZ, R13 ;  /* 0x000000ffff062224 */ /* 0x004fc400078e000d */
[----:B------:R-:W-:-:S05]  /*358e0*/  @P2 IMAD.MOV.U32 R7, RZ, RZ, R14 ;  /* 0x000000ffff072224 */ /* 0x000fca00078e000e */
[----:B------:R4:W2:Y:S04]  /*358f0*/  @P2 LDG.E.U16 R22, desc[UR8][R6.64] ;  /* 0x0000000806162981 */ /* 0x0008a8000c1e1500 */
[----:B---3--:R-:W-:Y:S04]  /*35900*/  STL [R1+0x65e8], R9 ;  /* 0x0065e80901007387 */ /* 0x008fe80000100800 */
[----:B0-----:R-:W3:Y:S04]  /*35910*/  LDL R23, [R1+0x1af8] ;  /* 0x001af80001177983 */ /* 0x001ee80000100800 */
[----:B------:R-:W3:Y:S04]  /*35920*/  LDL R15, [R1+0x1afc] ;  /* 0x001afc00010f7983 */ /* 0x000ee80000100800 */
[----:B------:R-:W-:Y:S04]  /*35930*/  STL [R1+0x6584], R24 ;  /* 0x0065841801007387 */ /* 0x000fe80000100800 */
[----:B------:R-:W3:Y:S04]  /*35940*/  LDL R14, [R1+0x1af0] ;  /* 0x001af000010e7983 */ /* 0x000ee80000100800 */
[----:B------:R-:W3:Y:S01]  /*35950*/  LDL R13, [R1+0x1af4] ;  /* 0x001af400010d7983 */ /* 0x000ee20000100800 */
[----:B------:R-:W-:Y:S01]  /*35960*/  ISETP.GT.AND P3, PT, R4, 0x7c, PT ;  /* 0x0000007c0400780c */ /* 0x000fe20003f64270 */
[----:B----4-:R-:W-:-:S02]  /*35970*/  @P2 IMAD.MOV.U32 R7, RZ, RZ, R11 ;  /* 0x000000ffff072224 */ /* 0x010fc400078e000b */
[----:B------:R-:W-:-:S05]  /*35980*/  @P2 IMAD.MOV.U32 R6, RZ, RZ, R2 ;  /* 0x000000ffff062224 */ /* 0x000fca00078e0002 */
[----:B------:R3:W4:Y:S04]  /*35990*/  @P2 LDG.E.U16 R21, desc[UR8][R6.64] ;  /* 0x0000000806152981 */ /* 0x000728000c1e1500 */
[----:B--2---:R-:W-:Y:S04]  /*359a0*/  STL [R1+0x65c4], R22 ;  /* 0x0065c41601007387 */ /* 0x004fe80000100800 */
[----:B------:R-:W2:Y:S04]  /*359b0*/  LDL R11, [R1+0x1b68] ;  /* 0x001b6800010b7983 */ /* 0x000ea80000100800 */
[----:B------:R-:W2:Y:S01]  /*359c0*/  LDL R2, [R1+0x1b6c] ;  /* 0x001b6c0001027983 */ /* 0x000ea20000100800 */
[----:B---3--:R-:W-:-:S02]  /*359d0*/  @P3 IMAD.MOV.U32 R7, RZ, RZ, R23 ;  /* 0x000000ffff073224 */ /* 0x008fc400078e0017 */
[----:B------:R-:W-:-:S05]  /*359e0*/  @P3 IMAD.MOV.U32 R6, RZ, RZ, R15 ;  /* 0x000000ffff063224 */ /* 0x000fca00078e000f */
[----:B------:R0:W3:Y:S02]  /*359f0*/  @P3 LDG.E.U16 R8, desc[UR8][R6.64] ;  /* 0x0000000806083981 */ /* 0x0000e4000c1e1500 */
[----:B0-----:R-:W-:Y:S01]  /*35a00*/  PRMT R7, RZ, 0x7610, R7 ;  /* 0x00007610ff077816 */ /* 0x001fe20000000007 */
[----:B------:R-:W-:Y:S02]  /*35a10*/  @P3 IMAD.MOV.U32 R15, RZ, RZ, R14 ;  /* 0x000000ffff0f3224 */ /* 0x000fe400078e000e */
        /* <DEDUP_REMOVED lines=9> */
[----:B---3--:R0:W-:Y:S04]  /*35ab0*/  STL [R1+0x65cc], R8 ;  /* 0x0065cc0801007387 */ /* 0x0081e80000100800 */
[----:B------:R-:W3:Y:S04]  /*35ac0*/  LDL R26, [R1+0x1ae8] ;  /* 0x001ae800011a7983 */ /* 0x000ee80000100800 */
[----:B------:R-:W3:Y:S04]  /*35ad0*/  LDL R13, [R1+0x1aec] ;  /* 0x001aec00010d7983 */ /* 0x000ee80000100800 */
[----:B------:R1:W-:Y:S04]  /*35ae0*/  STL [R1+0x65d0], R7 ;  /* 0x0065d00701007387 */ /* 0x0003e80000100800 */
[----:B------:R-:W3:Y:S04]  /*35af0*/  LDL R11, [R1+0x1ae0] ;  /* 0x001ae000010b7983 */ /* 0x000ee80000100800 */
[----:B------:R-:W3:Y:S01]  /*35b00*/  LDL R2, [R1+0x1ae4] ;  /* 0x001ae40001027983 */ /* 0x000ee20000100800 */
[----:B------:R-:W-:-:S02]  /*35b10*/  ISETP.GT.AND P2, PT, R4, 0x7d, PT ;  /* 0x0000007d0400780c */ /* 0x000fc40003f44270 */
[----:B------:R-:W-:Y:S01]  /*35b20*/  PRMT R6, RZ, 0x7610, R6 ;  /* 0x00007610ff067816 */ /* 0x000fe20000000006 */
[----:B----4-:R-:W-:Y:S01]  /*35b30*/  @P1 IMAD.MOV.U32 R15, RZ, RZ, R27 ;  /* 0x000000ffff0f1224 */ /* 0x010fe200078e001b */
[----:B------:R-:W-:-:S05]  /*35b40*/  @P1 MOV R14, R23 ;  /* 0x00000017000e1202 */ /* 0x000fca0000000f00 */
[----:B------:R3:W4:Y:S04]  /*35b50*/  @P1 LDG.E.U16 R18, desc[UR8][R14.64] ;  /* 0x000000080e121981 */ /* 0x000728000c1e1500 */
[----:B--2---:R-:W-:Y:S04]  /*35b60*/  STL [R1+0x6588], R19 ;  /* 0x0065881301007387 */ /* 0x004fe80000100800 */
[----:B------:R-:W2:Y:S04]  /*35b70*/  LDL R27, [R1+0x1c50] ;  /* 0x001c5000011b7983 */ /* 0x000ea80000100800 */
[----:B------:R-:W4:Y:S04]  /*35b80*/  LDL R23, [R1+0x1c54] ;  /* 0x001c540001177983 */ /* 0x000f280000100800 */
[----:B0-----:R-:W4:Y:S04]  /*35b90*/  LDL R8, [R1+0x1c48] ;  /* 0x001c480001087983 */ /* 0x001f280000100800 */
[----:B-1----:R-:W4:Y:S01]  /*35ba0*/  LDL R7, [R1+0x1c4c] ;  /* 0x001c4c0001077983 */ /* 0x002f220000100800 */
[----:B---3--:R-:W-:-:S02]  /*35bb0*/  @P2 IMAD.MOV.U32 R15, RZ, RZ, R26 ;  /* 0x000000ffff0f2224 */ /* 0x008fc400078e001a */
[----:B------:R-:W-:-:S05]  /*35bc0*/  @P2 IMAD.MOV.U32 R14, RZ, RZ, R13 ;  /* 0x000000ffff0e2224 */ /* 0x000fca00078e000d */
[----:B------:R0:W3:Y:S02]  /*35bd0*/  @P2 LDG.E.U16 R6, desc[UR8][R14.64] ;  /* 0x000000080e062981 */ /* 0x0000e4000c1e1500 */
[----:B0-----:R-:W-:Y:S02]  /*35be0*/  @P2 IMAD.MOV.U32 R15, RZ, RZ, R11 ;  /* 0x000000ffff0f2224 */ /* 0x001fe400078e000b */
[----:B------:R-:W-:-:S05]  /*35bf0*/  @P2 IMAD.MOV.U32 R14, RZ, RZ, R2 ;  /* 0x000000ffff0e2224 */ /* 0x000fca00078e0002 */
[----:B------:R2:W3:Y:S01]  /*35c00*/  @P2 LDG.E.U16 R5, desc[UR8][R14.64] ;  /* 0x000000080e052981 */ /* 0x0004e2000c1e1500 */
[----:B------:R-:W-:Y:S02]  /*35c10*/  PRMT R22, RZ, 0x7610, R22 ;  /* 0x00007610ff167816 */ /* 0x000fe40000000016 */
[----:B------:R-:W-:Y:S01]  /*35c20*/  ISETP.GT.AND P1, PT, R4, 0x67, PT ;  /* 0x000000670400780c */ /* 0x000fe20003f24270 */
[----:B--2---:R-:W-:Y:S02]  /*35c30*/  @P0 IMAD.MOV.U32 R15, RZ, RZ, R27 ;  /* 0x000000ffff0f0224 */ /* 0x004fe400078e001b */
[----:B----4-:R-:W-:Y:S01]  /*35c40*/  @P0 IMAD.MOV.U32 R14, RZ, RZ, R23 ;  /* 0x000000ffff0e0224 */ /* 0x010fe200078e0017 */
[----:B------:R-:W-:Y:S04]  /*35c50*/  STL [R1+0x658c], R18 ;  /* 0x00658c1201007387 */ /* 0x000fe80000100800 */
[----:B------:R0:W2:Y:S04]  /*35c60*/  @P0 LDG.E.U16 R22, desc[UR8][R14.64] ;  /* 0x000000080e160981 */ /* 0x0000a8000c1e1500 */
[----:B---3--:R-:W-:Y:S04]  /*35c70*/  STL [R1+0x6590], R6 ;  /* 0x0065900601007387 */ /* 0x008fe80000100800 */
[----:B------:R-:W3:Y:S04]  /*35c80*/  LDL R26, [R1+0x1c40] ;  /* 0x001c4000011a7983 */ /* 0x000ee80000100800 */
[----:B------:R-:W4:Y:S04]  /*35c90*/  LDL R2, [R1+0x1c44] ;  /* 0x001c440001027983 */ /* 0x000f280000100800 */
[----:B------:R-:W3:Y:S04]  /*35ca0*/  LDL R13, [R1+0x1bd8] ;  /* 0x001bd800010d7983 */ /* 0x000ee80000100800 */
[----:B------:R-:W3:Y:S01]  /*35cb0*/  LDL R11, [R1+0x1bdc] ;  /* 0x001bdc00010b7983 */ /* 0x000ee20000100800 */
[----:B0-----:R-:W-:-:S02]  /*35cc0*/  @P1 IMAD.MOV.U32 R14, RZ, RZ, R7 ;  /* 0x000000ffff0e1224 */ /* 0x001fc400078e0007 */
[----:B------:R-:W-:Y:S01]  /*35cd0*/  @P1 IMAD.MOV.U32 R15, RZ, RZ, R8 ;  /* 0x000000ffff0f1224 */ /* 0x000fe200078e0008 */
[----:B------:R0:W-:Y:S04]  /*35ce0*/  STL [R1+0x6594], R5 ;  /* 0x0065940501007387 */ /* 0x0001e80000100800 */
[----:B------:R-:W3:Y:S01]  /*35cf0*/  LDL R23, [R1+0x1bd0] ;  /* 0x001bd00001177983 */ /* 0x000ee20000100800 */
[----:B0-----:R-:W-:-:S06]  /*35d00*/  PRMT R5, RZ, 0x7610, R5 ;  /* 0x00007610ff057816 */ /* 0x001fcc0000000005 */
[----:B------:R4:W3:Y:S01]  /*35d10*/  @P1 LDG.E.U16 R5, desc[UR8][R14.64] ;  /* 0x000000080e051981 */ /* 0x0008e2000c1e1500 */
[----:B------:R-:W-:-:S03]  /*35d20*/  ISETP.GT.AND P0, PT, R4, 0x6e, PT ;  /* 0x0000006e0400780c */ /* 0x000fc60003f04270 */
[----:B--2---:R0:W-:Y:S04]  /*35d30*/  STL [R1+0x2b4], R22 ;  /* 0x0002b41601007387 */ /* 0x0041e80000100800 */
[----:B------:R-:W2:Y:S04]  /*35d40*/  LDL R7, [R1+0x1bcc] ;  /* 0x001bcc0001077983 */ /* 0x000ea80000100800 */
[----:B------:R-:W2:Y:S04]  /*35d50*/  LDL R8, [R1+0x1bc8] ;  /* 0x001bc80001087983 */ /* 0x000ea80000100800 */
[----:B0-----:R-:W2:Y:S01]  /*35d60*/  LDL R22, [R1+0x1bd4] ;  /* 0x001bd40001167983 */ /* 0x001ea20000100800 */
[----:B------:R-:W-:Y:S01]  /*35d70*/  PRMT R25, RZ, 0x7610, R25 ;  /* 0x00007610ff197816 */ /* 0x000fe20000000019 */
[----:B----4-:R-:W-:Y:S01]  /*35d80*/  @P1 IMAD.MOV.U32 R14, RZ, RZ, R2 ;  /* 0x000000ffff0e1224 */ /* 0x010fe200078e0002 */
[----:B---3--:R-:W-:-:S05]  /*35d90*/  @P1 MOV R15, R26 ;  /* 0x0000001a000f1202 */ /* 0x008fca0000000f00 */
[----:B------:R0:W3:Y:S02]  /*35da0*/  @P1 LDG.E.U16 R25, desc[UR8][R14.64] ;  /* 0x000000080e191981 */ /* 0x0000e4000c1e1500 */
[----:B0-----:R-:W-:Y:S02]  /*35db0*/  @P0 IMAD.MOV.U32 R14, RZ, RZ, R11 ;  /* 0x000000ffff0e0224 */ /* 0x001fe400078e000b */
[----:B------:R-:W-:Y:S01]  /*35dc0*/  @P0 IMAD.MOV.U32 R15, RZ, RZ, R13 ;  /* 0x000000ffff0f0224 */ /* 0x000fe200078e000d */
[----:B------:R0:W-:Y:S04]  /*35dd0*/  STL [R1+0x2ac], R5 ;  /* 0x0002ac0501007387 */ /* 0x0001e80000100800 */
[----:B------:R-:W4:Y:S04]  /*35de0*/  LDL R2, [R1+0x1bc4] ;  /* 0x001bc40001027983 */ /* 0x000f280000100800 */
[----:B------:R-:W3:Y:S04]  /*35df0*/  LDL R13, [R1+0x1b58] ;  /* 0x001b5800010d7983 */ /* 0x000ee80000100800 */
[----:B------:R-:W3:Y:S04]  /*35e00*/  LDL R11, [R1+0x1b5c] ;  /* 0x001b5c00010b7983 */ /* 0x000ee80000100800 */
[----:B0-----:R-:W3:Y:S01]  /*35e10*/  LDL R5, [R1+0x1bc0] ;  /* 0x001bc00001057983 */ /* 0x001ee20000100800 */
[----:B------:R-:W-:-:S02]  /*35e20*/  PRMT R24, RZ, 0x7610, R24 ;  /* 0x00007610ff187816 */ /* 0x000fc40000000018 */
[----:B------:R-:W-:Y:S02]  /*35e30*/  ISETP.GT.AND P1, PT, R4, 0x6f, PT ;  /* 0x0000006f0400780c */ /* 0x000fe40003f24270 */
[----:B------:R-:W-:Y:S02]  /*35e40*/  PRMT R19, RZ, 0x7610, R19 ;  /* 0x00007610ff137816 */ /* 0x000fe40000000013 */
[----:B------:R2:W3:Y:S01]  /*35e50*/  @P0 LDG.E.U16 R24, desc[UR8][R14.64] ;  /* 0x000000080e180981 */ /* 0x0004e2000c1e1500 */
[----:B------:R-:W-:Y:S01]  /*35e60*/  PRMT R18, RZ, 0x7610, R18 ;  /* 0x00007610ff127816 */ /* 0x000fe20000000012 */
[----:B--2---:R-:W-:Y:S02]  /*35e70*/  @P0 IMAD.MOV.U32 R14, RZ, RZ, R22 ;  /* 0x000000ffff0e0224 */ /* 0x004fe400078e0016 */
[----:B------:R-:W-:-:S05]  /*35e80*/  @P0 IMAD.MOV.U32 R15, RZ, RZ, R23 ;  /* 0x000000ffff0f0224 */ /* 0x000fca00078e0017 */
[----:B------:R0:W2:Y:S01]  /*35e90*/  @P0 LDG.E.U16 R19, desc[UR8][R14.64] ;  /* 0x000000080e130981 */ /* 0x0000a2000c1e1500 */
[----:B------:R-:W-:Y:S02]  /*35ea0*/  ISETP.GT.AND P0, PT, R4, 0x76, PT ;  /* 0x000000760400780c */ /* 0x000fe40003f04270 */
[----:B------:R-:W-:Y:S01]  /*35eb0*/  PRMT R16, RZ, 0x7610, R16 ;  /* 0x00007610ff107816 */ /* 0x000fe20000000010 */
[----:B0-----:R-:W-:Y:S02]  /*35ec0*/  @P1 IMAD.MOV.U32 R14, RZ, RZ, R7 ;  /* 0x000000ffff0e1224 */ /* 0x001fe400078e0007 */
[----:B------:R-:W-:Y:S01]  /*35ed0*/  @P1 IMAD.MOV.U32 R15, RZ, RZ, R8 ;  /* 0x000000ffff0f1224 */ /* 0x000fe200078e0008 */
[----:B------:R-:W-:Y:S01]  /*35ee0*/  PRMT R10, RZ, 0x7610, R10 ;  /* 0x00007610ff0a7816 */ /* 0x000fe2000000000a */
[----:B------:R-:W2:Y:S04]  /*35ef0*/  LDL R8, [R1+0x1b50] ;  /* 0x001b500001087983 */ /* 0x000ea80000100800 */
[----:B------:R4:W2:Y:S04]  /*35f00*/  @P1 LDG.E.U16 R18, desc[UR8][R14.64] ;  /* 0x000000080e121981 */ /* 0x0008a8000c1e1500 */
[----:B------:R-:W2:Y:S01]  /*35f10*/  LDL R7, [R1+0x1b54] ;  /* 0x001b540001077983 */ /* 0x000ea20000100800 */
[----:B----4-:R-:W-:-:S03]  /*35f20*/  @P1 IMAD.MOV.U32 R14, RZ, RZ, R2 ;  /* 0x000000ffff0e1224 */ /* 0x010fc600078e0002 */
[----:B------:R-:W4:Y:S01]  /*35f30*/  LDL R2, [R1+0x1b4c] ;  /* 0x001b4c0001027983 */ /* 0x000f220000100800 */
[----:B---3--:R-:W-:-:S03]  /*35f40*/  @P1 IMAD.MOV.U32 R15, RZ, RZ, R5 ;  /* 0x000000ffff0f1224 */ /* 0x008fc600078e0005 */
[----:B------:R-:W3:Y:S04]  /*35f50*/  LDL R5, [R1+0x1b48] ;  /* 0x001b480001057983 */ /* 0x000ee80000100800 */
[----:B------:R0:W3:Y:S02]  /*35f60*/  @P1 LDG.E.U16 R16, desc[UR8][R14.64] ;  /* 0x000000080e101981 */ /* 0x0000e4000c1e1500 */
[----:B0-----:R-:W-:Y:S02]  /*35f70*/  @P0 IMAD.MOV.U32 R14, RZ, RZ, R11 ;  /* 0x000000ffff0e0224 */ /* 0x001fe400078e000b */
[----:B------:R-:W-:-:S05]  /*35f80*/  @P0 IMAD.MOV.U32 R15, RZ, RZ, R13 ;  /* 0x000000ffff0f0224 */ /* 0x000fca00078e000d */
[----:B------:R0:W4:Y:S04]  /*35f90*/  @P0 LDG.E.U16 R10, desc[UR8][R14.64] ;  /* 0x000000080e0a0981 */ /* 0x000128000c1e1500 */
[----:B--2---:R1:W-:Y:S04]  /*35fa0*/  STL [R1+0x294], R19 ;  /* 0x0002941301007387 */ /* 0x0043e80000100800 */
[----:B-1----:R-:W2:Y:S04]  /*35fb0*/  LDL R19, [R1+0x1b40] ;  /* 0x001b400001137983 */ /* 0x002ea80000100800 */
[----:B------:R1:W-:Y:S04]  /*35fc0*/  STL [R1+0x28c], R18 ;  /* 0x00028c1201007387 */ /* 0x0003e80000100800 */
[----:B-1----:R-:W2:Y:S01]  /*35fd0*/  LDL R18, [R1+0x1b44] ;  /* 0x001b440001127983 */ /* 0x002ea20000100800 */
[----:B------:R-:W-:-:S02]  /*35fe0*/  ISETP.GT.AND P1, PT, R4, 0x77, PT ;  /* 0x000000770400780c */ /* 0x000fc40003f24270 */
[----:B------:R-:W-:Y:S02]  /*35ff0*/  PRMT R21, RZ, 0x7610, R21 ;  /* 0x00007610ff157816 */ /* 0x000fe40000000015 */
[----:B0-----:R-:W-:Y:S01]  /*36000*/  @P0 MOV R14, R7 ;  /* 0x00000007000e0202 */ /* 0x001fe20000000f00 */
[----:B------:R-:W-:-:S05]  /*36010*/  @P0 IMAD.MOV.U32 R15, RZ, RZ, R8 ;  /* 0x000000ffff0f0224 */ /* 0x000fca00078e0008 */
[----:B------:R0:W2:Y:S04]  /*36020*/  @P0 LDG.E.U16 R21, desc[UR8][R14.64] ;  /* 0x000000080e150981 */ /* 0x0000a8000c1e1500 */
[----:B---3--:R1:W-:Y:S04]  /*36030*/  STL [R1+0x288], R16 ;  /* 0x0002881001007387 */ /* 0x0083e80000100800 */
[----:B------:R-:W3:Y:S04]  /*36040*/  LDL R13, [R1+0x1adc] ;  /* 0x001adc00010d7983 */ /* 0x000ee80000100800 */
[----:B-1----:R-:W3:Y:S04]  /*36050*/  LDL R16, [R1+0x1ad8] ;  /* 0x001ad80001107983 */ /* 0x002ee80000100800 */
[----:B------:R-:W-:Y:S04]  /*36060*/  STL [R1+0x2a4], R25 ;  /* 0x0002a41901007387 */ /* 0x000fe80000100800 */
[----:B------:R-:W3:Y:S04]  /*36070*/  LDL R11, [R1+0x1ad0] ;  /* 0x001ad000010b7983 */ /* 0x000ee80000100800 */
[----:B----4-:R1:W-:Y:S04]  /*36080*/  STL [R1+0x284], R10 ;  /* 0x0002840a01007387 */ /* 0x0103e80000100800 */
[----:B-1----:R-:W4:Y:S04]  /*36090*/  LDL R10, [R1+0x1ad4] ;  /* 0x001ad400010a7983 */ /* 0x002f280000100800 */
[----:B------:R1:W-:Y:S04]  /*360a0*/  STL [R1+0x29c], R24 ;  /* 0x00029c1801007387 */ /* 0x0003e80000100800 */
[----:B------:R-:W4:Y:S04]  /*360b0*/  LDL R8, [R1+0x1ac8] ;  /* 0x001ac80001087983 */ /* 0x000f280000100800 */
[----:B------:R-:W4:Y:S01]  /*360c0*/  LDL R7, [R1+0x1acc] ;  /* 0x001acc0001077983 */ /* 0x000f220000100800 */
[----:B0-----:R-:W-:-:S02]  /*360d0*/  @P1 IMAD.MOV.U32 R14, RZ, RZ, R2 ;  /* 0x000000ffff0e1224 */ /* 0x001fc400078e0002 */
[----:B------:R-:W-:Y:S01]  /*360e0*/  @P1 IMAD.MOV.U32 R15, RZ, RZ, R5 ;  /* 0x000000ffff0f1224 */ /* 0x000fe200078e0005 */
[----:B------:R-:W4:Y:S04]  /*360f0*/  LDL R2, [R1+0x1ac4] ;  /* 0x001ac40001027983 */ /* 0x000f280000100800 */
[----:B------:R-:W4:Y:S01]  /*36100*/  LDL R5, [R1+0x1ac0] ;  /* 0x001ac00001057983 */ /* 0x000f220000100800 */
[----:B------:R-:W-:-:S03]  /*36110*/  ISETP.GT.AND P0, PT, R4, 0x7e, PT ;  /* 0x0000007e0400780c */ /* 0x000fc60003f04270 */
[----:B------:R2:W4:Y:S01]  /*36120*/  @P1 LDG.E.U16 R20, desc[UR8][R14.64] ;  /* 0x000000080e141981 */ /* 0x000522000c1e1500 */
[----:B------:R-:W-:Y:S01]  /*36130*/  PRMT R12, RZ, 0x7610, R12 ;  /* 0x00007610ff0c7816 */ /* 0x000fe2000000000c */
[----:B--2---:R-:W-:Y:S02]  /*36140*/  @P1 IMAD.MOV.U32 R14, RZ, RZ, R18 ;  /* 0x000000ffff0e1224 */ /* 0x004fe400078e0012 */
[----:B------:R-:W-:-:S05]  /*36150*/  @P1 IMAD.MOV.U32 R15, RZ, RZ, R19 ;  /* 0x000000ffff0f1224 */ /* 0x000fca00078e0013 */
[----:B------:R3:W2:Y:S01]  /*36160*/  @P1 LDG.E.U16 R17, desc[UR8][R14.64] ;  /* 0x000000080e111981 */ /* 0x0006a2000c1e1500 */
[----:B------:R-:W-:Y:S02]  /*36170*/  ISETP.GT.AND P1, PT, R4, 0x7f, PT ;  /* 0x0000007f0400780c */ /* 0x000fe40003f24270 */
[----:B------:R-:W-:Y:S02]  /*36180*/  PRMT R9, RZ, 0x7610, R9 ;  /* 0x00007610ff097816 */ /* 0x000fe40000000009 */
[----:B------:R-:W-:Y:S02]  /*36190*/  PRMT R6, RZ, 0x7610, R6 ;  /* 0x00007610ff067816 */ /* 0x000fe40000000006 */
[----:B------:R-:W-:Y:S01]  /*361a0*/  PRMT R0, RZ, 0x7610, R0 ;  /* 0x00007610ff007816 */ /* 0x000fe20000000000 */
[----:B---3--:R-:W-:Y:S02]  /*361b0*/  @P0 IMAD.MOV.U32 R14, RZ, RZ, R13 ;  /* 0x000000ffff0e0224 */ /* 0x008fe400078e000d */
[----:B------:R-:W-:-:S05]  /*361c0*/  @P0 IMAD.MOV.U32 R15, RZ, RZ, R16 ;  /* 0x000000ffff0f0224 */ /* 0x000fca00078e0010 */
[----:B------:R0:W3:Y:S02]  /*361d0*/  @P0 LDG.E.U16 R12, desc[UR8][R14.64] ;  /* 0x000000080e0c0981 */ /* 0x0000e4000c1e1500 */
[----:B0-----:R-:W-:Y:S02]  /*361e0*/  @P0 IMAD.MOV.U32 R15, RZ, RZ, R11 ;  /* 0x000000ffff0f0224 */ /* 0x001fe400078e000b */
[----:B----4-:R-:W-:-:S05]  /*361f0*/  @P0 IMAD.MOV.U32 R14, RZ, RZ, R10 ;  /* 0x000000ffff0e0224 */ /* 0x010fca00078e000a */
[----:B------:R0:W4:Y:S02]  /*36200*/  @P0 LDG.E.U16 R9, desc[UR8][R14.64] ;  /* 0x000000080e090981 */ /* 0x000124000c1e1500 */
[----:B0-----:R-:W-:Y:S01]  /*36210*/  @P1 IMAD.MOV.U32 R14, RZ, RZ, R7 ;  /* 0x000000ffff0e1224 */ /* 0x001fe200078e0007 */
[----:B------:R-:W-:-:S05]  /*36220*/  @P1 MOV R15, R8 ;  /* 0x00000008000f1202 */ /* 0x000fca0000000f00 */
[----:B------:R0:W4:Y:S02]  /*36230*/  @P1 LDG.E.U16 R6, desc[UR8][R14.64] ;  /* 0x000000080e061981 */ /* 0x000124000c1e1500 */
[----:B0-----:R-:W-:Y:S02]  /*36240*/  @P1 IMAD.MOV.U32 R14, RZ, RZ, R2 ;  /* 0x000000ffff0e1224 */ /* 0x001fe400078e0002 */
[----:B------:R-:W-:-:S05]  /*36250*/  @P1 IMAD.MOV.U32 R15, RZ, RZ, R5 ;  /* 0x000000ffff0f1224 */ /* 0x000fca00078e0005 */
[----:B------:R-:W4:Y:S04]  /*36260*/  @P1 LDG.E.U16 R0, desc[UR8][R14.64] ;  /* 0x000000080e001981 */ /* 0x000f28000c1e1500 */
        /* <DEDUP_REMOVED lines=20> */
[----:B--2---:R-:W-:Y:S04]  /*363b0*/  STL [R1+0x26c], R17 ;  /* 0x00026c1101007387 */ /* 0x004fe80000100800 */
[----:B------:R-:W-:Y:S04]  /*363c0*/  STL [R1+0x6450], R14 ;  /* 0x0064500e01007387 */ /* 0x000fe80000100800 */
[----:B------:R-:W-:Y:S04]  /*363d0*/  STL [R1+0x6458], R14 ;  /* 0x0064580e01007387 */ /* 0x000fe80000100800 */
[----:B------:R-:W-:Y:S01]  /*363e0*/  STL [R1+0x6460], R14 ;  /* 0x0064600e01007387 */ /* 0x000fe20000100800 */
[----:B-1----:R-:W0:Y:S01]  /*363f0*/  S2R R24, SR_TID.X ;  /* 0x0000000000187919 */ /* 0x002e220000002100 */
[----:B------:R-:W1:Y:S01]  /*36400*/  S2R R2, SR_TID.X ;  /* 0x0000000000027919 */ /* 0x000e620000002100 */
[----:B------:R-:W-:Y:S06]  /*36410*/  BAR.SYNC.DEFER_BLOCKING 0x0 ;  /* 0x0000000000007b1d */ /* 0x000fec0000010000 */
[----:B---3--:R-:W-:Y:S04]  /*36420*/  STL [R1+0x260], R12 ;  /* 0x0002600c01007387 */ /* 0x008fe80000100800 */
[----:B------:R-:W-:Y:S04]  /*36430*/  STL [R1+0x6468], R14 ;  /* 0x0064680e01007387 */ /* 0x000fe80000100800 */
[----:B------:R-:W-:Y:S04]  /*36440*/  STL [R1+0x6474], R14 ;  /* 0x0064740e01007387 */ /* 0x000fe80000100800 */
[----:B------:R-:W-:Y:S04]  /*36450*/  STL [R1+0x647c], R14 ;  /* 0x00647c0e01007387 */ /* 0x000fe80000100800 */
[----:B------:R-:W-:Y:S04]  /*36460*/  STL [R1+0x6484], R14 ;  /* 0x0064840e01007387 */ /* 0x000fe80000100800 */
[----:B----4-:R-:W-:Y:S04]  /*36470*/  STL [R1+0x254], R9 ;  /* 0x0002540901007387 */ /* 0x010fe80000100800 */
        /* <DEDUP_REMOVED lines=31> */
[----:B0-----:R-:W-:Y:S04]  /*36670*/  STL [R1+0x65ec], R24 ;  /* 0x0065ec1801007387 */ /* 0x001fe80000100800 */
[----:B------:R-:W4:Y:S01]  /*36680*/  LDL.LU R13, [R1+0x2f8] ;  /* 0x0002f800010d7983 */ /* 0x000f220000300800 */
[----:B-1----:R-:W-:-:S04]  /*36690*/  LOP3.LUT R2, R2, 0x3f, RZ, 0xc0, !PT ;  /* 0x0000003f02027812 */ /* 0x002fc800078ec0ff */
[----:B--2---:R-:W-:Y:S02]  /*366a0*/  LOP3.LUT R0, R2, 0x40, RZ, 0xfc, !PT ;  /* 0x0000004002007812 */ /* 0x004fe400078efcff */
[----:B---3--:R-:W-:Y:S01]  /*366b0*/  LOP3.LUT R15, R24, 0x3f, RZ, 0xc0, !PT ;  /* 0x0000003f180f7812 */ /* 0x008fe200078ec0ff */
[----:B----4-:R0:W-:Y:S04]  /*366c0*/  STL [R1+0x6624], R13 ;  /* 0x0066240d01007387 */ /* 0x0101e80000100800 */
[----:B0-----:R-:W2:Y:S04]  /*366d0*/  LDL.LU R13, [R1+0x2fc] ;  /* 0x0002fc00010d7983 */ /* 0x001ea80000300800 */
[----:B------:R-:W3:Y:S04]  /*366e0*/  LDL.LU R17, [R1+0x2c4] ;  /* 0x0002c40001117983 */ /* 0x000ee80000300800 */
[----:B------:R-:W4:Y:S04]  /*366f0*/  LDL.LU R20, [R1+0x2c0] ;  /* 0x0002c00001147983 */ /* 0x000f280000300800 */
[----:B------:R-:W3:Y:S04]  /*36700*/  LDL.LU R2, [R1+0x25c] ;  /* 0x00025c0001027983 */ /* 0x000ee80000300800 */
        /* <DEDUP_REMOVED lines=20> */
[----:B------:R-:W-:-:S03]  /*36850*/  ISETP.GE.AND P1, PT, R0, R4, PT ;  /* 0x000000040000720c */ /* 0x000fc60003f26270 */
[----:B------:R-:W4:Y:S04]  /*36860*/  LDL.LU R29, [R1+0x2c] ;  /* 0x00002c00011d7983 */ /* 0x000f280000300800 */
[----:B------:R-:W4:Y:S01]  /*36870*/  LDL.LU R0, [R1+0x4] ;  /* 0x0000040001007983 */ /* 0x000f220000300800 */
[----:B------:R-:W-:-:S03]  /*36880*/  ISETP.GE.AND P0, PT, R15, R4, PT ;  /* 0x000000040f00720c */ /* 0x000fc60003f06270 */
[----:B------:R-:W4:Y:S04]  /*36890*/  LDL.LU R4, [R1+0x218] ;  /* 0x0002180001047983 */ /* 0x000f280000300800 */
[----:B------:R0:W-:Y:S04]  /*368a0*/  STL [R1+0x65d4], R15 ;  /* 0x0065d40f01007387 */ /* 0x0001e80000100800 */
[----:B0-----:R-:W4:Y:S04]  /*368b0*/  LDL.LU R15, [R1+0x258] ;  /* 0x00025800010f7983 */ /* 0x001f280000300800 */
[----:B--2---:R0:W-:Y:S04]  /*368c0*/  STS.U16 [R3+UR5+0x10000], R13 ;  /* 0x0100000d03007988 */ /* 0x0041e80008000405 */
[----:B0-----:R-:W2:Y:S04]  /*368d0*/  LDL.LU R13, [R1+0x6624] ;  /* 0x00662400010d7983 */ /* 0x001ea80000300800 */
[----:B---3--:R-:W-:Y:S04]  /*368e0*/  STS.U16 [R3+UR5+0x10800], R17 ;  /* 0x0108001103007988 */ /* 0x008fe80008000405 */
[----:B----4-:R-:W-:Y:S04]  /*368f0*/  STS.U16 [R3+UR5+0x10880], R20 ;  /* 0x0108801403007988 */ /* 0x010fe80008000405 */
[----:B------:R-:W-:Y:S04]  /*36900*/  STS.U16 [R3+UR5+0x11000], R2 ;  /* 0x0110000203007988 */ /* 0x000fe80008000405 */
[----:B--2---:R0:W-:Y:S04]  /*36910*/  STS.U16 [R3+UR5+0x10080], R13 ;  /* 0x0100800d03007988 */ /* 0x0041e80008000405 */
[----:B0-----:R-:W2:Y:S04]  /*36920*/  LDL.LU R13, [R1+0x6620] ;  /* 0x00662000010d7983 */ /* 0x001ea80000300800 */
[----:B------:R-:W3:Y:S04]  /*36930*/  LDL.LU R17, [R1+0x661c] ;  /* 0x00661c0001117983 */ /* 0x000ee80000300800 */
[----:B------:R-:W4:Y:S04]  /*36940*/  LDL.LU R20, [R1+0x6618] ;  /* 0x0066180001147983 */ /* 0x000f280000300800 */
[----:B------:R-:W2:Y:S04]  /*36950*/  LDL.LU R2, [R1+0x6614] ;  /* 0x0066140001027983 */ /* 0x000ea80000300800 */
[----:B------:R0:W-:Y:S04]  /*36960*/  STS.U16 [R3+UR5+0x16080], R16 ;  /* 0x0160801003007988 */ /* 0x0001e80008000405 */
[----:B------:R1:W-:Y:S04]  /*36970*/  STS.U16 [R3+UR5+0x16800], R28 ;  /* 0x0168001c03007988 */ /* 0x0003e80008000405 */
[----:B------:R0:W-:Y:S04]  /*36980*/  STS.U16 [R3+UR5+0x16880], R29 ;  /* 0x0168801d03007988 */ /* 0x0001e80008000405 */
[----:B------:R-:W-:Y:S04]  /*36990*/  STS.U16 [R3+UR5+0x11080], R15 ;  /* 0x0110800f03007988 */ /* 0x000fe80008000405 */
[----:B------:R-:W-:Y:S04]  /*369a0*/  STS.U16 [R3+UR5+0x11800], R4 ;  /* 0x0118000403007988 */ /* 0x000fe80008000405 */
[----:B------:R-:W-:Y:S04]  /*369b0*/  STS.U16 [R3+UR5+0x11880], R24 ;  /* 0x0118801803007988 */ /* 0x000fe80008000405 */
[----:B0-----:R-:W3:Y:S04]  /*369c0*/  LDL.LU R16, [R1+0x2f4] ;  /* 0x0002f40001107983 */ /* 0x001ee80000300800 */
[----:B-1----:R-:W3:Y:S04]  /*369d0*/  LDL.LU R28, [R1+0x2f0] ;  /* 0x0002f000011c7983 */ /* 0x002ee80000300800 */
[----:B------:R-:W3:Y:S04]  /*369e0*/  LDL.LU R29, [R1+0x2bc] ;  /* 0x0002bc00011d7983 */ /* 0x000ee80000300800 */
[----:B------:R-:W-:Y:S04]  /*369f0*/  STS.U16 [R3+UR5+0x12000], R14 ;  /* 0x0120000e03007988 */ /* 0x000fe80008000405 */
        /* <DEDUP_REMOVED lines=16> */
[----:B------:R0:W-:Y:S02]  /*36b00*/  STS.U16 [R3+UR5+0x17000], R0 ;  /* 0x0170000003007988 */ /* 0x0001e40008000405 */
[----:B0-----:R-:W-:-:S02]  /*36b10*/  LOP3.LUT R0, R3, 0x10, RZ, 0x3c, !PT ;  /* 0x0000001003007812 */ /* 0x001fc400078e3cff */
[----:B--2---:R0:W-:Y:S04]  /*36b20*/  STS.U16 [R3+UR5+0x17080], R2 ;  /* 0x0170800203007988 */ /* 0x0041e80008000405 */
[----:B0-----:R-:W2:Y:S04]  /*36b30*/  LDL.LU R2, [R1+0x2b8] ;  /* 0x0002b80001027983 */ /* 0x001ea80000300800 */
        /* <DEDUP_REMOVED lines=20> */
[----:B----4-:R-:W-:Y:S04]  /*36c80*/  STS.U16 [R3+UR5+0x17800], R20 ;  /* 0x0178001403007988 */ /* 0x010fe80008000405 */
[----:B------:R0:W-:Y:S04]  /*36c90*/  STL [R1+0x6564], R20 ;  /* 0x0065641401007387 */ /* 0x0001e80000100800 */
[----:B---3--:R1:W-:Y:S04]  /*36ca0*/  STS.U16 [R3+UR5+0x17880], R17 ;  /* 0x0178801103007988 */ /* 0x0083e80008000405 */
[----:B0-----:R-:W3:Y:S04]  /*36cb0*/  LDL.LU R20, [R1+0x210] ;  /* 0x0002100001147983 */ /* 0x001ee80000300800 */
[----:B-1----:R-:W4:Y:S04]  /*36cc0*/  LDL.LU R3, [R1+0x250] ;  /* 0x0002500001037983 */ /* 0x002f280000300800 */
[----:B------:R0:W-:Y:S04]  /*36cd0*/  STL [R1+0x6570], R17 ;  /* 0x0065701101007387 */ /* 0x0001e80000100800 */
[----:B0-----:R-:W3:Y:S04]  /*36ce0*/  LDL.LU R17, [R1+0x24c] ;  /* 0x00024c0001117983 */ /* 0x001ee80000300800 */
[----:B------:R0:W-:Y:S04]  /*36cf0*/  STS.U16 [R0+UR5+0x10100], R16 ;  /* 0x0101001000007988 */ /* 0x0001e80008000405 */
[----:B------:R1:W-:Y:S04]  /*36d00*/  STS.U16 [R0+UR5+0x10180], R28 ;  /* 0x0101801c00007988 */ /* 0x0003e80008000405 */
[----:B------:R1:W-:Y:S04]  /*36d10*/  STS.U16 [R0+UR5+0x10900], R29 ;  /* 0x0109001d00007988 */ /* 0x0003e80008000405 */
[----:B0-----:R-:W3:Y:S04]  /*36d20*/  LDL.LU R16, [R1+0x6610] ;  /* 0x0066100001107983 */ /* 0x001ee80000300800 */
[----:B-1----:R-:W3:Y:S04]  /*36d30*/  LDL.LU R28, [R1+0x660c] ;  /* 0x00660c00011c7983 */ /* 0x002ee80000300800 */
[----:B------:R-:W3:Y:S04]  /*36d40*/  LDL.LU R29, [R1+0x6608] ;  /* 0x00660800011d7983 */ /* 0x000ee80000300800 */
[----:B--2---:R0:W-:Y:S04]  /*36d50*/  STS.U16 [R0+UR5+0x10980], R2 ;  /* 0x0109800200007988 */ /* 0x0041e80008000405 */
[----:B0-----:R-:W2:Y:S04]  /*36d60*/  LDL.LU R2, [R1+0x6604] ;  /* 0x0066040001027983 */ /* 0x001ea80000300800 */
[----:B----4-:R-:W-:Y:S04]  /*36d70*/  STS.U16 [R0+UR5+0x11100], R3 ;  /* 0x0111000300007988 */ /* 0x010fe80008000405 */
[----:B---3--:R-:W-:Y:S04]  /*36d80*/  STS.U16 [R0+UR5+0x11180], R17 ;  /* 0x0111801100007988 */ /* 0x008fe80008000405 */
        /* <DEDUP_REMOVED lines=17> */
[----:B------:R0:W-:Y:S04]  /*36ea0*/  STS.U16 [R0+UR5+0x15980], R11 ;  /* 0x0159800b00007988 */ /* 0x0001e80008000405 */
[----:B0-----:R-:W3:Y:S01]  /*36eb0*/  LDL.LU R11, [R1+0x2ec] ;  /* 0x0002ec00010b7983 */ /* 0x001ee20000300800 */
[----:B------:R-:W0:Y:S03]  /*36ec0*/  S2R R3, SR_TID.X ;  /* 0x0000000000037919 */ /* 0x000e260000002100 */
[----:B------:R-:W-:Y:S04]  /*36ed0*/  STS.U16 [R0+UR5+0x16100], R12 ;  /* 0x0161000c00007988 */ /* 0x000fe80008000405 */
[----:B------:R-:W-:Y:S04]  /*36ee0*/  STS.U16 [R0+UR5+0x16180], R26 ;  /* 0x0161801a00007988 */ /* 0x000fe80008000405 */
[----:B------:R-:W-:Y:S01]  /*36ef0*/  STS.U16 [R0+UR5+0x16900], R27 ;  /* 0x0169001b00007988 */ /* 0x000fe20008000405 */
[----:B0-----:R-:W-:-:S05]  /*36f00*/  LOP3.LUT R3, R3, 0x3f, RZ, 0xc0, !PT ;  /* 0x0000003f03037812 */ /* 0x001fca00078ec0ff */
[----:B------:R-:W-:Y:S01]  /*36f10*/  IMAD.SHL.U32 R3, R3, 0x2, RZ ;  /* 0x0000000203037824 */ /* 0x000fe200078e00ff */
[----:B--2---:R0:W-:Y:S04]  /*36f20*/  STS.U16 [R0+UR5+0x16980], R2 ;  /* 0x0169800200007988 */ /* 0x0041e80008000405 */
[C---:B0-----:R-:W-:Y:S01]  /*36f30*/  LOP3.LUT R2, R3.reuse, 0x20, RZ, 0x3c, !PT ;  /* 0x0000002003027812 */ /* 0x041fe200078e3cff */
[----:B---3--:R0:W-:Y:S04]  /*36f40*/  STL [R1+0x6600], R11 ;  /* 0x0066000b01007387 */ /* 0x0081e80000100800 */
[----:B------:R-:W2:Y:S04]  /*36f50*/  LDL.LU R12, [R1+0x2e8] ;  /* 0x0002e800010c7983 */ /* 0x000ea80000300800 */
[----:B------:R-:W3:Y:S04]  /*36f60*/  LDL.LU R26, [R1+0x2b0] ;  /* 0x0002b000011a7983 */ /* 0x000ee80000300800 */
        /* <DEDUP_REMOVED lines=16> */
[----:B0-----:R-:W-:-:S03]  /*37070*/  LOP3.LUT R11, R3, 0x10, RZ, 0x3c, !PT ;  /* 0x00000010030b7812 */ /* 0x001fc600078e3cff */
[----:B------:R-:W2:Y:S04]  /*37080*/  LDL.LU R10, [R1+0x50] ;  /* 0x00005000010a7983 */ /* 0x000ea80000300800 */
[----:B------:R-:W2:Y:S04]  /*37090*/  LDL.LU R23, [R1+0x4c] ;  /* 0x00004c0001177983 */ /* 0x000ea80000300800 */
[----:B------:R-:W2:Y:S04]  /*370a0*/  LDL.LU R25, [R1+0x20] ;  /* 0x0000200001197983 */ /* 0x000ea80000300800 */
[----:B------:R-:W2:Y:S04]  /*370b0*/  LDL.LU R0, [R1+0x1c] ;  /* 0x00001c0001007983 */ /* 0x000ea80000300800 */
[----:B------:R-:W-:Y:S04]  /*370c0*/  STS.U16 [R11+UR5+0x17100], R29 ;  /* 0x0171001d0b007988 */ /* 0x000fe80008000405 */
[----:B------:R0:W-:Y:S04]  /*370d0*/  STL [R1+0x6574], R29 ;  /* 0x0065741d01007387 */ /* 0x0001e80000100800 */
[----:B------:R-:W-:Y:S04]  /*370e0*/  STS.U16 [R11+UR5+0x17180], R28 ;  /* 0x0171801c0b007988 */ /* 0x000fe80008000405 */
[----:B------:R-:W-:Y:S04]  /*370f0*/  STS.U16 [R11+UR5+0x17900], R16 ;  /* 0x017900100b007988 */ /* 0x000fe80008000405 */
[----:B------:R-:W-:Y:S04]  /*37100*/  STS.U16 [R11+UR5+0x17980], R13 ;  /* 0x0179800d0b007988 */ /* 0x000fe80008000405 */
[----:B0-----:R-:W2:Y:S04]  /*37110*/  LDL.LU R29, [R1+0x1d0] ;  /* 0x0001d000011d7983 */ /* 0x001ea80000300800 */
[----:B------:R0:W-:Y:S04]  /*37120*/  STL [R1+0x6578], R3 ;  /* 0x0065780301007387 */ /* 0x0001e80000100800 */
[----:B0-----:R-:W2:Y:S04]  /*37130*/  LDL.LU R3, [R1+0x204] ;  /* 0x0002040001037983 */ /* 0x001ea80000300800 */
[----:B------:R0:W-:Y:S04]  /*37140*/  STL [R1+0x657c], R28 ;  /* 0x00657c1c01007387 */ /* 0x0001e80000100800 */
[----:B0-----:R-:W2:Y:S04]  /*37150*/  LDL.LU R28, [R1+0x208] ;  /* 0x00020800011c7983 */ /* 0x001ea80000300800 */
[----:B------:R0:W-:Y:S04]  /*37160*/  STL [R1+0x6580], R16 ;  /* 0x0065801001007387 */ /* 0x0001e80000100800 */
[----:B0-----:R-:W2:Y:S04]  /*37170*/  LDL.LU R16, [R1+0x240] ;  /* 0x0002400001107983 */ /* 0x001ea80000300800 */
[----:B------:R-:W2:Y:S04]  /*37180*/  LDL.LU R11, [R1+0x6600] ;  /* 0x00660000010b7983 */ /* 0x000ea80000300800 */
[----:B------:R0:W-:Y:S04]  /*37190*/  STL [R1+0x6598], R13 ;  /* 0x0065980d01007387 */ /* 0x0001e80000100800 */
[----:B0-----:R-:W4:Y:S04]  /*371a0*/  LDL.LU R13, [R1+0x244] ;  /* 0x00024400010d7983 */ /* 0x001f280000300800 */
[----:B--2---:R0:W-:Y:S04]  /*371b0*/  STS.U16 [R2+UR5+0x10200], R11 ;  /* 0x0102000b02007988 */ /* 0x0041e80008000405 */
[----:B------:R1:W-:Y:S04]  /*371c0*/  STS.U16 [R2+UR5+0x10280], R12 ;  /* 0x0102800c02007988 */ /* 0x0003e80008000405 */
[----:B---3--:R2:W-:Y:S04]  /*371d0*/  STS.U16 [R2+UR5+0x10a00], R26 ;  /* 0x010a001a02007988 */ /* 0x0085e80008000405 */
[----:B----4-:R3:W-:Y:S04]  /*371e0*/  STS.U16 [R2+UR5+0x10a80], R27 ;  /* 0x010a801b02007988 */ /* 0x0107e80008000405 */
[----:B0-----:R-:W4:Y:S04]  /*371f0*/  LDL.LU R11, [R1+0x65fc] ;  /* 0x0065fc00010b7983 */ /* 0x001f280000300800 */
[----:B-1----:R-:W4:Y:S04]  /*37200*/  LDL.LU R12, [R1+0x65f8] ;  /* 0x0065f800010c7983 */ /* 0x002f280000300800 */
[----:B--2---:R-:W2:Y:S04]  /*37210*/  LDL.LU R26, [R1+0x65f4] ;  /* 0x0065f400011a7983 */ /* 0x004ea80000300800 */
[----:B---3--:R-:W3:Y:S04]  /*37220*/  LDL.LU R27, [R1+0x65f0] ;  /* 0x0065f000011b7983 */ /* 0x008ee80000300800 */
        /* <DEDUP_REMOVED lines=24> */
[----:B0-----:R-:W0:Y:S02]  /*373b0*/  S2R R0, SR_TID.X ;  /* 0x0000000000007919 */ /* 0x001e240000002100 */
[----:B---3--:R-:W-:Y:S04]  /*373c0*/  STL [R1+0x659c], R27 ;  /* 0x00659c1b01007387 */ /* 0x008fe80000100800 */
[----:B--2---:R-:W-:Y:S04]  /*373d0*/  STL [R1+0x65a0], R26 ;  /* 0x0065a01a01007387 */ /* 0x004fe80000100800 */
[----:B----4-:R-:W-:Y:S04]  /*373e0*/  STL [R1+0x65a4], R12 ;  /* 0x0065a40c01007387 */ /* 0x010fe80000100800 */
[----:B------:R-:W2:Y:S04]  /*373f0*/  LDL.LU R24, [R1+0x2e4] ;  /* 0x0002e40001187983 */ /* 0x000ea80000300800 */
[----:B------:R-:W3:Y:S04]  /*37400*/  LDL.LU R9, [R1+0x2e0] ;  /* 0x0002e00001097983 */ /* 0x000ee80000300800 */
[----:B------:R-:W4:Y:S04]  /*37410*/  LDL.LU R10, [R1+0x2a0] ;  /* 0x0002a000010a7983 */ /* 0x000f280000300800 */
[----:B------:R-:W4:Y:S04]  /*37420*/  LDL.LU R23, [R1+0x298] ;  /* 0x0002980001177983 */ /* 0x000f280000300800 */
[----:B------:R-:W4:Y:S04]  /*37430*/  LDL.LU R25, [R1+0x238] ;  /* 0x0002380001197983 */ /* 0x000f280000300800 */
[----:B------:R-:W-:Y:S04]  /*37440*/  STS.U16 [R2+UR5+0x17200], R27 ;  /* 0x0172001b02007988 */ /* 0x000fe80008000405 */
[----:B------:R-:W-:Y:S04]  /*37450*/  STS.U16 [R2+UR5+0x17280], R26 ;  /* 0x0172801a02007988 */ /* 0x000fe80008000405 */
[----:B------:R1:W-:Y:S04]  /*37460*/  STS.U16 [R2+UR5+0x17a00], R12 ;  /* 0x017a000c02007988 */ /* 0x0003e80008000405 */
[----:B-1----:R-:W4:Y:S04]  /*37470*/  LDL.LU R12, [R1+0x1f4] ;  /* 0x0001f400010c7983 */ /* 0x002f280000300800 */
        /* <DEDUP_REMOVED lines=15> */
[----:B0-----:R-:W-:-:S03]  /*37570*/  LOP3.LUT R0, R0, 0x3f, RZ, 0xc0, !PT ;  /* 0x0000003f00007812 */ /* 0x001fc600078ec0ff */
[----:B------:R-:W4:Y:S04]  /*37580*/  LDL.LU R19, [R1+0x74] ;  /* 0x0000740001137983 */ /* 0x000f280000300800 */
[----:B------:R-:W4:Y:S04]  /*37590*/  LDL.LU R7, [R1+0x48] ;  /* 0x0000480001077983 */ /* 0x000f280000300800 */
[----:B------:R-:W4:Y:S04]  /*375a0*/  LDL.LU R8, [R1+0x44] ;  /* 0x0000440001087983 */ /* 0x000f280000300800 */
[----:B------:R-:W4:Y:S04]  /*375b0*/  LDL.LU R21, [R1+0x18] ;  /* 0x0000180001157983 */ /* 0x000f280000300800 */
[----:B------:R-:W4:Y:S04]  /*375c0*/  LDL.LU R22, [R1+0x14] ;  /* 0x0000140001167983 */ /* 0x000f280000300800 */
[----:B------:R-:W-:Y:S01]  /*375d0*/  STS.U16 [R2+UR5+0x17a80], R11 ;  /* 0x017a800b02007988 */ /* 0x000fe20008000405 */
[----:B------:R-:W-:-:S03]  /*375e0*/  IMAD.SHL.U32 R0, R0, 0x2, RZ ;  /* 0x0000000200007824 */ /* 0x000fc600078e00ff */
[----:B------:R0:W-:Y:S02]  /*375f0*/  STL [R1+0x65a8], R11 ;  /* 0x0065a80b01007387 */ /* 0x0001e40000100800 */
[----:B------:R-:W-:Y:S02]  /*37600*/  LOP3.LUT R0, R0, 0x30, RZ, 0x3c, !PT ;  /* 0x0000003000007812 */ /* 0x000fe400078e3cff */
[----:B0-----:R-:W4:Y:S04]  /*37610*/  LDL.LU R11, [R1+0x200] ;  /* 0x00020000010b7983 */ /* 0x001f280000300800 */
[----:B------:R-:W-:Y:S04]  /*37620*/  STL [R1+0x62e8], R2 ;  /* 0x0062e80201007387 */ /* 0x000fe80000100800 */
[----:B------:R0:W-:Y:S04]  /*37630*/  STL [R1+0x65ac], R2 ;  /* 0x0065ac0201007387 */ /* 0x0001e80000100800 */
[----:B0-----:R-:W4:Y:S04]  /*37640*/  LDL.LU R2, [R1+0x234] ;  /* 0x0002340001027983 */ /* 0x001f280000300800 */
[----:B--2---:R0:W-:Y:S04]  /*37650*/  STS.U16 [R0+UR5+0x10300], R24 ;  /* 0x0103001800007988 */ /* 0x0041e80008000405 */
[----:B---3--:R1:W-:Y:S04]  /*37660*/  STS.U16 [R0+UR5+0x10380], R9 ;  /* 0x0103800900007988 */ /* 0x0083e80008000405 */
[----:B----4-:R2:W-:Y:S04]  /*37670*/  STS.U16 [R0+UR5+0x10b00], R10 ;  /* 0x010b000a00007988 */ /* 0x0105e80008000405 */
[----:B------:R3:W-:Y:S04]  /*37680*/  STS.U16 [R0+UR5+0x10b80], R23 ;  /* 0x010b801700007988 */ /* 0x0007e80008000405 */
[----:B------:R4:W-:Y:S04]  /*37690*/  STS.U16 [R0+UR5+0x11300], R25 ;  /* 0x0113001900007988 */ /* 0x0009e80008000405 */
[----:B0-----:R-:W4:Y:S04]  /*376a0*/  LDL.LU R24, [R1+0x65ec] ;  /* 0x0065ec0001187983 */ /* 0x001f280000300800 */
[----:B-1----:R-:W4:Y:S04]  /*376b0*/  LDL.LU R9, [R1+0x65e8] ;  /* 0x0065e80001097983 */ /* 0x002f280000300800 */
[----:B--2---:R-:W2:Y:S04]  /*376c0*/  LDL.LU R10, [R1+0x65e4] ;  /* 0x0065e400010a7983 */ /* 0x004ea80000300800 */
[----:B---3--:R-:W3:Y:S04]  /*376d0*/  LDL.LU R23, [R1+0x65e0] ;  /* 0x0065e00001177983 */ /* 0x008ee80000300800 */
[----:B----4-:R-:W4:Y:S04]  /*376e0*/  LDL.LU R25, [R1+0x65dc] ;  /* 0x0065dc0001197983 */ /* 0x010f280000300800 */
        /* <DEDUP_REMOVED lines=13> */
[----:B----4-:R-:W-:Y:S04]  /*377c0*/  STL [R1+0x65b0], R25 ;  /* 0x0065b01901007387 */ /* 0x010fe80000100800 */
[----:B---3--:R-:W-:Y:S04]  /*377d0*/  STL [R1+0x65b4], R23 ;  /* 0x0065b41701007387 */ /* 0x008fe80000100800 */
[----:B0-----:R-:W3:Y:S04]  /*377e0*/  LDL.LU R15, [R1+0x2dc] ;  /* 0x0002dc00010f7983 */ /* 0x001ee80000300800 */
[----:B------:R-:W-:Y:S04]  /*377f0*/  STS.U16 [R0+UR5+0x14b00], R4 ;  /* 0x014b000400007988 */ /* 0x000fe80008000405 */
[----:B------:R-:W-:Y:S04]  /*37800*/  STS.U16 [R0+UR5+0x14b80], R14 ;  /* 0x014b800e00007988 */ /* 0x000fe80008000405 */
[----:B------:R-:W-:Y:S04]  /*37810*/  STS.U16 [R0+UR5+0x15300], R5 ;  /* 0x0153000500007988 */ /* 0x000fe80008000405 */
[----:B------:R-:W-:Y:S04]  /*37820*/  STS.U16 [R0+UR5+0x15380], R6 ;  /* 0x0153800600007988 */ /* 0x000fe80008000405 */
[----:B------:R-:W-:Y:S04]  /*37830*/  STS.U16 [R0+UR5+0x15b00], R18 ;  /* 0x015b001200007988 */ /* 0x000fe80008000405 */
[----:B------:R-:W-:Y:S04]  /*37840*/  STS.U16 [R0+UR5+0x15b80], R19 ;  /* 0x015b801300007988 */ /* 0x000fe80008000405 */
[----:B------:R0:W-:Y:S04]  /*37850*/  STS.U16 [R0+UR5+0x16300], R7 ;  /* 0x0163000700007988 */ /* 0x0001e80008000405 */
[----:B------:R1:W-:Y:S04]  /*37860*/  STS.U16 [R0+UR5+0x16380], R8 ;  /* 0x0163800800007988 */ /* 0x0003e80008000405 */
[----:B------:R4:W-:Y:S04]  /*37870*/  STS.U16 [R0+UR5+0x16b00], R21 ;  /* 0x016b001500007988 */ /* 0x0009e80008000405 */
[----:B------:R0:W-:Y:S04]  /*37880*/  STS.U16 [R0+UR5+0x16b80], R22 ;  /* 0x016b801600007988 */ /* 0x0001e80008000405 */
[----:B------:R-:W-:Y:S04]  /*37890*/  STS.U16 [R0+UR5+0x17300], R25 ;  /* 0x0173001900007988 */ /* 0x000fe80008000405 */
[----:B------:R0:W-:Y:S01]  /*378a0*/  STS.U16 [R0+UR5+0x17380], R23 ;  /* 0x0173801700007988 */ /* 0x0001e20008000405 */
[----:B------:R-:W-:-:S05]  /*378b0*/  LOP3.LUT R24, R24, 0x3f, RZ, 0xc0, !PT ;  /* 0x0000003f18187812 */ /* 0x000fca00078ec0ff */
[C---:B------:R-:W-:Y:S01]  /*378c0*/  IMAD.SHL.U32 R2, R24.reuse, 0x2, RZ ;  /* 0x0000000218027824 */ /* 0x040fe200078e00ff */
[----:B---3--:R3:W-:Y:S04]  /*378d0*/  STL [R1+0x65d8], R15 ;  /* 0x0065d80f01007387 */ /* 0x0087e80000100800 */
[----:B0-----:R-:W2:Y:S04]  /*378e0*/  LDL.LU R7, [R1+0x2d8] ;  /* 0x0002d80001077983 */ /* 0x001ea80000300800 */
[----:B-1----:R-:W2:Y:S04]  /*378f0*/  LDL.LU R8, [R1+0x290] ;  /* 0x0002900001087983 */ /* 0x002ea80000300800 */
[----:B----4-:R-:W4:Y:S04]  /*37900*/  LDL.LU R21, [R1+0x280] ;  /* 0x0002800001157983 */ /* 0x010f280000300800 */
        /* <DEDUP_REMOVED lines=13> */
[----:B---3--:R-:W-:-:S03]  /*379e0*/  IMAD.SHL.U32 R15, R24, 0x2, RZ ;  /* 0x00000002180f7824 */ /* 0x008fc600078e00ff */
[----:B------:R-:W3:Y:S04]  /*379f0*/  LDL.LU R28, [R1+0xd0] ;  /* 0x0000d000011c7983 */ /* 0x000ee80000300800 */
[----:B------:R-:W3:Y:S04]  /*37a00*/  LDL.LU R3, [R1+0xcc] ;  /* 0x0000cc0001037983 */ /* 0x000ee80000300800 */
[----:B------:R-:W3:Y:S04]  /*37a10*/  LDL.LU R29, [R1+0xa0] ;  /* 0x0000a000011d7983 */ /* 0x000ee80000300800 */
[----:B------:R-:W3:Y:S04]  /*37a20*/  LDL.LU R17, [R1+0x9c] ;  /* 0x00009c0001117983 */ /* 0x000ee80000300800 */
[----:B------:R-:W3:Y:S01]  /*37a30*/  LDL.LU R20, [R1+0x70] ;  /* 0x0000700001147983 */ /* 0x000ee20000300800 */
[----:B------:R-:W-:-:S03]  /*37a40*/  LOP3.LUT R15, R15, 0x30, RZ, 0x3c, !PT ;  /* 0x000000300f0f7812 */ /* 0x000fc600078e3cff */
[----:B------:R-:W3:Y:S04]  /*37a50*/  LDL.LU R4, [R1+0x6c] ;  /* 0x00006c0001047983 */ /* 0x000ee80000300800 */
[----:B------:R-:W3:Y:S04]  /*37a60*/  LDL.LU R14, [R1+0x40] ;  /* 0x00004000010e7983 */ /* 0x000ee80000300800 */
[----:B------:R-:W3:Y:S04]  /*37a70*/  LDL.LU R5, [R1+0x3c] ;  /* 0x00003c0001057983 */ /* 0x000ee80000300800 */
[----:B------:R-:W3:Y:S04]  /*37a80*/  LDL.LU R24, [R1+0x10] ;  /* 0x0000100001187983 */ /* 0x000ee80000300800 */
[----:B--2---:R-:W-:Y:S04]  /*37a90*/  STS.U16 [R15+UR5+0x17b00], R10 ;  /* 0x017b000a0f007988 */ /* 0x004fe80008000405 */
[----:B------:R0:W-:Y:S04]  /*37aa0*/  STL [R1+0x65bc], R10 ;  /* 0x0065bc0a01007387 */ /* 0x0001e80000100800 */
[----:B------:R1:W-:Y:S04]  /*37ab0*/  STS.U16 [R15+UR5+0x17b80], R9 ;  /* 0x017b80090f007988 */ /* 0x0003e80008000405 */
[----:B0-----:R-:W2:Y:S04]  /*37ac0*/  LDL.LU R10, [R1+0x1f0] ;  /* 0x0001f000010a7983 */ /* 0x001ea80000300800 */
[----:B-1----:R-:W2:Y:S01]  /*37ad0*/  LDL.LU R15, [R1+0x65d8] ;  /* 0x0065d800010f7983 */ /* 0x002ea20000300800 */
[----:B------:R-:W-:-:S05]  /*37ae0*/  LOP3.LUT R2, R2, 0x40, RZ, 0x3c, !PT ;  /* 0x0000004002027812 */ /* 0x000fca00078e3cff */
[----:B--2---:R0:W-:Y:S04]  /*37af0*/  STS.U16 [R2+UR5+0x10400], R15 ;  /* 0x0104000f02007988 */ /* 0x0041e80008000405 */
[----:B------:R1:W-:Y:S04]  /*37b00*/  STS.U16 [R2+UR5+0x10480], R7 ;  /* 0x0104800702007988 */ /* 0x0003e80008000405 */
[----:B------:R2:W-:Y:S04]  /*37b10*/  STS.U16 [R2+UR5+0x10c00], R8 ;  /* 0x010c000802007988 */ /* 0x0005e80008000405 */
[----:B----4-:R4:W-:Y:S04]  /*37b20*/  STS.U16 [R2+UR5+0x10c80], R21 ;  /* 0x010c801502007988 */ /* 0x0109e80008000405 */
[----:B------:R1:W-:Y:S04]  /*37b30*/  STS.U16 [R2+UR5+0x11400], R22 ;  /* 0x0114001602007988 */ /* 0x0003e80008000405 */
[----:B------:R2:W-:Y:S04]  /*37b40*/  STS.U16 [R2+UR5+0x11480], R0 ;  /* 0x0114800002007988 */ /* 0x0005e80008000405 */
[----:B0-----:R-:W3:Y:S04]  /*37b50*/  LDL.LU R15, [R1+0x65d4] ;  /* 0x0065d400010f7983 */ /* 0x001ee80000300800 */
[----:B-1----:R-:W3:Y:S04]  /*37b60*/  LDL.LU R7, [R1+0x65d0] ;  /* 0x0065d00001077983 */ /* 0x002ee80000300800 */
[----:B--2---:R-:W2:Y:S04]  /*37b70*/  LDL.LU R8, [R1+0x65cc] ;  /* 0x0065cc0001087983 */ /* 0x004ea80000300800 */
[----:B----4-:R-:W4:Y:S04]  /*37b80*/  LDL.LU R21, [R1+0x65c8] ;  /* 0x0065c80001157983 */ /* 0x010f280000300800 */
[----:B------:R-:W2:Y:S04]  /*37b90*/  LDL.LU R22, [R1+0x65c4] ;  /* 0x0065c40001167983 */ /* 0x000ea80000300800 */
[----:B------:R-:W2:Y:S04]  /*37ba0*/  LDL.LU R0, [R1+0x65c0] ;  /* 0x0065c00001007983 */ /* 0x000ea80000300800 */
        /* <DEDUP_REMOVED lines=9> */
[----:B------:R-:W-:Y:S04]  /*37c40*/  STS.U16 [R2+UR5+0x13c80], R27 ;  /* 0x013c801b02007988 */ /* 0x000fe80008000405 */
[----:B------:R-:W-:Y:S04]  /*37c50*/  STS.U16 [R2+UR5+0x14400], R13 ;  /* 0x0144000d02007988 */ /* 0x000fe80008000405 */
[----:B------:R-:W-:Y:S04]  /*37c60*/  STS.U16 [R2+UR5+0x14480], R16 ;  /* 0x0144801002007988 */ /* 0x000fe80008000405 */
[----:B---3--:R-:W-:Y:S04]  /*37c70*/  STS.U16 [R2+UR5+0x14c00], R28 ;  /* 0x014c001c02007988 */ /* 0x008fe80008000405 */
[----:B------:R-:W-:Y:S04]  /*37c80*/  STS.U16 [R2+UR5+0x14c80], R3 ;  /* 0x014c800302007988 */ /* 0x000fe80008000405 */
[----:B------:R-:W-:Y:S04]  /*37c90*/  STS.U16 [R2+UR5+0x15400], R29 ;  /* 0x0154001d02007988 */ /* 0x000fe80008000405 */
[----:B------:R-:W-:Y:S04]  /*37ca0*/  STS.U16 [R2+UR5+0x15480], R17 ;  /* 0x0154801102007988 */ /* 0x000fe80008000405 */
[----:B------:R-:W-:Y:S04]  /*37cb0*/  STS.U16 [R2+UR5+0x15c00], R20 ;  /* 0x015c001402007988 */ /* 0x000fe80008000405 */
[----:B0-----:R-:W3:Y:S04]  /*37cc0*/  LDL.LU R6, [R1+0x2d4] ;  /* 0x0002d40001067983 */ /* 0x001ee80000300800 */
[----:B------:R-:W-:Y:S04]  /*37cd0*/  STS.U16 [R2+UR5+0x15c80], R4 ;  /* 0x015c800402007988 */ /* 0x000fe80008000405 */
[----:B-1----:R-:W3:Y:S04]  /*37ce0*/  LDL.LU R18, [R1+0x2d0] ;  /* 0x0002d00001127983 */ /* 0x002ee80000300800 */
[----:B------:R-:W-:Y:S04]  /*37cf0*/  STS.U16 [R2+UR5+0x16400], R14 ;  /* 0x0164000e02007988 */ /* 0x000fe80008000405 */
[----:B------:R-:W3:Y:S04]  /*37d00*/  LDL.LU R19, [R1+0x278] ;  /* 0x0002780001137983 */ /* 0x000ee80000300800 */
[----:B------:R-:W-:Y:S04]  /*37d10*/  STS.U16 [R2+UR5+0x16480], R5 ;  /* 0x0164800502007988 */ /* 0x000fe80008000405 */
[----:B------:R0:W-:Y:S04]  /*37d20*/  STS.U16 [R2+UR5+0x16c00], R24 ;  /* 0x016c001802007988 */ /* 0x0001e80008000405 */
[----:B0-----:R-:W3:Y:S04]  /*37d30*/  LDL.LU R24, [R1+0x270] ;  /* 0x0002700001187983 */ /* 0x001ee80000300800 */
[----:B------:R-:W3:Y:S04]  /*37d40*/  LDL.LU R10, [R1+0x228] ;  /* 0x00022800010a7983 */ /* 0x000ee80000300800 */
[----:B--2---:R0:W-:Y:S04]  /*37d50*/  STS.U16 [R2+UR5+0x16c80], R0 ;  /* 0x016c800002007988 */ /* 0x0041e80008000405 */
[----:B0-----:R-:W2:Y:S04]  /*37d60*/  LDL.LU R0, [R1+0x224] ;  /* 0x0002240001007983 */ /* 0x001ea80000300800 */
[----:B------:R-:W2:Y:S04]  /*37d70*/  LDL.LU R28, [R1+0x1e8] ;  /* 0x0001e800011c7983 */ /* 0x000ea80000300800 */
[----:B------:R-:W2:Y:S04]  /*37d80*/  LDL.LU R3, [R1+0x1e4] ;  /* 0x0001e40001037983 */ /* 0x000ea80000300800 */
[----:B------:R-:W2:Y:S04]  /*37d90*/  LDL.LU R29, [R1+0x1b8] ;  /* 0x0001b800011d7983 */ /* 0x000ea80000300800 */
[----:B------:R-:W2:Y:S04]  /*37da0*/  LDL.LU R17, [R1+0x1b4] ;  /* 0x0001b40001117983 */ /* 0x000ea80000300800 */
[----:B------:R-:W2:Y:S04]  /*37db0*/  LDL.LU R14, [R1+0x188] ;  /* 0x00018800010e7983 */ /* 0x000ea80000300800 */
[----:B------:R-:W-:Y:S01]  /*37dc0*/  STS.U16 [R2+UR5+0x17400], R22 ;  /* 0x0174001602007988 */ /* 0x000fe20008000405 */
[----:B------:R-:W-:-:S03]  /*37dd0*/  IMAD.SHL.U32 R16, R15, 0x2, RZ ;  /* 0x000000020f107824 */ /* 0x000fc600078e00ff */
[----:B----4-:R-:W-:Y:S04]  /*37de0*/  STS.U16 [R2+UR5+0x17480], R21 ;  /* 0x0174801502007988 */ /* 0x010fe80008000405 */
[----:B------:R-:W4:Y:S04]  /*37df0*/  LDL.LU R20, [R1+0x158] ;  /* 0x0001580001147983 */ /* 0x000f280000300800 */
[----:B------:R-:W-:Y:S04]  /*37e00*/  STS.U16 [R2+UR5+0x17c00], R8 ;  /* 0x017c000802007988 */ /* 0x000fe80008000405 */
[----:B------:R-:W4:Y:S04]  /*37e10*/  LDL.LU R23, [R1+0x154] ;  /* 0x0001540001177983 */ /* 0x000f280000300800 */
[----:B------:R0:W-:Y:S04]  /*37e20*/  STS.U16 [R2+UR5+0x17c80], R7 ;  /* 0x017c800702007988 */ /* 0x0001e80008000405 */
[----:B------:R-:W4:Y:S01]  /*37e30*/  LDL.LU R25, [R1+0x128] ;  /* 0x0001280001197983 */ /* 0x000f220000300800 */
[----:B------:R-:W-:-:S03]  /*37e40*/  LOP3.LUT R16, R16, 0x50, RZ, 0x3c, !PT ;  /* 0x0000005010107812 */ /* 0x000fc600078e3cff */
[----:B0-----:R-:W4:Y:S04]  /*37e50*/  LDL.LU R2, [R1+0x124] ;  /* 0x0001240001027983 */ /* 0x001f280000300800 */
[----:B------:R-:W4:Y:S04]  /*37e60*/  LDL.LU R11, [R1+0xf8] ;  /* 0x0000f800010b7983 */ /* 0x000f280000300800 */
[----:B------:R-:W4:Y:S04]  /*37e70*/  LDL.LU R12, [R1+0xf4] ;  /* 0x0000f400010c7983 */ /* 0x000f280000300800 */
[----:B------:R-:W4:Y:S04]  /*37e80*/  LDL.LU R26, [R1+0xc8] ;  /* 0x0000c800011a7983 */ /* 0x000f280000300800 */
[----:B------:R-:W4:Y:S04]  /*37e90*/  LDL.LU R27, [R1+0xc4] ;  /* 0x0000c400011b7983 */ /* 0x000f280000300800 */
[----:B------:R-:W4:Y:S04]  /*37ea0*/  LDL.LU R13, [R1+0x98] ;  /* 0x00009800010d7983 */ /* 0x000f280000300800 */
[----:B---3--:R0:W-:Y:S04]  /*37eb0*/  STS.U16 [R16+UR5+0x10500], R6 ;  /* 0x0105000610007988 */ /* 0x0081e80008000405 */
[----:B------:R-:W3:Y:S04]  /*37ec0*/  LDL.LU R5, [R1+0x94] ;  /* 0x0000940001057983 */ /* 0x000ee80000300800 */
[----:B------:R1:W-:Y:S04]  /*37ed0*/  STS.U16 [R16+UR5+0x10580], R18 ;  /* 0x0105801210007988 */ /* 0x0003e80008000405 */
[----:B------:R0:W-:Y:S04]  /*37ee0*/  STS.U16 [R16+UR5+0x10d00], R19 ;  /* 0x010d001310007988 */ /* 0x0001e80008000405 */
[----:B------:R1:W-:Y:S04]  /*37ef0*/  STS.U16 [R16+UR5+0x10d80], R24 ;  /* 0x010d801810007988 */ /* 0x0003e80008000405 */
[----:B------:R1:W-:Y:S04]  /*37f00*/  STS.U16 [R16+UR5+0x11500], R10 ;  /* 0x0115000a10007988 */ /* 0x0003e80008000405 */
[----:B0-----:R-:W3:Y:S04]  /*37f10*/  LDL.LU R6, [R1+0x68] ;  /* 0x0000680001067983 */ /* 0x001ee80000300800 */
[----:B-1----:R-:W3:Y:S04]  /*37f20*/  LDL.LU R18, [R1+0x64] ;  /* 0x0000640001127983 */ /* 0x002ee80000300800 */
[----:B------:R-:W3:Y:S04]  /*37f30*/  LDL.LU R19, [R1+0x38] ;  /* 0x0000380001137983 */ /* 0x000ee80000300800 */
[----:B------:R-:W3:Y:S04]  /*37f40*/  LDL.LU R4, [R1+0x34] ;  /* 0x0000340001047983 */ /* 0x000ee80000300800 */
[----:B------:R-:W3:Y:S04]  /*37f50*/  LDL.LU R24, [R1+0x8] ;  /* 0x0000080001187983 */ /* 0x000ee80000300800 */
[----:B------:R-:W3:Y:S04]  /*37f60*/  LDL.LU R10, [R1+0x65bc] ;  /* 0x0065bc00010a7983 */ /* 0x000ee80000300800 */
[----:B--2---:R0:W-:Y:S04]  /*37f70*/  STS.U16 [R16+UR5+0x11580], R0 ;  /* 0x0115800010007988 */ /* 0x0041e80008000405 */
[----:B0-----:R-:W2:Y:S04]  /*37f80*/  LDL.LU R0, [R1+0x65b8] ;  /* 0x0065b80001007983 */ /* 0x001ea80000300800 */
[----:B------:R0:W-:Y:S04]  /*37f90*/  STS.U16 [R16+UR5+0x11d00], R28 ;  /* 0x011d001c10007988 */ /* 0x0001e80008000405 */
[----:B------:R1:W-:Y:S04]  /*37fa0*/  STS.U16 [R16+UR5+0x11d80], R3 ;  /* 0x011d800310007988 */ /* 0x0003e80008000405 */
[----:B------:R0:W-:Y:S04]  /*37fb0*/  STS.U16 [R16+UR5+0x12500], R29 ;  /* 0x0125001d10007988 */ /* 0x0001e80008000405 */
[----:B------:R1:W-:Y:S04]  /*37fc0*/  STS.U16 [R16+UR5+0x12580], R17 ;  /* 0x0125801110007988 */ /* 0x0003e80008000405 */
[----:B------:R-:W-:Y:S04]  /*37fd0*/  STS.U16 [R16+UR5+0x12d00], R14 ;  /* 0x012d000e10007988 */ /* 0x000fe80008000405 */
[----:B0-----:R-:W3:Y:S04]  /*37fe0*/  LDL.LU R28, [R1+0x2cc] ;  /* 0x0002cc00011c7983 */ /* 0x001ee80000300800 */
[----:B-1----:R-:W3:Y:S04]  /*37ff0*/  LDL.LU R3, [R1+0x2c8] ;  /* 0x0002c80001037983 */ /* 0x002ee80000300800 */
[----:B------:R-:W3:Y:S04]  /*38000*/  LDL.LU R29, [R1+0x268] ;  /* 0x00026800011d7983 */ /* 0x000ee80000300800 */
[----:B------:R-:W3:Y:S04]  /*38010*/  LDL.LU R17, [R1+0x264] ;  /* 0x0002640001117983 */ /* 0x000ee80000300800 */
[----:B--2---:R0:W-:Y:S04]  /*38020*/  STS.U16 [R16+UR5+0x12d80], R0 ;  /* 0x012d800010007988 */ /* 0x0041e80008000405 */
[----:B----4-:R1:W-:Y:S04]  /*38030*/  STS.U16 [R16+UR5+0x13500], R20 ;  /* 0x0135001410007988 */ /* 0x0103e80008000405 */
[----:B------:R2:W-:Y:S04]  /*38040*/  STS.U16 [R16+UR5+0x13580], R23 ;  /* 0x0135801710007988 */ /* 0x0005e80008000405 */
[----:B------:R4:W-:Y:S04]  /*38050*/  STS.U16 [R16+UR5+0x13d00], R25 ;  /* 0x013d001910007988 */ /* 0x0009e80008000405 */
[----:B------:R1:W-:Y:S04]  /*38060*/  STS.U16 [R16+UR5+0x13d80], R2 ;  /* 0x013d800210007988 */ /* 0x0003e80008000405 */
[----:B------:R1:W-:Y:S04]  /*38070*/  STS.U16 [R16+UR5+0x14500], R11 ;  /* 0x0145000b10007988 */ /* 0x0003e80008000405 */
[----:B0-----:R-:W3:Y:S04]  /*38080*/  LDL.LU R0, [R1+0x220] ;  /* 0x0002200001007983 */ /* 0x001ee80000300800 */
[----:B------:R-:W3:Y:S04]  /*38090*/  LDL.LU R14, [R1+0x1f8] ;  /* 0x0001f800010e7983 */ /* 0x000ee80000300800 */
[----:B-1----:R-:W3:Y:S04]  /*380a0*/  LDL.LU R20, [R1+0x1fc] ;  /* 0x0001fc0001147983 */ /* 0x002ee80000300800 */
[----:B--2---:R-:W2:Y:S04]  /*380b0*/  LDL.LU R23, [R1+0x65b4] ;  /* 0x0065b40001177983 */ /* 0x004ea80000300800 */
[----:B----4-:R-:W4:Y:S04]  /*380c0*/  LDL.LU R25, [R1+0x65b0] ;  /* 0x0065b00001197983 */ /* 0x010f280000300800 */
[----:B------:R-:W2:Y:S04]  /*380d0*/  LDL.LU R2, [R1+0x65ac] ;  /* 0x0065ac0001027983 */ /* 0x000ea80000300800 */
[----:B------:R-:W2:Y:S04]  /*380e0*/  LDL.LU R11, [R1+0x65a8] ;  /* 0x0065a800010b7983 */ /* 0x000ea80000300800 */
[----:B------:R0:W-:Y:S04]  /*380f0*/  STS.U16 [R16+UR5+0x14580], R12 ;  /* 0x0145800c10007988 */ /* 0x0001e80008000405 */
[----:B------:R1:W-:Y:S04]  /*38100*/  STS.U16 [R16+UR5+0x14d00], R26 ;  /* 0x014d001a10007988 */ /* 0x0003e80008000405 */
[----:B------:R0:W-:Y:S04]  /*38110*/  STS.U16 [R16+UR5+0x14d80], R27 ;  /* 0x014d801b10007988 */ /* 0x0001e80008000405 */
[----:B------:R0:W-:Y:S04]  /*38120*/  STS.U16 [R16+UR5+0x15500], R13 ;  /* 0x0155000d10007988 */ /* 0x0001e80008000405 */
[----:B---3--:R3:W-:Y:S04]  /*38130*/  STS.U16 [R16+UR5+0x15580], R5 ;  /* 0x0155800510007988 */ /* 0x0087e80008000405 */
[----:B------:R3:W-:Y:S04]  /*38140*/  STS.U16 [R16+UR5+0x15d00], R6 ;  /* 0x015d000610007988 */ /* 0x0007e80008000405 */
[----:B0-----:R-:W2:Y:S04]  /*38150*/  LDL.LU R12, [R1+0x65a4] ;  /* 0x0065a400010c7983 */ /* 0x001ea80000300800 */
[----:B-1----:R-:W2:Y:S04]  /*38160*/  LDL.LU R26, [R1+0x65a0] ;  /* 0x0065a000011a7983 */ /* 0x002ea80000300800 */
[----:B------:R-:W2:Y:S04]  /*38170*/  LDL.LU R27, [R1+0x659c] ;  /* 0x00659c00011b7983 */ /* 0x000ea80000300800 */
[----:B------:R-:W2:Y:S04]  /*38180*/  LDL.LU R13, [R1+0x6598] ;  /* 0x00659800010d7983 */ /* 0x000ea80000300800 */
[----:B---3--:R-:W3:Y:S04]  /*38190*/  LDL.LU R5, [R1+0x6594] ;  /* 0x0065940001057983 */ /* 0x008ee80000300800 */
[----:B------:R-:W2:Y:S04]  /*381a0*/  LDL.LU R6, [R1+0x6590] ;  /* 0x0065900001067983 */ /* 0x000ea80000300800 */
[----:B------:R0:W-:Y:S04]  /*381b0*/  STS.U16 [R16+UR5+0x15d80], R18 ;  /* 0x015d801210007988 */ /* 0x0001e80008000405 */
[----:B------:R1:W-:Y:S04]  /*381c0*/  STS.U16 [R16+UR5+0x16500], R19 ;  /* 0x0165001310007988 */ /* 0x0003e80008000405 */
[----:B------:R1:W-:Y:S04]  /*381d0*/  STS.U16 [R16+UR5+0x16580], R4 ;  /* 0x0165800410007988 */ /* 0x0003e80008000405 */
[----:B------:R1:W-:Y:S04]  /*381e0*/  STS.U16 [R16+UR5+0x16d00], R24 ;  /* 0x016d001810007988 */ /* 0x0003e80008000405 */
[----:B0-----:R-:W2:Y:S04]  /*381f0*/  LDL.LU R18, [R1+0x658c] ;  /* 0x00658c0001127983 */ /* 0x001ea80000300800 */
[----:B-1----:R-:W2:Y:S04]  /*38200*/  LDL.LU R19, [R1+0x6588] ;  /* 0x0065880001137983 */ /* 0x002ea80000300800 */
[----:B------:R-:W2:Y:S04]  /*38210*/  LDL R4, [R1+0x1abc] ;  /* 0x001abc0001047983 */ /* 0x000ea80000100800 */
[----:B------:R-:W2:Y:S01]  /*38220*/  LDL.LU R24, [R1+0x6584] ;  /* 0x0065840001187983 */ /* 0x000ea20000300800 */
[----:B------:R-:W-:-:S05]  /*38230*/  IMAD.SHL.U32 R15, R15, 0x2, RZ ;  /* 0x000000020f0f7824 */ /* 0x000fca00078e00ff */
[----:B------:R-:W-:Y:S01]  /*38240*/  LOP3.LUT R15, R15, 0x60, RZ, 0x3c, !PT ;  /* 0x000000600f0f7812 */ /* 0x000fe200078e3cff */
[----:B--2---:R-:W-:Y:S04]  /*38250*/  STS.U16 [R16+UR5+0x16d80], R24 ;  /* 0x016d801810007988 */ /* 0x004fe80008000405 */
[----:B------:R-:W-:Y:S04]  /*38260*/  STS.U16 [R16+UR5+0x17500], R19 ;  /* 0x0175001310007988 */ /* 0x000fe80008000405 */
[----:B------:R-:W-:Y:S04]  /*38270*/  STS.U16 [R16+UR5+0x17580], R18 ;  /* 0x0175801210007988 */ /* 0x000fe80008000405 */
[----:B------:R-:W-:Y:S04]  /*38280*/  STS.U16 [R16+UR5+0x17d00], R6 ;  /* 0x017d000610007988 */ /* 0x000fe80008000405 */
[----:B---3--:R0:W-:Y:S04]  /*38290*/  STS.U16 [R16+UR5+0x17d80], R5 ;  /* 0x017d800510007988 */ /* 0x0081e80008000405 */
[----:B------:R1:W-:Y:S04]  /*382a0*/  STS.U16 [R15+UR5+0x10600], R28 ;  /* 0x0106001c0f007988 */ /* 0x0003e80008000405 */
[----:B------:R2:W-:Y:S04]  /*382b0*/  STS.U16 [R15+UR5+0x10680], R3 ;  /* 0x010680030f007988 */ /* 0x0005e80008000405 */
[----:B------:R3:W-:Y:S04]  /*382c0*/  STS.U16 [R15+UR5+0x10e00], R29 ;  /* 0x010e001d0f007988 */ /* 0x0007e80008000405 */
[----:B------:R1:W-:Y:S04]  /*382d0*/  STS.U16 [R15+UR5+0x10e80], R17 ;  /* 0x010e80110f007988 */ /* 0x0003e80008000405 */
[----:B------:R1:W-:Y:S04]  /*382e0*/  STS.U16 [R15+UR5+0x11600], R0 ;  /* 0x011600000f007988 */ /* 0x0003e80008000405 */
[----:B0-----:R-:W4:Y:S04]  /*382f0*/  LDL.LU R16, [R1+0x6580] ;  /* 0x0065800001107983 */ /* 0x001f280000300800 */
[----:B------:R-:W4:Y:S04]  /*38300*/  LDL R5, [R1+0x1ab8] ;  /* 0x001ab80001057983 */ /* 0x000f280000100800 */
[----:B-1----:R-:W4:Y:S04]  /*38310*/  LDL.LU R28, [R1+0x657c] ;  /* 0x00657c00011c7983 */ /* 0x002f280000300800 */
[----:B--2---:R-:W2:Y:S04]  /*38320*/  LDL.LU R3, [R1+0x6578] ;  /* 0x0065780001037983 */ /* 0x004ea80000300800 */
[----:B---3--:R-:W3:Y:S04]  /*38330*/  LDL.LU R29, [R1+0x6574] ;  /* 0x00657400011d7983 */ /* 0x008ee80000300800 */
[----:B------:R-:W2:Y:S04]  /*38340*/  LDL.LU R17, [R1+0x6570] ;  /* 0x0065700001117983 */ /* 0x000ea80000300800 */
[----:B------:R-:W2:Y:S04]  /*38350*/  LDL.LU R0, [R1+0x656c] ;  /* 0x00656c0001007983 */ /* 0x000ea80000300800 */
[----:B--2---:R0:W-:Y:S04]  /*38360*/  STS.U16 [R15+UR5+0x11680], R0 ;  /* 0x011680000f007988 */ /* 0x0041e80008000405 */
[----:B0-----:R-:W2:Y:S02]  /*38370*/  LDL.LU R0, [R1+0x6568] ;  /* 0x0065680001007983 */ /* 0x001ea40000300800 */
[----:B--2---:R-:W-:-:S06]  /*38380*/  PRMT R0, RZ, 0x7610, R0 ;  /* 0x00007610ff007816 */ /* 0x004fcc0000000000 */
[----:B----4-:R-:W2:Y:S04]  /*38390*/  @!P0 LDG.E.U16 R0, desc[UR8][R4.64] ;  /* 0x0000000804008981 */ /* 0x010ea8000c1e1500 */
[----:B------:R0:W-:Y:S04]  /*383a0*/  STS.U16 [R15+UR5+0x11e00], R20 ;  /* 0x011e00140f007988 */ /* 0x0001e80008000405 */
[----:B------:R1:W-:Y:S04]  /*383b0*/  STS.U16 [R15+UR5+0x11e80], R14 ;  /* 0x011e800e0f007988 */ /* 0x0003e80008000405 */
[----:B0-----:R-:W4:Y:S04]  /*383c0*/  LDL.LU R20, [R1+0x6564] ;  /* 0x0065640001147983 */ /* 0x001f280000300800 */
[----:B-1----:R-:W3:Y:S04]  /*383d0*/  LDL.LU R15, [R1+0x6560] ;  /* 0x00656000010f7983 */ /* 0x002ee80000300800 */
[----:B------:R-:W3:Y:S04]  /*383e0*/  LDL.LU R14, [R1+0x655c] ;  /* 0x00655c00010e7983 */ /* 0x000ee80000300800 */
[----:B--2---:R0:W-:Y:S04]  /*383f0*/  STL [R1+0x1dc], R0 ;  /* 0x0001dc0001007387 */ /* 0x0041e80000100800 */
[----:B0-----:R-:W2:Y:S04]  /*38400*/  LDL.LU R0, [R1+0x6558] ;  /* 0x0065580001007983 */ /* 0x001ea80000300800 */
[----:B------:R-:W2:Y:S04]  /*38410*/  LDL R4, [R1+0x1ab0] ;  /* 0x001ab00001047983 */ /* 0x000ea80000100800 */
[----:B------:R-:W2:Y:S01]  /*38420*/  LDL R5, [R1+0x1ab4] ;  /* 0x001ab40001057983 */ /* 0x000ea20000100800 */
[----:B---3--:R-:W-:-:S02]  /*38430*/  PRMT R14, RZ, 0x7610, R14 ;  /* 0x00007610ff0e7816 */ /* 0x008fc4000000000e */
[----:B--2---:R-:W-:-:S04]  /*38440*/  @!P1 LOP3.LUT R5, R5, R4, RZ, 0x3c, !PT ;  /* 0x0000000405059212 */ /* 0x004fc800078e3cff */
[----:B------:R-:W-:-:S04]  /*38450*/  @!P1 LOP3.LUT R4, R5, R4, RZ, 0x3c, !PT ;  /* 0x0000000405049212 */ /* 0x000fc800078e3cff */
[----:B------:R-:W-:-:S05]  /*38460*/  @!P1 LOP3.LUT R5, R5, R4, RZ, 0x3c, !PT ;  /* 0x0000000405059212 */ /* 0x000fca00078e3cff */
[----:B------:R-:W2:Y:S04]  /*38470*/  @!P1 LDG.E.U16 R14, desc[UR8][R4.64] ;  /* 0x00000008040e9981 */ /* 0x000ea8000c1e1500 */
[----:B--2---:R0:W-:Y:S04]  /*38480*/  STL [R1+0x1d8], R14 ;  /* 0x0001d80e01007387 */ /* 0x0041e80000100800 */
[----:B0-----:R-:W2:Y:S04]  /*38490*/  LDL.LU R14, [R1+0x6554] ;  /* 0x00655400010e7983 */ /* 0x001ea80000300800 */
[----:B------:R-:W3:Y:S04]  /*384a0*/  LDL R4, [R1+0x1a38] ;  /* 0x001a380001047983 */ /* 0x000ee80000100800 */
[----:B------:R-:W3:Y:S01]  /*384b0*/  LDL R5, [R1+0x1a3c] ;  /* 0x001a3c0001057983 */ /* 0x000ee20000100800 */
[----:B------:R-:W-:-:S02]  /*384c0*/  PRMT R0, RZ, 0x7610, R0 ;  /* 0x00007610ff007816 */ /* 0x000fc40000000000 */
[----:B---3--:R-:W-:-:S04]  /*384d0*/  @!P0 LOP3.LUT R5, R5, R4, RZ, 0x3c, !PT ;  /* 0x0000000405058212 */ /* 0x008fc800078e3cff */
[----:B------:R-:W-:-:S04]  /*384e0*/  @!P0 LOP3.LUT R4, R5, R4, RZ, 0x3c, !PT ;  /* 0x0000000405048212 */ /* 0x000fc800078e3cff */
[----:B------:R-:W-:-:S05]  /*384f0*/  @!P0 LOP3.LUT R5, R5, R4, RZ, 0x3c, !PT ;  /* 0x0000000405058212 */ /* 0x000fca00078e3cff */
[----:B------:R-:W3:Y:S04]  /*38500*/  @!P0 LDG.E.U16 R0, desc[UR8][R4.64] ;  /* 0x0000000804008981 */ /* 0x000ee8000c1e1500 */
[----:B---3--:R0:W-:Y:S04]  /*38510*/  STL [R1+0x1d4], R0 ;  /* 0x0001d40001007387 */ /* 0x0081e80000100800 */
[----:B0-----:R-:W3:Y:S04]  /*38520*/  LDL.LU R0, [R1+0x6550] ;  /* 0x0065500001007983 */ /* 0x001ee80000300800 */
[----:B------:R-:W3:Y:S04]  /*38530*/  LDL R4, [R1+0x1a30] ;  /* 0x001a300001047983 */ /* 0x000ee80000100800 */
[----:B------:R-:W3:Y:S01]  /*38540*/  LDL R5, [R1+0x1a34] ;  /* 0x001a340001057983 */ /* 0x000ee20000100800 */
[----:B--2---:R-:W-:-:S02]  /*38550*/  PRMT R14, RZ, 0x7610, R14 ;  /* 0x00007610ff0e7816 */ /* 0x004fc4000000000e */
[----:B---3--:R-:W-:-:S04]  /*38560*/  @!P1 LOP3.LUT R5, R5, R4, RZ, 0x3c, !PT ;  /* 0x0000000405059212 */ /* 0x008fc800078e3cff */
        /* <DEDUP_REMOVED lines=500> */
[----:B------:R-:W2:Y:S04]  /*3a4b0*/  LDL R4, [R1+0x2480] ;  /* 0x0024800001047983 */ /* 0x000ea80000100800 */
[----:B------:R-:W2:Y:S01]  /*3a4c0*/  LDL R5, [R1+0x248c] ;  /* 0x00248c0001057983 */ /* 0x000ea20000100800 */
[----:B------:R-:W-:-:S02]  /*3a4d0*/  PRMT R2, RZ, 0x7610, R2 ;  /* 0x00007610ff027816 */ /* 0x000fc40000000002 */
[----:B--2---:R-:W-:-:S04]  /*3a4e0*/  @!P1 LOP3.LUT R5, R5, R4, RZ, 0x3c, !PT ;  /* 0x0000000405059212 */ /* 0x004fc800078e3cff */
[----:B------:R-:W-:-:S04]  /*3a4f0*/  @!P1 LOP3.LUT R4, R5, R4, RZ, 0x3c, !PT ;  /* 0x0000000405049212 */ /* 0x000fc800078e3cff */
[----:B------:R-:W-:-:S05]  /*3a500*/  @!P1 LOP3.LUT R5, R5, R4, RZ, 0x3c, !PT ;  /* 0x0000000405059212 */ /* 0x000fca00078e3cff */
[----:B------:R0:W2:Y:S04]  /*3a510*/  @!P1 LDG.E.U16 R2, desc[UR8][R4.64] ;  /* 0x0000000804029981 */ /* 0x0000a8000c1e1500 */
[----:B------:R-:W0:Y:S04]  /*3a520*/  LDL R4, [R1+0x24f8] ;  /* 0x0024f80001047983 */ /* 0x000e280000100800 */
[----:B------:R-:W0:Y:S01]  /*3a530*/  LDL R5, [R1+0x2504] ;  /* 0x0025040001057983 */ /* 0x000e220000100800 */
[----:B------:R-:W-:Y:S02]  /*3a540*/  PRMT R13, RZ, 0x7610, R13 ;  /* 0x00007610ff0d7816 */ /* 0x000fe4000000000d */
[----:B0-----:R-:W-:-:S04]  /*3a550*/  @!P0 LOP3.LUT R5, R5, R4, RZ, 0x3c, !PT ;  /* 0x0000000405058212 */ /* 0x001fc800078e3cff */
[----:B------:R-:W-:-:S04]  /*3a560*/  @!P0 LOP3.LUT R4, R5, R4, RZ, 0x3c, !PT ;  /* 0x0000000405048212 */ /* 0x000fc800078e3cff */
[----:B------:R-:W-:Y:S01]  /*3a570*/  @!P0 LOP3.LUT R5, R5, R4, RZ, 0x3c, !PT ;  /* 0x0000000405058212 */ /* 0x000fe200078e3cff */
[----:B--2---:R-:W-:Y:S04]  /*3a580*/  STL [R1+0x6368], R2 ;  /* 0x0063680201007387 */ /* 0x004fe80000100800 */
[----:B------:R0:W2:Y:S04]  /*3a590*/  @!P0 LDG.E.U16 R13, desc[UR8][R4.64] ;  /* 0x00000008040d8981 */ /* 0x0000a8000c1e1500 */
[----:B------:R-:W0:Y:S04]  /*3a5a0*/  LDL R4, [R1+0x2500] ;  /* 0x0025000001047983 */ /* 0x000e280000100800 */
[----:B------:R-:W0:Y:S01]  /*3a5b0*/  LDL R5, [R1+0x250c] ;  /* 0x00250c0001057983 */ /* 0x000e220000100800 */
[----:B------:R-:W-:-:S02]  /*3a5c0*/  PRMT R12, RZ, 0x7610, R12 ;  /* 0x00007610ff0c7816 */ /* 0x000fc4000000000c */
        /* <DEDUP_REMOVED lines=23> */
[----:B---3--:R-:W-:-:S02]  /*3a740*/  PRMT R0, RZ, 0x7610, R0 ;  /* 0x00007610ff007816 */ /* 0x008fc40000000000 */
[----:B0-----:R-:W-:-:S04]  /*3a750*/  @!P0 LOP3.LUT R5, R5, R4, RZ, 0x3c, !PT ;  /* 0x0000000405058212 */ /* 0x001fc800078e3cff */
[----:B------:R-:W-:-:S04]  /*3a760*/  @!P0 LOP3.LUT R4, R5, R4, RZ, 0x3c, !PT ;  /* 0x0000000405048212 */ /* 0x000fc800078e3cff */
[----:B------:R-:W-:-:S05]  /*3a770*/  @!P0 LOP3.LUT R5, R5, R4, RZ, 0x3c, !PT ;  /* 0x0000000405058212 */ /* 0x000fca00078e3cff */
[----:B------:R-:W3:Y:S04]  /*3a780*/  @!P0 LDG.E.U16 R0, desc[UR8][R4.64] ;  /* 0x0000000804008981 */ /* 0x000ee8000c1e1500 */
[----:B--2---:R-:W-:Y:S04]  /*3a790*/  STL [R1+0x6378], R10 ;  /* 0x0063780a01007387 */ /* 0x004fe80000100800 */
[----:B---3--:R0:W-:Y:S04]  /*3a7a0*/  STL [R1+0x104], R0 ;  /* 0x0001040001007387 */ /* 0x0081e80000100800 */
        /* <DEDUP_REMOVED lines=349> */
[----:B------:R0:W3:Y:S04]  /*3bd80*/  @!P1 LDG.E.U16 R12, desc[UR8][R4.64] ;  /* 0x00000008040c9981 */ /* 0x0000e8000c1e1500 */
[----:B------:R-:W0:Y:S04]  /*3bd90*/  LDL R4, [R1+0x10a8] ;  /* 0x0010a80001047983 */ /* 0x000e280000100800 */
[----:B------:R-:W0:Y:S01]  /*3bda0*/  LDL R5, [R1+0x10ac] ;  /* 0x0010ac0001057983 */ /* 0x000e220000100800 */
[----:B------:R-:W-:Y:S02]  /*3bdb0*/  PRMT R14, RZ, 0x7610, R14 ;  /* 0x00007610ff0e7816 */ /* 0x000fe4000000000e */
[----:B0-----:R-:W-:-:S04]  /*3bdc0*/  @!P0 LOP3.LUT R5, R5, R4, RZ, 0x3c, !PT ;  /* 0x0000000405058212 */ /* 0x001fc800078e3cff */
[----:B------:R-:W-:-:S04]  /*3bdd0*/  @!P0 LOP3.LUT R4, R5, R4, RZ, 0x3c, !PT ;  /* 0x0000000405048212 */ /* 0x000fc800078e3cff */
[----:B------:R-:W-:-:S05]  /*3bde0*/  @!P0 LOP3.LUT R5, R5, R4, RZ, 0x3c, !PT ;  /* 0x0000000405058212 */ /* 0x000fca00078e3cff */
[----:B------:R-:W2:Y:S04]  /*3bdf0*/  @!P0 LDG.E.U16 R14, desc[UR8][R4.64] ;  /* 0x00000008040e8981 */ /* 0x000ea8000c1e1500 */
[----:B---3--:R0:W-:Y:S04]  /*3be00*/  STL [R1+0x68], R12 ;  /* 0x0000680c01007387 */ /* 0x0081e80000100800 */
[----:B0-----:R-:W3:Y:S04]  /*3be10*/  LDL R12, [R1+0xfa4] ;  /* 0x000fa400010c7983 */ /* 0x001ee80000100800 */
[----:B--2---:R0:W-:Y:S04]  /*3be20*/  STL [R1+0x64], R14 ;  /* 0x0000640e01007387 */ /* 0x0041e80000100800 */
[----:B0-----:R-:W2:Y:S04]  /*3be30*/  LDL.LU R14, [R1+0x63d0] ;  /* 0x0063d000010e7983 */ /* 0x001ea80000300800 */
[----:B------:R-:W2:Y:S04]  /*3be40*/  LDL R4, [R1+0x10a0] ;  /* 0x0010a00001047983 */ /* 0x000ea80000100800 */
[----:B------:R-:W2:Y:S01]  /*3be50*/  LDL R5, [R1+0x10a4] ;  /* 0x0010a40001057983 */ /* 0x000ea20000100800 */
[----:B------:R-:W-:-:S02]  /*3be60*/  PRMT R0, RZ, 0x7610, R0 ;  /* 0x00007610ff007816 */ /* 0x000fc40000000000 */
[----:B--2---:R-:W-:-:S04]  /*3be70*/  @!P1 LOP3.LUT R5, R5, R4, RZ, 0x3c, !PT ;  /* 0x0000000405059212 */ /* 0x004fc800078e3cff */
[----:B------:R-:W-:-:S04]  /*3be80*/  @!P1 LOP3.LUT R4, R5, R4, RZ, 0x3c, !PT ;  /* 0x0000000405049212 */ /* 0x000fc800078e3cff */
[----:B------:R-:W-:-:S05]  /*3be90*/  @!P1 LOP3.LUT R5, R5, R4, RZ, 0x3c, !PT ;  /* 0x0000000405059212 */ /* 0x000fca00078e3cff */
[----:B------:R-:W2:Y:S04]  /*3bea0*/  @!P1 LDG.E.U16 R0, desc[UR8][R4.64] ;  /* 0x0000000804009981 */ /* 0x000ea8000c1e1500 */
        /* <DEDUP_REMOVED lines=26> */
[----:B------:R-:W2:Y:S01]  /*3c050*/  @!P0 LDG.E.U16 R14, desc[UR8][R4.64] ;  /* 0x00000008040e8981 */ /* 0x000ea2000c1e1500 */
[----:B------:R-:W-:-:S03]  /*3c060*/  PRMT R0, RZ, 0x7610, R0 ;  /* 0x00007610ff007816 */ /* 0x000fc60000000000 */
[----:B--2---:R0:W-:Y:S04]  /*3c070*/  STL [R1+0x54], R14 ;  /* 0x0000540e01007387 */ /* 0x0041e80000100800 */
[----:B0-----:R-:W2:Y:S04]  /*3c080*/  LDL.LU R14, [R1+0x63c0] ;  /* 0x0063c000010e7983 */ /* 0x001ea80000300800 */
[----:B------:R-:W2:Y:S01]  /*3c090*/  LDL R5, [R1+0xfa0] ;  /* 0x000fa00001057983 */ /* 0x000ea20000100800 */
[----:B---3--:R-:W-:-:S03]  /*3c0a0*/  @!P1 IMAD.MOV.U32 R4, RZ, RZ, R12 ;  /* 0x000000ffff049224 */ /* 0x008fc600078e000c */
[----:B------:R-:W3:Y:S04]  /*3c0b0*/  LDL R12, [R1+0xe2c] ;  /* 0x000e2c00010c7983 */ /* 0x000ee80000100800 */
[----:B--2---:R-:W2:Y:S04]  /*3c0c0*/  @!P1 LDG.E.U16 R0, desc[UR8][R4.64] ;  /* 0x0000000804009981 */ /* 0x004ea8000c1e1500 */
        /* <DEDUP_REMOVED lines=14> */
[----:B------:R-:W-:-:S05]  /*3c1b0*/  @!P1 LOP3.LUT R5, R5, R4, RZ, 0x3c, !PT ;  /* 0x0000000405059212 */ /* 0x000fca00078e3cff */
[----:B------:R-:W3:Y:S04]  /*3c1c0*/  @!P1 LDG.E.U16 R0, desc[UR8][R4.64] ;  /* 0x0000000804009981 */ /* 0x000ee8000c1e1500 */
[----:B--2---:R0:W-:Y:S04]  /*3c1d0*/  STL [R1+0x4c], R11 ;  /* 0x00004c0b01007387 */ /* 0x0041e80000100800 */
[----:B0-----:R-:W2:Y:S04]  /*3c1e0*/  LDL R11, [R1+0xe24] ;  /* 0x000e2400010b7983 */ /* 0x001ea80000100800 */
        /* <DEDUP_REMOVED lines=11> */
[----:B---3--:R-:W-:Y:S02]  /*3c2a0*/  PRMT R0, RZ, 0x7610, R0 ;  /* 0x00007610ff007816 */ /* 0x008fe40000000000 */
        /* <DEDUP_REMOVED lines=8> */
[----:B------:R-:W2:Y:S01]  /*3c330*/  LDL R5, [R1+0xe28] ;  /* 0x000e280001057983 */ /* 0x000ea20000100800 */
[----:B------:R-:W-:Y:S01]  /*3c340*/  PRMT R3, RZ, 0x7610, R3 ;  /* 0x00007610ff037816 */ /* 0x000fe20000000003 */
[----:B------:R-:W-:Y:S01]  /*3c350*/  @!P0 IMAD.MOV.U32 R4, RZ, RZ, R12 ;  /* 0x000000ffff048224 */ /* 0x000fe200078e000c */
[----:B------:R-:W-:Y:S01]  /*3c360*/  PRMT R2, RZ, 0x7610, R2 ;  /* 0x00007610ff027816 */ /* 0x000fe20000000002 */
[----:B------:R-:W3:Y:S04]  /*3c370*/  LDL R12, [R1+0x2390] ;  /* 0x00239000010c7983 */ /* 0x000ee80000100800 */
[----:B--2---:R0:W2:Y:S04]  /*3c380*/  @!P0 LDG.E.U16 R3, desc[UR8][R4.64] ;  /* 0x0000000804038981 */ /* 0x0040a8000c1e1500 */
[----:B------:R-:W4:Y:S01]  /*3c390*/  LDL R5, [R1+0xe20] ;  /* 0x000e200001057983 */ /* 0x000f220000100800 */
[----:B0-----:R-:W-:-:S03]  /*3c3a0*/  @!P1 MOV R4, R11 ;  /* 0x0000000b00049202 */ /* 0x001fc60000000f00 */
[----:B--2---:R0:W-:Y:S01]  /*3c3b0*/  STL [R1+0x3c], R3 ;  /* 0x00003c0301007387 */ /* 0x0041e20000100800 */
[----:B---3--:R-:W-:-:S03]  /*3c3c0*/  PRMT R0, RZ, 0x7610, R0 ;  /* 0x00007610ff007816 */ /* 0x008fc60000000000 */
[----:B------:R-:W2:Y:S04]  /*3c3d0*/  LDL R11, [R1+0x2408] ;  /* 0x00240800010b7983 */ /* 0x000ea80000100800 */
[----:B----4-:R1:W3:Y:S04]  /*3c3e0*/  @!P1 LDG.E.U16 R2, desc[UR8][R4.64] ;  /* 0x0000000804029981 */ /* 0x0102e8000c1e1500 */
[----:B0-----:R-:W4:Y:S04]  /*3c3f0*/  LDL R3, [R1+0x239c] ;  /* 0x00239c0001037983 */ /* 0x001f280000100800 */
[----:B------:R-:W1:Y:S04]  /*3c400*/  LDL R4, [R1+0x2308] ;  /* 0x0023080001047983 */ /* 0x000e680000100800 */
[----:B------:R-:W1:Y:S02]  /*3c410*/  LDL R5, [R1+0x2314] ;  /* 0x0023140001057983 */ /* 0x000e640000100800 */
[----:B-1----:R-:W-:-:S04]  /*3c420*/  @!P0 LOP3.LUT R5, R5, R4, RZ, 0x3c, !PT ;  /* 0x0000000405058212 */ /* 0x002fc800078e3cff */
[----:B------:R-:W-:-:S04]  /*3c430*/  @!P0 LOP3.LUT R4, R5, R4, RZ, 0x3c, !PT ;  /* 0x0000000405048212 */ /* 0x000fc800078e3cff */
[----:B------:R-:W-:-:S05]  /*3c440*/  @!P0 LOP3.LUT R5, R5, R4, RZ, 0x3c, !PT ;  /* 0x0000000405058212 */ /* 0x000fca00078e3cff */
[----:B------:R-:W2:Y:S04]  /*3c450*/  @!P0 LDG.E.U16 R0, desc[UR8][R4.64] ;  /* 0x0000000804008981 */ /* 0x000ea8000c1e1500 */
[----:B---3--:R0:W-:Y:S04]  /*3c460*/  STL [R1+0x38], R2 ;  /* 0x0000380201007387 */ /* 0x0081e80000100800 */
[----:B0-----:R-:W3:Y:S04]  /*3c470*/  LDL R2, [R1+0x2414] ;  /* 0x0024140001027983 */ /* 0x001ee80000100800 */
[----:B--2---:R0:W-:Y:S04]  /*3c480*/  STL [R1+0x34], R0 ;  /* 0x0000340001007387 */ /* 0x0041e80000100800 */
[----:B0-----:R-:W2:Y:S04]  /*3c490*/  LDL.LU R0, [R1+0x63b0] ;  /* 0x0063b00001007983 */ /* 0x001ea80000300800 */
[----:B------:R-:W2:Y:S01]  /*3c4a0*/  LDL R5, [R1+0x2310] ;  /* 0x0023100001057983 */ /* 0x000ea20000100800 */
[----:B------:R-:W-:Y:S01]  /*3c4b0*/  PRMT R13, RZ, 0x7610, R13 ;  /* 0x00007610ff0d7816 */ /* 0x000fe2000000000d */
[----:B------:R-:W-:-:S02]  /*3c4c0*/  @!P1 IMAD.MOV.U32 R4, RZ, RZ, R14 ;  /* 0x000000ffff049224 */ /* 0x000fc400078e000e */
[----:B------:R-:W3:Y:S04]  /*3c4d0*/  LDL R14, [R1+0x2488] ;  /* 0x00248800010e7983 */ /* 0x000ee80000100800 */
[----:B--2---:R0:W2:Y:S04]  /*3c4e0*/  @!P1 LDG.E.U16 R13, desc[UR8][R4.64] ;  /* 0x00000008040d9981 */ /* 0x0040a8000c1e1500 */
[----:B------:R-:W0:Y:S04]  /*3c4f0*/  LDL R4, [R1+0x2388] ;  /* 0x0023880001047983 */ /* 0x000e280000100800 */
[----:B------:R-:W0:Y:S01]  /*3c500*/  LDL R5, [R1+0x2394] ;  /* 0x0023940001057983 */ /* 0x000e220000100800 */
[----:B------:R-:W-:-:S02]  /*3c510*/  PRMT R0, RZ, 0x7610, R0 ;  /* 0x00007610ff007816 */ /* 0x000fc40000000000 */
[----:B0-----:R-:W-:-:S04]  /*3c520*/  @!P0 LOP3.LUT R5, R5, R4, RZ, 0x3c, !PT ;  /* 0x0000000405058212 */ /* 0x001fc800078e3cff */
[----:B------:R-:W-:-:S04]  /*3c530*/  @!P0 LOP3.LUT R4, R5, R4, RZ, 0x3c, !PT ;  /* 0x0000000405048212 */ /* 0x000fc800078e3cff */
[----:B------:R-:W-:-:S05]  /*3c540*/  @!P0 LOP3.LUT R5, R5, R4, RZ, 0x3c, !PT ;  /* 0x0000000405058212 */ /* 0x000fca00078e3cff */
[----:B------:R-:W3:Y:S04]  /*3c550*/  @!P0 LDG.E.U16 R0, desc[UR8][R4.64] ;  /* 0x0000000804008981 */ /* 0x000ee8000c1e1500 */
[----:B--2---:R0:W-:Y:S04]  /*3c560*/  STL [R1+0x30], R13 ;  /* 0x0000300d01007387 */ /* 0x0041e80000100800 */
[----:B0-----:R-:W2:Y:S04]  /*3c570*/  LDL R13, [R1+0x2494] ;  /* 0x00249400010d7983 */ /* 0x001ea80000100800 */
[----:B---3--:R0:W-:Y:S04]  /*3c580*/  STL [R1+0x24], R0 ;  /* 0x0000240001007387 */ /* 0x0081e80000100800 */
[----:B0-----:R-:W3:Y:S01]  /*3c590*/  LDL.LU R0, [R1+0x63ac] ;  /* 0x0063ac0001007983 */ /* 0x001ee20000300800 */
[----:B------:R-:W-:Y:S01]  /*3c5a0*/  PRMT R15, RZ, 0x7610, R15 ;  /* 0x00007610ff0f7816 */ /* 0x000fe2000000000f */
[----:B----4-:R-:W-:-:S02]  /*3c5b0*/  @!P1 IMAD.MOV.U32 R4, RZ, RZ, R3 ;  /* 0x000000ffff049224 */ /* 0x010fc400078e0003 */
[----:B------:R-:W-:Y:S01]  /*3c5c0*/  @!P1 IMAD.MOV.U32 R5, RZ, RZ, R12 ;  /* 0x000000ffff059224 */ /* 0x000fe200078e000c */
[----:B------:R-:W4:Y:S04]  /*3c5d0*/  LDL R3, [R1+0x249c] ;  /* 0x00249c0001037983 */ /* 0x000f280000100800 */
[----:B------:R-:W2:Y:S04]  /*3c5e0*/  LDL R12, [R1+0x2490] ;  /* 0x00249000010c7983 */ /* 0x000ea80000100800 */
[----:B------:R0:W2:Y:S02]  /*3c5f0*/  @!P1 LDG.E.U16 R15, desc[UR8][R4.64] ;  /* 0x00000008040f9981 */ /* 0x0000a4000c1e1500 */
[----:B0-----:R-:W-:-:S02]  /*3c600*/  @!P0 IMAD.MOV.U32 R4, RZ, RZ, R2 ;  /* 0x000000ffff048224 */ /* 0x001fc400078e0002 */
[----:B------:R-:W-:Y:S01]  /*3c610*/  @!P0 IMAD.MOV.U32 R5, RZ, RZ, R11 ;  /* 0x000000ffff058224 */ /* 0x000fe200078e000b */
[----:B---3--:R-:W-:-:S06]  /*3c620*/  PRMT R0, RZ, 0x7610, R0 ;  /* 0x00007610ff007816 */ /* 0x008fcc0000000000 */
[----:B------:R-:W3:Y:S04]  /*3c630*/  @!P0 LDG.E.U16 R0, desc[UR8][R4.64] ;  /* 0x0000000804008981 */ /* 0x000ee8000c1e1500 */
[----:B--2---:R0:W-:Y:S04]  /*3c640*/  STL [R1+0x20], R15 ;  /* 0x0000200f01007387 */ /* 0x0041e80000100800 */
[----:B0-----:R-:W2:Y:S04]  /*3c650*/  LDL.LU R15, [R1+0x63a8] ;  /* 0x0063a800010f7983 */ /* 0x001ea80000300800 */
[----:B------:R-:W4:Y:S04]  /*3c660*/  LDL R11, [R1+0x2508] ;  /* 0x00250800010b7983 */ /* 0x000f280000100800 */
[----:B------:R-:W4:Y:S04]  /*3c670*/  LDL R2, [R1+0x2514] ;  /* 0x0025140001027983 */ /* 0x000f280000100800 */
[----:B---3--:R0:W-:Y:S04]  /*3c680*/  STL [R1+0x14], R0 ;  /* 0x0000140001007387 */ /* 0x0081e80000100800 */
[----:B0-----:R-:W3:Y:S04]  /*3c690*/  LDL.LU R0, [R1+0x63a4] ;  /* 0x0063a40001007983 */ /* 0x001ee80000300800 */
[----:B------:R-:W3:Y:S04]  /*3c6a0*/  LDL R4, [R1+0x2410] ;  /* 0x0024100001047983 */ /* 0x000ee80000100800 */
[----:B------:R-:W3:Y:S01]  /*3c6b0*/  LDL R5, [R1+0x241c] ;  /* 0x00241c0001057983 */ /* 0x000ee20000100800 */
[----:B--2---:R-:W-:-:S02]  /*3c6c0*/  PRMT R15, RZ, 0x7610, R15 ;  /* 0x00007610ff0f7816 */ /* 0x004fc4000000000f */
[----:B------:R-:W-:Y:S02]  /*3c6d0*/  PRMT R9, RZ, 0x7610, R9 ;  /* 0x00007610ff097816 */ /* 0x000fe40000000009 */
[----:B------:R-:W-:Y:S02]  /*3c6e0*/  PRMT R8, RZ, 0x7610, R8 ;  /* 0x00007610ff087816 */ /* 0x000fe40000000008 */
[----:B------:R-:W-:Y:S02]  /*3c6f0*/  PRMT R7, RZ, 0x7610, R7 ;  /* 0x00007610ff077816 */ /* 0x000fe40000000007 */
[----:B---3--:R-:W-:-:S04]  /*3c700*/  @!P1 LOP3.LUT R5, R5, R4, RZ, 0x3c, !PT ;  /* 0x0000000405059212 */ /* 0x008fc800078e3cff */
[----:B------:R-:W-:-:S04]  /*3c710*/  @!P1 LOP3.LUT R4, R5, R4, RZ, 0x3c, !PT ;  /* 0x0000000405049212 */ /* 0x000fc800078e3cff */
[----:B------:R-:W-:-:S05]  /*3c720*/  @!P1 LOP3.LUT R5, R5, R4, RZ, 0x3c, !PT ;  /* 0x0000000405059212 */ /* 0x000fca00078e3cff */
[----:B------:R0:W2:Y:S02]  /*3c730*/  @!P1 LDG.E.U16 R15, desc[UR8][R4.64] ;  /* 0x00000008040f9981 */ /* 0x0000a4000c1e1500 */
[----:B0-----:R-:W-:Y:S02]  /*3c740*/  @!P0 IMAD.MOV.U32 R4, RZ, RZ, R13 ;  /* 0x000000ffff048224 */ /* 0x001fe400078e000d */
[----:B------:R-:W-:-:S05]  /*3c750*/  @!P0 IMAD.MOV.U32 R5, RZ, RZ, R14 ;  /* 0x000000ffff058224 */ /* 0x000fca00078e000e */
[----:B------:R4:W3:Y:S02]  /*3c760*/  @!P0 LDG.E.U16 R9, desc[UR8][R4.64] ;  /* 0x0000000804098981 */ /* 0x0008e4000c1e1500 */
[----:B----4-:R-:W-:Y:S02]  /*3c770*/  @!P1 IMAD.MOV.U32 R4, RZ, RZ, R3 ;  /* 0x000000ffff049224 */ /* 0x010fe400078e0003 */
[----:B------:R-:W-:-:S05]  /*3c780*/  @!P1 IMAD.MOV.U32 R5, RZ, RZ, R12 ;  /* 0x000000ffff059224 */ /* 0x000fca00078e000c */
[----:B------:R0:W4:Y:S02]  /*3c790*/  @!P1 LDG.E.U16 R8, desc[UR8][R4.64] ;  /* 0x0000000804089981 */ /* 0x000124000c1e1500 */
[----:B0-----:R-:W-:Y:S01]  /*3c7a0*/  @!P0 IMAD.MOV.U32 R4, RZ, RZ, R2 ;  /* 0x000000ffff048224 */ /* 0x001fe200078e0002 */
[----:B------:R-:W-:-:S05]  /*3c7b0*/  @!P0 MOV R5, R11 ;  /* 0x0000000b00058202 */ /* 0x000fca0000000f00 */
[----:B------:R-:W4:Y:S04]  /*3c7c0*/  @!P0 LDG.E.U16 R7, desc[UR8][R4.64] ;  /* 0x0000000804078981 */ /* 0x000f28000c1e1500 */
[----:B--2---:R0:W-:Y:S04]  /*3c7d0*/  STL [R1+0x10], R15 ;  /* 0x0000100f01007387 */ /* 0x0041e80000100800 */
[----:B------:R-:W2:Y:S04]  /*3c7e0*/  LDL R14, [R1+0x251c] ;  /* 0x00251c00010e7983 */ /* 0x000ea80000100800 */
[----:B0-----:R-:W2:Y:S04]  /*3c7f0*/  LDL R15, [R1+0x2510] ;  /* 0x00251000010f7983 */ /* 0x001ea80000100800 */
[----:B---3--:R0:W-:Y:S04]  /*3c800*/  STL [R1+0x62ec], R9 ;  /* 0x0062ec0901007387 */ /* 0x0081e80000100800 */
[----:B------:R-:W3:Y:S04]  /*3c810*/  LDL R3, [R1+0x2594] ;  /* 0x0025940001037983 */ /* 0x000ee80000100800 */
[----:B----4-:R1:W-:Y:S04]  /*3c820*/  STL [R1+0x62f0], R8 ;  /* 0x0062f00801007387 */ /* 0x0103e80000100800 */
[----:B------:R-:W4:Y:S04]  /*3c830*/  LDL R13, [R1+0x2590] ;  /* 0x00259000010d7983 */ /* 0x000f280000100800 */
[----:B------:R-:W4:Y:S04]  /*3c840*/  LDL R12, [R1+0x259c] ;  /* 0x00259c00010c7983 */ /* 0x000f280000100800 */
[----:B------:R-:W4:Y:S04]  /*3c850*/  LDL R11, [R1+0x1a98] ;  /* 0x001a9800010b7983 */ /* 0x000f280000100800 */
[----:B------:R-:W4:Y:S04]  /*3c860*/  LDL R2, [R1+0x1a9c] ;  /* 0x001a9c0001027983 */ /* 0x000f280000100800 */
[----:B------:R1:W-:Y:S01]  /*3c870*/  STL [R1+0x62f4], R7 ;  /* 0x0062f40701007387 */ /* 0x0003e20000100800 */
[----:B------:R-:W-:-:S02]  /*3c880*/  PRMT R6, RZ, 0x7610, R6 ;  /* 0x00007610ff067816 */ /* 0x000fc40000000006 */
[----:B------:R-:W-:Y:S02]  /*3c890*/  PRMT R5, RZ, 0x7610, R5 ;  /* 0x00007610ff057816 */ /* 0x000fe40000000005 */
[----:B------:R-:W-:Y:S01]  /*3c8a0*/  PRMT R4, RZ, 0x7610, R4 ;  /* 0x00007610ff047816 */ /* 0x000fe20000000004 */
[----:B0-----:R-:W4:Y:S04]  /*3c8b0*/  LDL R9, [R1+0x1a90] ;  /* 0x001a900001097983 */ /* 0x001f280000100800 */
[----:B-1----:R-:W4:Y:S04]  /*3c8c0*/  LDL R8, [R1+0x1a94] ;  /* 0x001a940001087983 */ /* 0x002f280000100800 */
[----:B------:R-:W4:Y:S04]  /*3c8d0*/  LDL R7, [R1+0x2588] ;  /* 0x0025880001077983 */ /* 0x000f280000100800 */
[----:B--2---:R3:W2:Y:S02]  /*3c8e0*/  @!P1 LDG.E.U16 R6, desc[UR8][R14.64] ;  /* 0x000000080e069981 */ /* 0x0046a4000c1e1500 */
[----:B---3--:R-:W-:-:S02]  /*3c8f0*/  @!P0 IMAD.MOV.U32 R14, RZ, RZ, R3 ;  /* 0x000000ffff0e8224 */ /* 0x008fc400078e0003 */
[----:B----4-:R-:W-:-:S05]  /*3c900*/  @!P0 IMAD.MOV.U32 R15, RZ, RZ, R7 ;  /* 0x000000ffff0f8224 */ /* 0x010fca00078e0007 */
[----:B------:R0:W3:Y:S02]  /*3c910*/  @!P0 LDG.E.U16 R5, desc[UR8][R14.64] ;  /* 0x000000080e058981 */ /* 0x0000e4000c1e1500 */
[----:B0-----:R-:W-:Y:S02]  /*3c920*/  @!P1 IMAD.MOV.U32 R14, RZ, RZ, R12 ;  /* 0x000000ffff0e9224 */ /* 0x001fe400078e000c */
[----:B------:R-:W-:-:S05]  /*3c930*/  @!P1 IMAD.MOV.U32 R15, RZ, RZ, R13 ;  /* 0x000000ffff0f9224 */ /* 0x000fca00078e000d */
[----:B------:R0:W4:Y:S01]  /*3c940*/  @!P1 LDG.E.U16 R4, desc[UR8][R14.64] ;  /* 0x000000080e049981 */ /* 0x000122000c1e1500 */
[----:B------:R-:W-:Y:S02]  /*3c950*/  PRMT R10, RZ, 0x7610, R10 ;  /* 0x00007610ff0a7816 */ /* 0x000fe4000000000a */
[----:B------:R-:W-:Y:S01]  /*3c960*/  PRMT R0, RZ, 0x7610, R0 ;  /* 0x00007610ff007816 */ /* 0x000fe20000000000 */
[----:B0-----:R-:W-:Y:S02]  /*3c970*/  @!P0 IMAD.MOV.U32 R14, RZ, RZ, R2 ;  /* 0x000000ffff0e8224 */ /* 0x001fe400078e0002 */
[----:B------:R-:W-:-:S05]  /*3c980*/  @!P0 IMAD.MOV.U32 R15, RZ, RZ, R11 ;  /* 0x000000ffff0f8224 */ /* 0x000fca00078e000b */
[----:B------:R0:W4:Y:S02]  /*3c990*/  @!P0 LDG.E.U16 R10, desc[UR8][R14.64] ;  /* 0x000000080e0a8981 */ /* 0x000124000c1e1500 */
[----:B0-----:R-:W-:Y:S02]  /*3c9a0*/  @!P1 IMAD.MOV.U32 R14, RZ, RZ, R8 ;  /* 0x000000ffff0e9224 */ /* 0x001fe400078e0008 */
[----:B------:R-:W-:-:S05]  /*3c9b0*/  @!P1 IMAD.MOV.U32 R15, RZ, RZ, R9 ;  /* 0x000000ffff0f9224 */ /* 0x000fca00078e0009 */
[----:B------:R-:W4:Y:S04]  /*3c9c0*/  @!P1 LDG.E.U16 R0, desc[UR8][R14.64] ;  /* 0x000000080e009981 */ /* 0x000f28000c1e1500 */
[----:B--2---:R0:W-:Y:S04]  /*3c9d0*/  STL [R1+0x62f8], R6 ;  /* 0x0062f80601007387 */ /* 0x0041e80000100800 */
[----:B------:R-:W2:Y:S04]  /*3c9e0*/  LDL R7, [R1+0x1a18] ;  /* 0x001a180001077983 */ /* 0x000ea80000100800 */
[----:B------:R-:W2:Y:S04]  /*3c9f0*/  LDL R3, [R1+0x1a1c] ;  /* 0x001a1c0001037983 */ /* 0x000ea80000100800 */
[----:B---3--:R1:W-:Y:S04]  /*3ca00*/  STL [R1+0x62fc], R5 ;  /* 0x0062fc0501007387 */ /* 0x0083e80000100800 */
[----:B----4-:R3:W-:Y:S04]  /*3ca10*/  STL [R1+0x6300], R4 ;  /* 0x0063000401007387 */ /* 0x0107e80000100800 */
[----:B0-----:R-:W4:Y:S04]  /*3ca20*/  LDL R6, [R1+0x1a10] ;  /* 0x001a100001067983 */ /* 0x001f280000100800 */
[----:B------:R-:W4:Y:S01]  /*3ca30*/  LDL R2, [R1+0x1a14] ;  /* 0x001a140001027983 */ /* 0x000f220000100800 */
[----:B------:R-:W-:-:S02]  /*3ca40*/  PRMT R29, RZ, 0x7610, R29 ;  /* 0x00007610ff1d7816 */ /* 0x000fc4000000001d */
[----:B------:R-:W-:Y:S01]  /*3ca50*/  PRMT R28, RZ, 0x7610, R28 ;  /* 0x00007610ff1c7816 */ /* 0x000fe2000000001c */
[----:B-1----:R-:W4:Y:S04]  /*3ca60*/  LDL R5, [R1+0x1998] ;  /* 0x0019980001057983 */ /* 0x002f280000100800 */
[----:B---3--:R-:W3:Y:S04]  /*3ca70*/  LDL R4, [R1+0x199c] ;  /* 0x00199c0001047983 */ /* 0x008ee80000100800 */
[----:B------:R0:W-:Y:S04]  /*3ca80*/  STL [R1+0x6304], R0 ;  /* 0x0063040001007387 */ /* 0x0001e80000100800 */
[----:B------:R-:W3:Y:S04]  /*3ca90*/  LDL R8, [R1+0x1990] ;  /* 0x0019900001087983 */ /* 0x000ee80000100800 */
[----:B0-----:R-:W3:Y:S01]  /*3caa0*/  LDL R0, [R1+0x191c] ;  /* 0x00191c0001007983 */ /* 0x001ee20000100800 */
[----:B--2---:R-:W-:-:S02]  /*3cab0*/  @!P0 IMAD.MOV.U32 R15, RZ, RZ, R7 ;  /* 0x000000ffff0f8224 */ /* 0x004fc400078e0007 */
[----:B------:R-:W-:Y:S01]  /*3cac0*/  @!P0 IMAD.MOV.U32 R14, RZ, RZ, R3 ;  /* 0x000000ffff0e8224 */ /* 0x000fe200078e0003 */
[----:B------:R-:W2:Y:S04]  /*3cad0*/  LDL R7, [R1+0x1994] ;  /* 0x0019940001077983 */ /* 0x000ea80000100800 */
[----:B------:R-:W2:Y:S04]  /*3cae0*/  LDL R3, [R1+0x1918] ;  /* 0x0019180001037983 */ /* 0x000ea80000100800 */
[----:B------:R4:W2:Y:S02]  /*3caf0*/  @!P0 LDG.E.U16 R29, desc[UR8][R14.64] ;  /* 0x000000080e1d8981 */ /* 0x0008a4000c1e1500 */
[----:B----4-:R-:W-:Y:S01]  /*3cb00*/  @!P1 IMAD.MOV.U32 R15, RZ, RZ, R6 ;  /* 0x000000ffff0f9224 */ /* 0x010fe200078e0006 */
[----:B------:R-:W-:-:S05]  /*3cb10*/  @!P1 MOV R14, R2 ;  /* 0x00000002000e9202 */ /* 0x000fca0000000f00 */
[----:B------:R3:W4:Y:S01]  /*3cb20*/  @!P1 LDG.E.U16 R28, desc[UR8][R14.64] ;  /* 0x000000080e1c9981 */ /* 0x000722000c1e1500 */
[----:B------:R-:W-:Y:S02]  /*3cb30*/  PRMT R27, RZ, 0x7610, R27 ;  /* 0x00007610ff1b7816 */ /* 0x000fe4000000001b */
[----:B------:R-:W-:Y:S01]  /*3cb40*/  PRMT R26, RZ, 0x7610, R26 ;  /* 0x00007610ff1a7816 */ /* 0x000fe2000000001a */
[----:B---3--:R-:W-:Y:S02]  /*3cb50*/  @!P0 IMAD.MOV.U32 R14, RZ, RZ, R4 ;  /* 0x000000ffff0e8224 */ /* 0x008fe400078e0004 */
[----:B------:R-:W-:-:S05]  /*3cb60*/  @!P0 IMAD.MOV.U32 R15, RZ, RZ, R5 ;  /* 0x000000ffff0f8224 */ /* 0x000fca00078e0005 */
[----:B------:R0:W3:Y:S02]  /*3cb70*/  @!P0 LDG.E.U16 R27, desc[UR8][R14.64] ;  /* 0x000000080e1b8981 */ /* 0x0000e4000c1e1500 */
[----:B0-----:R-:W-:Y:S02]  /*3cb80*/  @!P1 IMAD.MOV.U32 R15, RZ, RZ, R8 ;  /* 0x000000ffff0f9224 */ /* 0x001fe400078e0008 */
[----:B--2---:R-:W-:Y:S04]  /*3cb90*/  STL [R1+0x6308], R29 ;  /* 0x0063081d01007387 */ /* 0x004fe80000100800 */
[----:B------:R-:W2:Y:S04]  /*3cba0*/  LDL R6, [R1+0x1910] ;  /* 0x0019100001067983 */ /* 0x000ea80000100800 */
[----:B------:R-:W2:Y:S01]  /*3cbb0*/  LDL R2, [R1+0x1914] ;  /* 0x0019140001027983 */ /* 0x000ea20000100800 */
[----:B------:R-:W-:-:S05]  /*3cbc0*/  @!P1 IMAD.MOV.U32 R14, RZ, RZ, R7 ;  /* 0x000000ffff0e9224 */ /* 0x000fca00078e0007 */
[----:B------:R0:W2:Y:S04]  /*3cbd0*/  @!P1 LDG.E.U16 R26, desc[UR8][R14.64] ;  /* 0x000000080e1a9981 */ /* 0x0000a8000c1e1500 */
[----:B----4-:R-:W-:Y:S04]  /*3cbe0*/  STL [R1+0x630c], R28 ;  /* 0x00630c1c01007387 */ /* 0x010fe80000100800 */
[----:B------:R-:W4:Y:S04]  /*3cbf0*/  LDL R5, [R1+0x1898] ;  /* 0x0018980001057983 */ /* 0x000f280000100800 */
[----:B------:R-:W4:Y:S01]  /*3cc00*/  LDL R4, [R1+0x189c] ;  /* 0x00189c0001047983 */ /* 0x000f220000100800 */
[----:B------:R-:W-:Y:S01]  /*3cc10*/  PRMT R25, RZ, 0x7610, R25 ;  /* 0x00007610ff197816 */ /* 0x000fe20000000019 */
[----:B0-----:R-:W-:-:S02]  /*3cc20*/  @!P0 IMAD.MOV.U32 R14, RZ, RZ, R0 ;  /* 0x000000ffff0e8224 */ /* 0x001fc400078e0000 */
[----:B------:R-:W-:Y:S01]  /*3cc30*/  @!P0 IMAD.MOV.U32 R15, RZ, RZ, R3 ;  /* 0x000000ffff0f8224 */ /* 0x000fe200078e0003 */
[----:B------:R-:W-:-:S04]  /*3cc40*/  PRMT R24, RZ, 0x7610, R24 ;  /* 0x00007610ff187816 */ /* 0x000fc80000000018 */
[----:B------:R2:W4:Y:S01]  /*3cc50*/  @!P0 LDG.E.U16 R25, desc[UR8][R14.64] ;  /* 0x000000080e198981 */ /* 0x000522000c1e1500 */
[----:B------:R-:W-:-:S03]  /*3cc60*/  PRMT R23, RZ, 0x7610, R23 ;  /* 0x00007610ff177816 */ /* 0x000fc60000000017 */
[----:B---3--:R-:W-:Y:S01]  /*3cc70*/  STL [R1+0x6310], R27 ;  /* 0x0063101b01007387 */ /* 0x008fe20000100800 */
[----:B--2---:R-:W-:Y:S02]  /*3cc80*/  @!P1 IMAD.MOV.U32 R15, RZ, RZ, R6 ;  /* 0x000000ffff0f9224 */ /* 0x004fe400078e0006 */
[----:B------:R-:W-:-:S05]  /*3cc90*/  @!P1 IMAD.MOV.U32 R14, RZ, RZ, R2 ;  /* 0x000000ffff0e9224 */ /* 0x000fca00078e0002 */
[----:B------:R4:W2:Y:S04]  /*3cca0*/  @!P1 LDG.E.U16 R24, desc[UR8][R14.64] ;  /* 0x000000080e189981 */ /* 0x0008a8000c1e1500 */
[----:B------:R-:W-:Y:S04]  /*3ccb0*/  STL [R1+0x6314], R26 ;  /* 0x0063141a01007387 */ /* 0x000fe80000100800 */
[----:B------:R0:W-:Y:S04]  /*3ccc0*/  STL [R1+0x4], R10 ;  /* 0x0000040a01007387 */ /* 0x0001e80000100800 */
[----:B------:R-:W3:Y:S04]  /*3ccd0*/  LDL R3, [R1+0x1890] ;  /* 0x0018900001037983 */ /* 0x000ee80000100800 */
[----:B------:R-:W3:Y:S01]  /*3cce0*/  LDL R0, [R1+0x1894] ;  /* 0x0018940001007983 */ /* 0x000ee20000100800 */
[----:B----4-:R-:W-:Y:S01]  /*3ccf0*/  @!P0 MOV R15, R5 ;  /* 0x00000005000f8202 */ /* 0x010fe20000000f00 */
[----:B------:R-:W-:-:S05]  /*3cd00*/  @!P0 IMAD.MOV.U32 R14, RZ, RZ, R4 ;  /* 0x000000ffff0e8224 */ /* 0x000fca00078e0004 */
[----:B------:R3:W4:Y:S04]  /*3cd10*/  @!P0 LDG.E.U16 R23, desc[UR8][R14.64] ;  /* 0x000000080e178981 */ /* 0x000728000c1e1500 */
[----:B------:R-:W-:Y:S04]  /*3cd20*/  STL [R1+0x6318], R25 ;  /* 0x0063181901007387 */ /* 0x000fe80000100800 */
[----:B------:R-:W4:Y:S04]  /*3cd30*/  LDL R11, [R1+0x1818] ;  /* 0x00181800010b7983 */ /* 0x000f280000100800 */
[----:B------:R-:W4:Y:S01]  /*3cd40*/  LDL R2, [R1+0x181c] ;  /* 0x00181c0001027983 */ /* 0x000f220000100800 */
[----:B------:R-:W-:-:S03]  /*3cd50*/  PRMT R22, RZ, 0x7610, R22 ;  /* 0x00007610ff167816 */ /* 0x000fc60000000016 */
[----:B--2---:R-:W-:Y:S04]  /*3cd60*/  STL [R1+0x631c], R24 ;  /* 0x00631c1801007387 */ /* 0x004fe80000100800 */
[----:B0-----:R-:W2:Y:S04]  /*3cd70*/  LDL R10, [R1+0x1810] ;  /* 0x00181000010a7983 */ /* 0x001ea80000100800 */
[----:B------:R-:W2:Y:S04]  /*3cd80*/  LDL R9, [R1+0x1814] ;  /* 0x0018140001097983 */ /* 0x000ea80000100800 */
[----:B------:R-:W2:Y:S04]  /*3cd90*/  LDL R8, [R1+0x1798] ;  /* 0x0017980001087983 */ /* 0x000ea80000100800 */
[----:B------:R-:W2:Y:S01]  /*3cda0*/  LDL R7, [R1+0x179c] ;  /* 0x00179c0001077983 */ /* 0x000ea20000100800 */
[----:B---3--:R-:W-:-:S02]  /*3cdb0*/  @!P1 IMAD.MOV.U32 R15, RZ, RZ, R3 ;  /* 0x000000ffff0f9224 */ /* 0x008fc400078e0003 */
[----:B------:R-:W-:-:S05]  /*3cdc0*/  @!P1 IMAD.MOV.U32 R14, RZ, RZ, R0 ;  /* 0x000000ffff0e9224 */ /* 0x000fca00078e0000 */
[----:B------:R0:W3:Y:S04]  /*3cdd0*/  @!P1 LDG.E.U16 R22, desc[UR8][R14.64] ;  /* 0x000000080e169981 */ /* 0x0000e8000c1e1500 */
[----:B----4-:R-:W-:Y:S04]  /*3cde0*/  STL [R1+0x6320], R23 ;  /* 0x0063201701007387 */ /* 0x010fe80000100800 */
[----:B------:R-:W4:Y:S04]  /*3cdf0*/  LDL R6, [R1+0x1790] ;  /* 0x0017900001067983 */ /* 0x000f280000100800 */
[----:B------:R-:W4:Y:S04]  /*3ce00*/  LDL R5, [R1+0x1794] ;  /* 0x0017940001057983 */ /* 0x000f280000100800 */
[----:B------:R-:W4:Y:S04]  /*3ce10*/  LDL R4, [R1+0x1718] ;  /* 0x0017180001047983 */ /* 0x000f280000100800 */
[----:B------:R-:W4:Y:S01]  /*3ce20*/  LDL R3, [R1+0x171c] ;  /* 0x00171c0001037983 */ /* 0x000f220000100800 */
[----:B------:R-:W-:Y:S01]  /*3ce30*/  PRMT R18, RZ, 0x7610, R18 ;  /* 0x00007610ff127816 */ /* 0x000fe20000000012 */
[----:B0-----:R-:W-:-:S02]  /*3ce40*/  @!P0 IMAD.MOV.U32 R14, RZ, RZ, R2 ;  /* 0x000000ffff0e8224 */ /* 0x001fc400078e0002 */
[----:B------:R-:W-:Y:S01]  /*3ce50*/  @!P0 IMAD.MOV.U32 R15, RZ, RZ, R11 ;  /* 0x000000ffff0f8224 */ /* 0x000fe200078e000b */
[----:B------:R-:W-:Y:S02]  /*3ce60*/  PRMT R16, RZ, 0x7610, R16 ;  /* 0x00007610ff107816 */ /* 0x000fe40000000010 */
[----:B------:R-:W-:Y:S02]  /*3ce70*/  PRMT R17, RZ, 0x7610, R17 ;  /* 0x00007610ff117816 */ /* 0x000fe40000000011 */
[----:B------:R-:W-:Y:S02]  /*3ce80*/  PRMT R19, RZ, 0x7610, R19 ;  /* 0x00007610ff137816 */ /* 0x000fe40000000013 */
[----:B------:R-:W-:Y:S01]  /*3ce90*/  PRMT R20, RZ, 0x7610, R20 ;  /* 0x00007610ff147816 */ /* 0x000fe20000000014 */
[----:B------:R2:W4:Y:S04]  /*3cea0*/  @!P0 LDG.E.U16 R18, desc[UR8][R14.64] ;  /* 0x000000080e128981 */ /* 0x000528000c1e1500 */
[----:B------:R-:W4:Y:S01]  /*3ceb0*/  LDL R0, [R1+0x1714] ;  /* 0x0017140001007983 */ /* 0x000f220000100800 */
[----:B--2---:R-:W-:-:S02]  /*3cec0*/  @!P1 IMAD.MOV.U32 R15, RZ, RZ, R10 ;  /* 0x000000ffff0f9224 */ /* 0x004fc400078e000a */
[----:B------:R-:W-:-:S05]  /*3ced0*/  @!P1 IMAD.MOV.U32 R14, RZ, RZ, R9 ;  /* 0x000000ffff0e9224 */ /* 0x000fca00078e0009 */
[----:B------:R0:W2:Y:S02]  /*3cee0*/  @!P1 LDG.E.U16 R16, desc[UR8][R14.64] ;  /* 0x000000080e109981 */ /* 0x0000a4000c1e1500 */
[----:B0-----:R-:W-:Y:S02]  /*3cef0*/  @!P0 IMAD.MOV.U32 R14, RZ, RZ, R7 ;  /* 0x000000ffff0e8224 */ /* 0x001fe400078e0007 */
[----:B------:R-:W-:-:S05]  /*3cf00*/  @!P0 IMAD.MOV.U32 R15, RZ, RZ, R8 ;  /* 0x000000ffff0f8224 */ /* 0x000fca00078e0008 */
[----:B------:R4:W2:Y:S04]  /*3cf10*/  @!P0 LDG.E.U16 R17, desc[UR8][R14.64] ;  /* 0x000000080e118981 */ /* 0x0008a8000c1e1500 */
[----:B---3--:R-:W-:Y:S04]  /*3cf20*/  STL [R1+0x6324], R22 ;  /* 0x0063241601007387 */ /* 0x008fe80000100800 */
[----:B------:R-:W3:Y:S01]  /*3cf30*/  LDL R2, [R1+0x1710] ;  /* 0x0017100001027983 */ /* 0x000ee20000100800 */
[----:B----4-:R-:W-:Y:S02]  /*3cf40*/  @!P1 IMAD.MOV.U32 R15, RZ, RZ, R6 ;  /* 0x000000ffff0f9224 */ /* 0x010fe400078e0006 */
[----:B------:R-:W-:-:S05]  /*3cf50*/  @!P1 IMAD.MOV.U32 R14, RZ, RZ, R5 ;  /* 0x000000ffff0e9224 */ /* 0x000fca00078e0005 */
[----:B------:R0:W4:Y:S02]  /*3cf60*/  @!P1 LDG.E.U16 R19, desc[UR8][R14.64] ;  /* 0x000000080e139981 */ /* 0x000124000c1e1500 */
[----:B0-----:R-:W-:Y:S01]  /*3cf70*/  @!P0 MOV R14, R3 ;  /* 0x00000003000e8202 */ /* 0x001fe20000000f00 */
[----:B------:R-:W-:-:S05]  /*3cf80*/  @!P0 IMAD.MOV.U32 R15, RZ, RZ, R4 ;  /* 0x000000ffff0f8224 */ /* 0x000fca00078e0004 */
[----:B------:R0:W4:Y:S04]  /*3cf90*/  @!P0 LDG.E.U16 R20, desc[UR8][R14.64] ;  /* 0x000000080e148981 */ /* 0x000128000c1e1500 */
[----:B------:R-:W-:Y:S01]  /*3cfa0*/  STL [R1+0x6328], R18 ;  /* 0x0063281201007387 */ /* 0x000fe20000100800 */
[----:B------:R-:W-:Y:S01]  /*3cfb0*/  PRMT R21, RZ, 0x7610, R21 ;  /* 0x00007610ff157816 */ /* 0x000fe20000000015 */
[----:B0-----:R-:W-:Y:S02]  /*3cfc0*/  @!P1 IMAD.MOV.U32 R14, RZ, RZ, R0 ;  /* 0x000000ffff0e9224 */ /* 0x001fe400078e0000 */
[----:B--2---:R-:W-:Y:S04]  /*3cfd0*/  STL [R1+0x632c], R16 ;  /* 0x00632c1001007387 */ /* 0x004fe80000100800 */
[----:B------:R-:W-:Y:S01]  /*3cfe0*/  STL [R1+0x6330], R17 ;  /* 0x0063301101007387 */ /* 0x000fe20000100800 */
[----:B---3--:R-:W-:-:S05]  /*3cff0*/  @!P1 IMAD.MOV.U32 R15, RZ, RZ, R2 ;  /* 0x000000ffff0f9224 */ /* 0x008fca00078e0002 */
[----:B------:R-:W2:Y:S04]  /*3d000*/  @!P1 LDG.E.U16 R21, desc[UR8][R14.64] ;  /* 0x000000080e159981 */ /* 0x000ea8000c1e1500 */
[----:B----4-:R0:W-:Y:S04]  /*3d010*/  STL [R1+0x6334], R19 ;  /* 0x0063341301007387 */ /* 0x0101e80000100800 */
[----:B------:R1:W-:Y:S04]  /*3d020*/  STL [R1+0x6338], R20 ;  /* 0x0063381401007387 */ /* 0x0003e80000100800 */
[----:B0-----:R-:W3:Y:S04]  /*3d030*/  LDL R19, [R1+0x25f4] ;  /* 0x0025f40001137983 */ /* 0x001ee80000100800 */
[----:B-1----:R-:W4:Y:S04]  /*3d040*/  LDL R20, [R1+0x25e8] ;  /* 0x0025e80001147983 */ /* 0x002f280000100800 */
        /* <DEDUP_REMOVED lines=22> */
[----:B------:R-:W3:Y:S04]  /*3d1b0*/  LDL R14, [R1+0x25f0] ;  /* 0x0025f000010e7983 */ /* 0x000ee80000100800 */
[----:B------:R-:W3:Y:S04]  /*3d1c0*/  LDL R15, [R1+0x25f8] ;  /* 0x0025f800010f7983 */ /* 0x000ee80000100800 */
[----:B--2---:R0:W-:Y:S02]  /*3d1d0*/  STL [R1+0x633c], R21 ;  /* 0x00633c1501007387 */ /* 0x0041e40000100800 */
[----:B0-----:R-:W-:-:S02]  /*3d1e0*/  PRMT R21, RZ, 0x7610, R21 ;  /* 0x00007610ff157816 */ /* 0x001fc40000000015 */
[----:B---3--:R-:W-:-:S04]  /*3d1f0*/  @!P1 LOP3.LUT R15, R15, R14, RZ, 0x3c, !PT ;  /* 0x0000000e0f0f9212 */ /* 0x008fc800078e3cff */
[----:B------:R-:W-:-:S04]  /*3d200*/  @!P1 LOP3.LUT R14, R15, R14, RZ, 0x3c, !PT ;  /* 0x0000000e0f0e9212 */ /* 0x000fc800078e3cff */
[----:B------:R-:W-:-:S05]  /*3d210*/  @!P1 LOP3.LUT R15, R15, R14, RZ, 0x3c, !PT ;  /* 0x0000000e0f0f9212 */ /* 0x000fca00078e3cff */
[----:B------:R0:W2:Y:S01]  /*3d220*/  @!P1 LDG.E.U16 R21, desc[UR8][R14.64] ;  /* 0x000000080e159981 */ /* 0x0000a2000c1e1500 */
[----:B------:R-:W-:Y:S01]  /*3d230*/  PRMT R17, RZ, 0x7610, R17 ;  /* 0x00007610ff117816 */ /* 0x000fe20000000011 */
[----:B0-----:R-:W-:Y:S02]  /*3d240*/  @!P0 IMAD.MOV.U32 R14, RZ, RZ, R19 ;  /* 0x000000ffff0e8224 */ /* 0x001fe400078e0013 */
[----:B----4-:R-:W-:-:S03]  /*3d250*/  @!P0 IMAD.MOV.U32 R15, RZ, RZ, R20 ;  /* 0x000000ffff0f8224 */ /* 0x010fc600078e0014 */
[----:B------:R-:W-:Y:S04]  /*3d260*/  STL [R1+0x6344], R14 ;  /* 0x0063440e01007387 */ /* 0x000fe80000100800 */
[----:B------:R0:W-:Y:S04]  /*3d270*/  STL [R1+0x6340], R15 ;  /* 0x0063400f01007387 */ /* 0x0001e80000100800 */
[----:B------:R-:W3:Y:S04]  /*3d280*/  @!P0 LDG.E.U16 R17, desc[UR8][R14.64] ;  /* 0x000000080e118981 */ /* 0x000ee8000c1e1500 */
[----:B--2---:R-:W-:Y:S04]  /*3d290*/  STL [R1+0xd58], R21 ;  /* 0x000d581501007387 */ /* 0x004fe80000100800 */
[----:B0-----:R-:W2:Y:S04]  /*3d2a0*/  LDL.LU R15, [R1+0x39c] ;  /* 0x00039c00010f7983 */ /* 0x001ea80000300800 */
[----:B--2---:R0:W-:Y:S04]  /*3d2b0*/  STL [R1+0x6394], R15 ;  /* 0x0063940f01007387 */ /* 0x0041e80000100800 */
[----:B0-----:R-:W2:Y:S04]  /*3d2c0*/  LDL.LU R15, [R1+0x3a0] ;  /* 0x0003a000010f7983 */ /* 0x001ea80000300800 */
[----:B--2---:R0:W-:Y:S04]  /*3d2d0*/  STL [R1+0x6398], R15 ;  /* 0x0063980f01007387 */ /* 0x0041e80000100800 */
[----:B---3--:R-:W-:Y:S04]  /*3d2e0*/  STL [R1+0xd5c], R17 ;  /* 0x000d5c1101007387 */ /* 0x008fe80000100800 */
[----:B0-----:R-:W2:Y:S01]  /*3d2f0*/  LDL.LU R15, [R1+0x254] ;  /* 0x00025400010f7983 */ /* 0x001ea20000300800 */
[----:B------:R-:W0:Y:S02]  /*3d300*/  S2R R13, SR_TID.X ;  /* 0x00000000000d7919 */ /* 0x000e240000002100 */
[----:B0-----:R-:W-:-:S05]  /*3d310*/  LOP3.LUT R13, R13, 0x3f, RZ, 0xc0, !PT ;  /* 0x0000003f0d0d7812 */ /* 0x001fca00078ec0ff */
[----:B------:R-:W-:Y:S01]  /*3d320*/  IMAD.SHL.U32 R13, R13, 0x2, RZ ;  /* 0x000000020d0d7824 */ /* 0x000fe200078e00ff */
[----:B--2---:R0:W-:Y:S04]  /*3d330*/  STL [R1+0x63a0], R15 ;  /* 0x0063a00f01007387 */ /* 0x0041e80000100800 */
[----:B0-----:R-:W2:Y:S04]  /*3d340*/  LDL.LU R15, [R1+0x260] ;  /* 0x00026000010f7983 */ /* 0x001ea80000300800 */
[----:B------:R-:W3:Y:S01]  /*3d350*/  LDL.LU R14, [R1+0x398] ;  /* 0x00039800010e7983 */ /* 0x000ee20000300800 */
[----:B------:R-:W-:-:S05]  /*3d360*/  LOP3.LUT R13, R13, 0x60, RZ, 0x3c, !PT ;  /* 0x000000600d0d7812 */ /* 0x000fca00078e3cff */
        /* <DEDUP_REMOVED lines=17> */
[----:B------:R-:W-:Y:S04]  /*3d480*/  STS.U16 [R13+UR5+0x16600], R8 ;  /* 0x016600080d007988 */ /* 0x000fe80008000405 */
[----:B------:R-:W-:Y:S04]  /*3d490*/  STS.U16 [R13+UR5+0x16680], R9 ;  /* 0x016680090d007988 */ /* 0x000fe80008000405 */
[----:B------:R-:W-:Y:S04]  /*3d4a0*/  STS.U16 [R13+UR5+0x16e00], R10 ;  /* 0x016e000a0d007988 */ /* 0x000fe80008000405 */
[----:B------:R-:W-:Y:S04]  /*3d4b0*/  STS.U16 [R13+UR5+0x16e80], R11 ;  /* 0x016e800b0d007988 */ /* 0x000fe80008000405 */
[----:B------:R-:W-:Y:S04]  /*3d4c0*/  STS.U16 [R13+UR5+0x17600], R12 ;  /* 0x0176000c0d007988 */ /* 0x000fe80008000405 */
[----:B------:R-:W-:Y:S01]  /*3d4d0*/  STS.U16 [R13+UR5+0x17680], R2 ;  /* 0x017680020d007988 */ /* 0x000fe20008000405 */
[----:B0-----:R-:W-:-:S05]  /*3d4e0*/  LOP3.LUT R3, R3, 0x3f, RZ, 0xc0, !PT ;  /* 0x0000003f03037812 */ /* 0x001fca00078ec0ff */
[C---:B------:R-:W-:Y:S01]  /*3d4f0*/  IMAD.SHL.U32 R0, R3.reuse, 0x2, RZ ;  /* 0x0000000203007824 */ /* 0x040fe200078e00ff */
[----:B---3--:R0:W-:Y:S04]  /*3d500*/  STL [R1+0x639c], R14 ;  /* 0x00639c0e01007387 */ /* 0x0081e80000100800 */
[----:B------:R-:W3:Y:S04]  /*3d510*/  LDL.LU R21, [R1+0x394] ;  /* 0x0003940001157983 */ /* 0x000ee80000300800 */
[----:B------:R-:W4:Y:S04]  /*3d520*/  LDL.LU R20, [R1+0x390] ;  /* 0x0003900001147983 */ /* 0x000f280000300800 */
        /* <DEDUP_REMOVED lines=14> */
[----:B0-----:R-:W-:-:S03]  /*3d610*/  IMAD.SHL.U32 R14, R3, 0x2, RZ ;  /* 0x00000002030e7824 */ /* 0x001fc600078e00ff */
        /* <DEDUP_REMOVED lines=10> */
[----:B------:R-:W3:Y:S04]  /*3d6c0*/  LDL.LU R3, [R1+0x274] ;  /* 0x0002740001037983 */ /* 0x000ee80000300800 */
[----:B--2---:R0:W-:Y:S04]  /*3d6d0*/  STS.U16 [R14+UR5+0x17e00], R15 ;  /* 0x017e000f0e007988 */ /* 0x0041e80008000405 */
[----:B0-----:R-:W2:Y:S01]  /*3d6e0*/  LDL.LU R15, [R1+0x63a0] ;  /* 0x0063a000010f7983 */ /* 0x001ea20000300800 */
[----:B------:R-:W-:-:S03]  /*3d6f0*/  LOP3.LUT R0, R0, 0x70, RZ, 0x3c, !PT ;  /* 0x0000007000007812 */ /* 0x000fc600078e3cff */
[----:B--2---:R0:W-:Y:S04]  /*3d700*/  STS.U16 [R14+UR5+0x17e80], R15 ;  /* 0x017e800f0e007988 */ /* 0x0041e80008000405 */
[----:B0-----:R-:W2:Y:S04]  /*3d710*/  LDL.LU R14, [R1+0x639c] ;  /* 0x00639c00010e7983 */ /* 0x001ea80000300800 */
[----:B------:R-:W2:Y:S04]  /*3d720*/  LDL.LU R15, [R1+0x6398] ;  /* 0x00639800010f7983 */ /* 0x000ea80000300800 */
[----:B--2---:R0:W-:Y:S04]  /*3d730*/  STS.U16 [R0+UR5+0x10700], R15 ;  /* 0x0107000f00007988 */ /* 0x0041e80008000405 */
[----:B0-----:R-:W2:Y:S04]  /*3d740*/  LDL.LU R15, [R1+0x6394] ;  /* 0x00639400010f7983 */ /* 0x001ea80000300800 */
[----:B--2---:R-:W-:Y:S04]  /*3d750*/  STS.U16 [R0+UR5+0x10780], R15 ;  /* 0x0107800f00007988 */ /* 0x004fe80008000405 */
[----:B------:R-:W-:Y:S04]  /*3d760*/  STS.U16 [R0+UR5+0x10f00], R14 ;  /* 0x010f000e00007988 */ /* 0x000fe80008000405 */
[----:B---3--:R-:W-:Y:S04]  /*3d770*/  STS.U16 [R0+UR5+0x10f80], R21 ;  /* 0x010f801500007988 */ /* 0x008fe80008000405 */
[----:B----4-:R-:W-:Y:S04]  /*3d780*/  STS.U16 [R0+UR5+0x11700], R20 ;  /* 0x0117001400007988 */ /* 0x010fe80008000405 */
        /* <DEDUP_REMOVED lines=24> */
[----:B0-----:R-:W2:Y:S04]  /*3d910*/  LDL.LU R3, [R1+0x23c] ;  /* 0x00023c0001037983 */ /* 0x001ea80000300800 */
[----:B--2---:R0:W-:Y:S04]  /*3d920*/  STL [R1+0x638c], R3 ;  /* 0x00638c0301007387 */ /* 0x0041e80000100800 */
[----:B0-----:R-:W2:Y:S01]  /*3d930*/  LDL.LU R3, [R1+0x248] ;  /* 0x0002480001037983 */ /* 0x001ea20000300800 */
[----:B------:R-:W0:Y:S03]  /*3d940*/  S2R R2, SR_TID.X ;  /* 0x0000000000027919 */ /* 0x000e260000002100 */
[----:B--2---:R1:W-:Y:S04]  /*3d950*/  STL [R1+0x6390], R3 ;  /* 0x0063900301007387 */ /* 0x0043e80000100800 */
[----:B-1----:R-:W2:Y:S04]  /*3d960*/  LDL.LU R3, [R1+0x26c] ;  /* 0x00026c0001037983 */ /* 0x002ea80000300800 */
[----:B------:R-:W3:Y:S01]  /*3d970*/  LDL.LU R15, [R1+0x1dc] ;  /* 0x0001dc00010f7983 */ /* 0x000ee20000300800 */
[----:B0-----:R-:W-:-:S03]  /*3d980*/  LOP3.LUT R2, R2, 0x3f, RZ, 0xc0, !PT ;  /* 0x0000003f02027812 */ /* 0x001fc600078ec0ff */
        /* <DEDUP_REMOVED lines=31> */
[----:B0-----:R-:W2:Y:S04]  /*3db80*/  LDL.LU R3, [R1+0x6390] ;  /* 0x0063900001037983 */ /* 0x001ea80000300800 */
[----:B--2---:R0:W-:Y:S04]  /*3db90*/  STS.U16 [R15+UR5+0x17f00], R3 ;  /* 0x017f00030f007988 */ /* 0x0041e80008000405 */
[----:B0-----:R-:W2:Y:S04]  /*3dba0*/  LDL.LU R3, [R1+0x638c] ;  /* 0x00638c0001037983 */ /* 0x001ea80000300800 */
[----:B--2---:R0:W-:Y:S02]  /*3dbb0*/  STS.U16 [R15+UR5+0x17f80], R3 ;  /* 0x017f80030f007988 */ /* 0x0041e40008000405 */
[----:B0-----:R-:W0:Y:S02]  /*3dbc0*/  S2R R3, SR_TID.X ;  /* 0x0000000000037919 */ /* 0x001e240000002100 */
[----:B------:R-:W2:Y:S01]  /*3dbd0*/  LDL.LU R15, [R1+0x6388] ;  /* 0x00638800010f7983 */ /* 0x000ea20000300800 */
[----:B0-----:R-:W-:-:S05]  /*3dbe0*/  LOP3.LUT R3, R3, 0x3f, RZ, 0xc0, !PT ;  /* 0x0000003f03037812 */ /* 0x001fca00078ec0ff */
[----:B------:R-:W-:-:S05]  /*3dbf0*/  IMAD.SHL.U32 R3, R3, 0x2, RZ ;  /* 0x0000000203037824 */ /* 0x000fca00078e00ff */
[----:B---3--:R0:W-:Y:S04]  /*3dc00*/  STS.U16 [R3+UR5+0x5880], R10 ;  /* 0x0058800a03007988 */ /* 0x0081e80008000405 */
[----:B0-----:R-:W3:Y:S04]  /*3dc10*/  LDL.LU R10, [R1+0x160] ;  /* 0x00016000010a7983 */ /* 0x001ee80000300800 */
[----:B---3--:R0:W-:Y:S04]  /*3dc20*/  STL [R1+0x637c], R10 ;  /* 0x00637c0a01007387 */ /* 0x0081e80000100800 */
[----:B0-----:R-:W3:Y:S04]  /*3dc30*/  LDL.LU R10, [R1+0x164] ;  /* 0x00016400010a7983 */ /* 0x001ee80000300800 */
[----:B---3--:R0:W-:Y:S04]  /*3dc40*/  STL [R1+0x6380], R10 ;  /* 0x0063800a01007387 */ /* 0x0081e80000100800 */
[----:B0-----:R-:W3:Y:S04]  /*3dc50*/  LDL.LU R10, [R1+0x168] ;  /* 0x00016800010a7983 */ /* 0x001ee80000300800 */
[----:B------:R-:W-:Y:S04]  /*3dc60*/  STS.U16 [R3+UR5+0x6000], R11 ;  /* 0x0060000b03007988 */ /* 0x000fe80008000405 */
[----:B------:R-:W-:Y:S04]  /*3dc70*/  STS.U16 [R3+UR5+0x6080], R12 ;  /* 0x0060800c03007988 */ /* 0x000fe80008000405 */
[----:B------:R-:W-:Y:S04]  /*3dc80*/  STS.U16 [R3+UR5+0x6800], R13 ;  /* 0x0068000d03007988 */ /* 0x000fe80008000405 */
[----:B------:R-:W-:Y:S04]  /*3dc90*/  STS.U16 [R3+UR5+0x6880], R2 ;  /* 0x0068800203007988 */ /* 0x000fe80008000405 */
[----:B--2---:R-:W-:Y:S04]  /*3dca0*/  STS.U16 [R3+UR5], R15 ;  /* 0x0000000f03007988 */ /* 0x004fe80008000405 */
[----:B------:R-:W-:Y:S04]  /*3dcb0*/  STS.U16 [R3+UR5+0x80], R14 ;  /* 0x0000800e03007988 */ /* 0x000fe80008000405 */
[----:B----4-:R-:W-:Y:S04]  /*3dcc0*/  STS.U16 [R3+UR5+0x800], R21 ;  /* 0x0008001503007988 */ /* 0x010fe80008000405 */
[----:B------:R-:W-:Y:S04]  /*3dcd0*/  STS.U16 [R3+UR5+0x880], R20 ;  /* 0x0008801403007988 */ /* 0x000fe80008000405 */
[----:B------:R-:W-:Y:S04]  /*3dce0*/  STS.U16 [R3+UR5+0x1000], R19 ;  /* 0x0010001303007988 */ /* 0x000fe80008000405 */
[----:B------:R-:W-:Y:S04]  /*3dcf0*/  STS.U16 [R3+UR5+0x1080], R17 ;  /* 0x0010801103007988 */ /* 0x000fe80008000405 */
[----:B------:R-:W-:Y:S04]  /*3dd00*/  STS.U16 [R3+UR5+0x1800], R16 ;  /* 0x0018001003007988 */ /* 0x000fe80008000405 */
[----:B------:R-:W-:Y:S04]  /*3dd10*/  STS.U16 [R3+UR5+0x1880], R18 ;  /* 0x0018801203007988 */ /* 0x000fe80008000405 */
[----:B------:R-:W-:Y:S04]  /*3dd20*/  STS.U16 [R3+UR5+0x2000], R22 ;  /* 0x0020001603007988 */ /* 0x000fe80008000405 */
[----:B---3--:R0:W-:Y:S04]  /*3dd30*/  STL [R1+0x6384], R10 ;  /* 0x0063840a01007387 */ /* 0x0081e80000100800 */
[----:B0-----:R-:W2:Y:S04]  /*3dd40*/  LDL.LU R10, [R1+0x16c] ;  /* 0x00016c00010a7983 */ /* 0x001ea80000300800 */
        /* <DEDUP_REMOVED lines=12> */
[----:B------:R0:W-:Y:S04]  /*3de10*/  STS.U16 [R3+UR5+0x2080], R23 ;  /* 0x0020801703007988 */ /* 0x0001e80008000405 */
[----:B------:R-:W3:Y:S04]  /*3de20*/  LDL.LU R22, [R1+0x12c] ;  /* 0x00012c0001167983 */ /* 0x000ee80000300800 */
[----:B------:R1:W-:Y:S04]  /*3de30*/  STS.U16 [R3+UR5+0x2800], R24 ;  /* 0x0028001803007988 */ /* 0x0003e80008000405 */
        /* <DEDUP_REMOVED lines=24> */
[----:B0-----:R-:W3:Y:S04]  /*3dfc0*/  LDL.LU R8, [R1+0x18] ;  /* 0x0000180001087983 */ /* 0x001ee80000300800 */
[----:B-1----:R-:W3:Y:S04]  /*3dfd0*/  LDL.LU R9, [R1+0xc] ;  /* 0x00000c0001097983 */ /* 0x002ee80000300800 */
[----:B--2---:R0:W-:Y:S04]  /*3dfe0*/  STS.U16 [R3+UR5+0x7000], R10 ;  /* 0x0070000a03007988 */ /* 0x0041e80008000405 */
[----:B0-----:R-:W2:Y:S04]  /*3dff0*/  LDL.LU R10, [R1+0x6384] ;  /* 0x00638400010a7983 */ /* 0x001ea80000300800 */
[----:B--2---:R0:W-:Y:S04]  /*3e000*/  STS.U16 [R3+UR5+0x7080], R10 ;  /* 0x0070800a03007988 */ /* 0x0041e80008000405 */
[----:B0-----:R-:W2:Y:S04]  /*3e010*/  LDL.LU R10, [R1+0x6380] ;  /* 0x00638000010a7983 */ /* 0x001ea80000300800 */
[----:B--2---:R0:W-:Y:S04]  /*3e020*/  STS.U16 [R3+UR5+0x7800], R10 ;  /* 0x0078000a03007988 */ /* 0x0041e80008000405 */
[----:B0-----:R-:W2:Y:S04]  /*3e030*/  LDL.LU R10, [R1+0x637c] ;  /* 0x00637c00010a7983 */ /* 0x001ea80000300800 */
        /* <DEDUP_REMOVED lines=12> */
[----:B--2---:R0:W-:Y:S04]  /*3e100*/  STS.U16 [R3+UR5+0x7880], R10 ;  /* 0x0078800a03007988 */ /* 0x0041e80008000405 */
[----:B0-----:R-:W2:Y:S04]  /*3e110*/  LDL.LU R10, [R1+0x6378] ;  /* 0x00637800010a7983 */ /* 0x001ea80000300800 */
[----:B------:R-:W3:Y:S04]  /*3e120*/  LDL.LU R11, [R1+0x6374] ;  /* 0x00637400010b7983 */ /* 0x000ee80000300800 */
[----:B------:R-:W4:Y:S04]  /*3e130*/  LDL.LU R12, [R1+0x6370] ;  /* 0x00637000010c7983 */ /* 0x000f280000300800 */
[----:B------:R-:W2:Y:S04]  /*3e140*/  LDL.LU R13, [R1+0x636c] ;  /* 0x00636c00010d7983 */ /* 0x000ea80000300800 */
        /* <DEDUP_REMOVED lines=36> */
[----:B0-----:R-:W3:Y:S04]  /*3e390*/  LDL.LU R7, [R1+0xa4] ;  /* 0x0000a40001077983 */ /* 0x001ee80000300800 */
[----:B-1----:R-:W3:Y:S04]  /*3e3a0*/  LDL.LU R8, [R1+0xa0] ;  /* 0x0000a00001087983 */ /* 0x002ee80000300800 */
[----:B------:R-:W3:Y:S04]  /*3e3b0*/  LDL.LU R9, [R1+0x9c] ;  /* 0x00009c0001097983 */ /* 0x000ee80000300800 */
[----:B--2---:R-:W-:Y:S04]  /*3e3c0*/  STS.U16 [R3+UR5+0xf000], R13 ;  /* 0x00f0000d03007988 */ /* 0x004fe80008000405 */
[----:B------:R0:W-:Y:S04]  /*3e3d0*/  STL [R1+0x6348], R13 ;  /* 0x0063480d01007387 */ /* 0x0001e80000100800 */
[----:B----4-:R-:W-:Y:S04]  /*3e3e0*/  STS.U16 [R3+UR5+0xf080], R12 ;  /* 0x00f0800c03007988 */ /* 0x010fe80008000405 */
[----:B---3--:R-:W-:Y:S04]  /*3e3f0*/  STS.U16 [R3+UR5+0xf800], R11 ;  /* 0x00f8000b03007988 */ /* 0x008fe80008000405 */
[----:B------:R-:W-:Y:S04]  /*3e400*/  STS.U16 [R3+UR5+0xf880], R10 ;  /* 0x00f8800a03007988 */ /* 0x000fe80008000405 */
[----:B0-----:R-:W2:Y:S04]  /*3e410*/  LDL.LU R13, [R1+0xf8] ;  /* 0x0000f800010d7983 */ /* 0x001ea80000300800 */
[----:B------:R0:W-:Y:S04]  /*3e420*/  STL [R1+0x634c], R12 ;  /* 0x00634c0c01007387 */ /* 0x0001e80000100800 */
[----:B0-----:R-:W3:Y:S04]  /*3e430*/  LDL.LU R12, [R1+0xfc] ;  /* 0x0000fc00010c7983 */ /* 0x001ee80000300800 */
[----:B------:R0:W-:Y:S04]  /*3e440*/  STL [R1+0x6350], R11 ;  /* 0x0063500b01007387 */ /* 0x0001e80000100800 */
[----:B0-----:R-:W4:Y:S04]  /*3e450*/  LDL.LU R11, [R1+0x100] ;  /* 0x00010000010b7983 */ /* 0x001f280000300800 */
[----:B------:R0:W-:Y:S04]  /*3e460*/  STL [R1+0x6358], R10 ;  /* 0x0063580a01007387 */ /* 0x0001e80000100800 */
[----:B0-----:R-:W2:Y:S04]  /*3e470*/  LDL.LU R10, [R1+0x104] ;  /* 0x00010400010a7983 */ /* 0x001ea80000300800 */
[----:B------:R0:W-:Y:S04]  /*3e480*/  STS.U16 [R3+UR5+0xe880], R2 ;  /* 0x00e8800203007988 */ /* 0x0001e80008000405 */
[----:B------:R-:W-:Y:S01]  /*3e490*/  STL [R1+0x6354], R3 ;  /* 0x0063540301007387 */ /* 0x000fe20000100800 */
[----:B0-----:R-:W-:-:S05]  /*3e4a0*/  LOP3.LUT R2, R3, 0x10, RZ, 0x3c, !PT ;  /* 0x0000001003027812 */ /* 0x001fca00078e3cff */
[----:B--2---:R0:W-:Y:S04]  /*3e4b0*/  STS.U16 [R2+UR5+0x100], R10 ;  /* 0x0001000a02007988 */ /* 0x0041e80008000405 */
[----:B0-----:R-:W2:Y:S04]  /*3e4c0*/  LDL.LU R10, [R1+0x8c] ;  /* 0x00008c00010a7983 */ /* 0x001ea80000300800 */
[----:B--2---:R0:W-:Y:S04]  /*3e4d0*/  STL [R1+0x635c], R10 ;  /* 0x00635c0a01007387 */ /* 0x0041e80000100800 */
[----:B0-----:R-:W2:Y:S04]  /*3e4e0*/  LDL.LU R10, [R1+0x90] ;  /* 0x00009000010a7983 */ /* 0x001ea80000300800 */
[----:B--2---:R0:W-:Y:S04]  /*3e4f0*/  STL [R1+0x6360], R10 ;  /* 0x0063600a01007387 */ /* 0x0041e80000100800 */
        /* <DEDUP_REMOVED lines=14> */
[----:B--2---:R0:W-:Y:S04]  /*3e5e0*/  STL [R1+0x6364], R10 ;  /* 0x0063640a01007387 */ /* 0x0041e80000100800 */
        /* <DEDUP_REMOVED lines=40> */
[----:B0-----:R-:W3:Y:S04]  /*3e870*/  LDL.LU R9, [R1+0x10] ;  /* 0x0000100001097983 */ /* 0x001ee80000300800 */
[----:B--2---:R0:W-:Y:S04]  /*3e880*/  STS.U16 [R2+UR5+0x6980], R10 ;  /* 0x0069800a02007988 */ /* 0x0041e80008000405 */
[----:B0-----:R-:W2:Y:S04]  /*3e890*/  LDL.LU R10, [R1+0x6364] ;  /* 0x00636400010a7983 */ /* 0x001ea80000300800 */
[----:B--2---:R0:W-:Y:S04]  /*3e8a0*/  STS.U16 [R2+UR5+0x7100], R10 ;  /* 0x0071000a02007988 */ /* 0x0041e80008000405 */
[----:B0-----:R-:W2:Y:S04]  /*3e8b0*/  LDL.LU R10, [R1+0x6360] ;  /* 0x00636000010a7983 */ /* 0x001ea80000300800 */
[----:B--2---:R0:W-:Y:S04]  /*3e8c0*/  STS.U16 [R2+UR5+0x7180], R10 ;  /* 0x0071800a02007988 */ /* 0x0041e80008000405 */
[----:B0-----:R-:W2:Y:S04]  /*3e8d0*/  LDL.LU R10, [R1+0x635c] ;  /* 0x00635c00010a7983 */ /* 0x001ea80000300800 */
[----:B--2---:R0:W-:Y:S04]  /*3e8e0*/  STS.U16 [R2+UR5+0x7900], R10 ;  /* 0x0079000a02007988 */ /* 0x0041e80008000405 */
[----:B---3--:R1:W-:Y:S04]  /*3e8f0*/  STS.U16 [R2+UR5+0x7980], R3 ;  /* 0x0079800302007988 */ /* 0x0083e80008000405 */
[----:B----4-:R2:W-:Y:S04]  /*3e900*/  STS.U16 [R2+UR5+0x8100], R11 ;  /* 0x0081000b02007988 */ /* 0x0105e80008000405 */
[----:B------:R3:W-:Y:S04]  /*3e910*/  STS.U16 [R2+UR5+0x8180], R12 ;  /* 0x0081800c02007988 */ /* 0x0007e80008000405 */
[----:B------:R4:W-:Y:S04]  /*3e920*/  STS.U16 [R2+UR5+0x8900], R13 ;  /* 0x0089000d02007988 */ /* 0x0009e80008000405 */
[----:B------:R2:W-:Y:S04]  /*3e930*/  STS.U16 [R2+UR5+0x8980], R14 ;  /* 0x0089800e02007988 */ /* 0x0005e80008000405 */
[----:B0-----:R-:W4:Y:S04]  /*3e940*/  LDL.LU R10, [R1+0x6358] ;  /* 0x00635800010a7983 */ /* 0x001f280000300800 */
[----:B-1----:R-:W4:Y:S04]  /*3e950*/  LDL.LU R3, [R1+0x6354] ;  /* 0x0063540001037983 */ /* 0x002f280000300800 */
[----:B--2---:R-:W2:Y:S04]  /*3e960*/  LDL.LU R11, [R1+0x6350] ;  /* 0x00635000010b7983 */ /* 0x004ea80000300800 */
[----:B---3--:R-:W3:Y:S04]  /*3e970*/  LDL.LU R12, [R1+0x634c] ;  /* 0x00634c00010c7983 */ /* 0x008ee80000300800 */
[----:B----4-:R-:W4:Y:S04]  /*3e980*/  LDL.LU R13, [R1+0x6348] ;  /* 0x00634800010d7983 */ /* 0x010f280000300800 */
[----:B------:R-:W2:Y:S04]  /*3e990*/  LDL.LU R14, [R1+0x6344] ;  /* 0x00634400010e7983 */ /* 0x000ea80000300800 */
[----:B------:R0:W-:Y:S04]  /*3e9a0*/  STS.U16 [R2+UR5+0x9100], R15 ;  /* 0x0091000f02007988 */ /* 0x0001e80008000405 */
[----:B------:R1:W-:Y:S04]  /*3e9b0*/  STS.U16 [R2+UR5+0x9180], R21 ;  /* 0x0091801502007988 */ /* 0x0003e80008000405 */
[----:B------:R0:W-:Y:S04]  /*3e9c0*/  STS.U16 [R2+UR5+0x9900], R20 ;  /* 0x0099001402007988 */ /* 0x0001e80008000405 */
[----:B------:R0:W-:Y:S04]  /*3e9d0*/  STS.U16 [R2+UR5+0x9980], R19 ;  /* 0x0099801302007988 */ /* 0x0001e80008000405 */
[----:B------:R1:W-:Y:S04]  /*3e9e0*/  STS.U16 [R2+UR5+0xa100], R17 ;  /* 0x00a1001102007988 */ /* 0x0003e80008000405 */
[----:B------:R1:W-:Y:S04]  /*3e9f0*/  STS.U16 [R2+UR5+0xa180], R16 ;  /* 0x00a1801002007988 */ /* 0x0003e80008000405 */
[----:B0-----:R-:W2:Y:S04]  /*3ea00*/  LDL.LU R15, [R1+0x6340] ;  /* 0x00634000010f7983 */ /* 0x001ea80000300800 */
[----:B-1----:R-:W2:Y:S04]  /*3ea10*/  LDL.LU R21, [R1+0x633c] ;  /* 0x00633c0001157983 */ /* 0x002ea80000300800 */
[----:B------:R-:W2:Y:S04]  /*3ea20*/  LDL.LU R20, [R1+0x6338] ;  /* 0x0063380001147983 */ /* 0x000ea80000300800 */
[----:B------:R-:W2:Y:S04]  /*3ea30*/  LDL.LU R19, [R1+0x6334] ;  /* 0x0063340001137983 */ /* 0x000ea80000300800 */
[----:B------:R-:W2:Y:S04]  /*3ea40*/  LDL.LU R17, [R1+0x6330] ;  /* 0x0063300001117983 */ /* 0x000ea80000300800 */
        /* <DEDUP_REMOVED lines=33> */
[----:B--2---:R-:W-:Y:S04]  /*3ec60*/  STS.U16 [R2+UR5+0xe900], R9 ;  /* 0x00e9000902007988 */ /* 0x004fe80008000405 */
[----:B------:R-:W-:Y:S04]  /*3ec70*/  STS.U16 [R2+UR5+0xe980], R8 ;  /* 0x00e9800802007988 */ /* 0x000fe80008000405 */
[----:B------:R-:W-:Y:S04]  /*3ec80*/  STS.U16 [R2+UR5+0xf100], R7 ;  /* 0x00f1000702007988 */ /* 0x000fe80008000405 */
[----:B------:R-:W-:Y:S04]  /*3ec90*/  STS.U16 [R2+UR5+0xf180], R6 ;  /* 0x00f1800602007988 */ /* 0x000fe80008000405 */
[----:B------:R0:W-:Y:S04]  /*3eca0*/  STS.U16 [R2+UR5+0xf900], R5 ;  /* 0x00f9000502007988 */ /* 0x0001e80008000405 */
[----:B------:R1:W-:Y:S04]  /*3ecb0*/  STS.U16 [R2+UR5+0xf980], R4 ;  /* 0x00f9800402007988 */ /* 0x0003e80008000405 */
[----:B0-----:R-:W2:Y:S04]  /*3ecc0*/  LDL.LU R5, [R1+0x4] ;  /* 0x0000040001057983 */ /* 0x001ea80000300800 */
[----:B-1----:R-:W2:Y:S04]  /*3ecd0*/  LDL.LU R2, [R1+0x62e8] ;  /* 0x0062e80001027983 */ /* 0x002ea80000300800 */
[----:B--2---:R-:W-:Y:S04]  /*3ece0*/  STS.U16 [R2+UR5+0x200], R5 ;  /* 0x0002000502007988 */ /* 0x004fe80008000405 */
[----:B------:R0:W-:Y:S04]  /*3ecf0*/  STS.U16 [R2+UR5+0x280], R0 ;  /* 0x0002800002007988 */ /* 0x0001e80008000405 */
[----:B0-----:R-:W2:Y:S04]  /*3ed00*/  LDL.LU R0, [R1+0x62e4] ;  /* 0x0062e40001007983 */ /* 0x001ea80000300800 */
[----:B------:R-:W3:Y:S04]  /*3ed10*/  LDL R5, [R1+0x1a88] ;  /* 0x001a880001057983 */ /* 0x000ee80000100800 */
[----:B------:R-:W3:Y:S04]  /*3ed20*/  LDL R4, [R1+0x1a8c] ;  /* 0x001a8c0001047983 */ /* 0x000ee80000100800 */
[----:B------:R-:W-:Y:S04]  /*3ed30*/  STS.U16 [R2+UR5+0xa00], R29 ;  /* 0x000a001d02007988 */ /* 0x000fe80008000405 */
[----:B------:R-:W-:Y:S04]  /*3ed40*/  STS.U16 [R2+UR5+0xa80], R28 ;  /* 0x000a801c02007988 */ /* 0x000fe80008000405 */
[----:B------:R-:W-:Y:S04]  /*3ed50*/  STS.U16 [R2+UR5+0x1200], R27 ;  /* 0x0012001b02007988 */ /* 0x000fe80008000405 */
[----:B------:R-:W-:Y:S01]  /*3ed60*/  STS.U16 [R2+UR5+0x1280], R26 ;  /* 0x0012801a02007988 */ /* 0x000fe20008000405 */
[----:B--2---:R-:W-:-:S06]  /*3ed70*/  PRMT R0, RZ, 0x7610, R0 ;  /* 0x00007610ff007816 */ /* 0x004fcc0000000000 */
[----:B---3--:R-:W2:Y:S04]  /*3ed80*/  @!P0 LDG.E.U16 R0, desc[UR8][R4.64] ;  /* 0x0000000804008981 */ /* 0x008ea8000c1e1500 */
        /* <DEDUP_REMOVED lines=10> */
[----:B0-----:R-:W3:Y:S04]  /*3ee30*/  LDL.LU R2, [R1+0x62e0] ;  /* 0x0062e00001027983 */ /* 0x001ee80000300800 */
        /* <DEDUP_REMOVED lines=1897> */
[----:B---3--:R-:W-:Y:S04]  /*464d0*/  STL [R1+0x5d00], R3 ;  /* 0x005d000301007387 */ /* 0x008fe80000100800 */
        /* <DEDUP_REMOVED lines=84> */
[----:B------:R-:W2:Y:S02]  /*46a20*/  LDL R5, [R1+0x10d4] ;  /* 0x0010d40001057983 */ /* 0x000ea40000100800 */
[----:B--2---:R-:W-:-:S02]  /*46a30*/  @!P1 LOP3.LUT R5, R5, R4, RZ, 0x3c, !PT ;  /* 0x0000000405059212 */ /* 0x004fc400078e3cff */
[----:B---3--:R-:W-:Y:S02]  /*46a40*/  PRMT R2, RZ, 0x7610, R2 ;  /* 0x00007610ff027816 */ /* 0x008fe40000000002 */
[----:B------:R-:W-:-:S04]  /*46a50*/  @!P1 LOP3.LUT R4, R5, R4, RZ, 0x3c, !PT ;  /* 0x0000000405049212 */ /* 0x000fc800078e3cff */
[----:B------:R-:W-:-:S05]  /*46a60*/  @!P1 LOP3.LUT R5, R5, R4, RZ, 0x3c, !PT ;  /* 0x0000000405059212 */ /* 0x000fca00078e3cff */
[----:B------:R-:W2:Y:S04]  /*46a70*/  @!P1 LDG.E.U16 R2, desc[UR8][R4.64] ;  /* 0x0000000804029981 */ /* 0x000ea8000c1e1500 */
[----:B--2---:R0:W-:Y:S04]  /*46a80*/  STL [R1+0x1e0], R2 ;  /* 0x0001e00201007387 */ /* 0x0041e80000100800 */
[----:B0-----:R-:W2:Y:S04]  /*46a90*/  LDL.LU R2, [R1+0x5f6c] ;  /* 0x005f6c0001027983 */ /* 0x001ea80000300800 */
[----:B------:R-:W3:Y:S04]  /*46aa0*/  LDL R4, [R1+0x10c8] ;  /* 0x0010c80001047983 */ /* 0x000ee80000100800 */
[----:B------:R-:W3:Y:S02]  /*46ab0*/  LDL R5, [R1+0x10cc] ;  /* 0x0010cc0001057983 */ /* 0x000ee40000100800 */
[----:B---3--:R-:W-:-:S02]  /*46ac0*/  @!P0 LOP3.LUT R5, R5, R4, RZ, 0x3c, !PT ;  /* 0x0000000405058212 */ /* 0x008fc400078e3cff */
[----:B--2---:R-:W-:Y:S02]  /*46ad0*/  PRMT R2, RZ, 0x7610, R2 ;  /* 0x00007610ff027816 */ /* 0x004fe40000000002 */
        /* <DEDUP_REMOVED lines=897> */
[----:B------:R-:W3:Y:S01]  /*4a2f0*/  LDL R5, [R1+0x25a4] ;  /* 0x0025a40001057983 */ /* 0x000ee20000100800 */
[----:B----4-:R-:W-:-:S02]  /*4a300*/  PRMT R13, RZ, 0x7610, R13 ;  /* 0x00007610ff0d7816 */ /* 0x010fc4000000000d */
        /* <DEDUP_REMOVED lines=9> */
[----:B------:R-:W-:Y:S01]  /*4a3a0*/  @!P1 LOP3.LUT R5, R5, R4, RZ, 0x3c, !PT ;  /* 0x0000000405059212 */ /* 0x000fe200078e3cff */
[----:B---3--:R-:W-:Y:S04]  /*4a3b0*/  STL [R1+0x5db0], R13 ;  /* 0x005db00d01007387 */ /* 0x008fe80000100800 */
[----:B------:R0:W3:Y:S04]  /*4a3c0*/  @!P1 LDG.E.U16 R12, desc[UR8][R4.64] ;  /* 0x00000008040c9981 */ /* 0x0000e8000c1e1500 */
[----:B------:R-:W0:Y:S04]  /*4a3d0*/  LDL R4, [R1+0x23d8] ;  /* 0x0023d80001047983 */ /* 0x000e280000100800 */
[----:B------:R-:W0:Y:S01]  /*4a3e0*/  LDL R5, [R1+0x23e4] ;  /* 0x0023e40001057983 */ /* 0x000e220000100800 */
[----:B--2---:R-:W-:-:S02]  /*4a3f0*/  PRMT R2, RZ, 0x7610, R2 ;  /* 0x00007610ff027816 */ /* 0x004fc40000000002 */
        /* <DEDUP_REMOVED lines=43> */
[----:B--2---:R-:W-:Y:S02]  /*4a6b0*/  PRMT R2, RZ, 0x7610, R2 ;  /* 0x00007610ff027816 */ /* 0x004fe40000000002 */
        /* <DEDUP_REMOVED lines=8> */
[----:B------:R-:W4:Y:S04]  /*4a740*/  LDL R4, [R1+0x2528] ;  /* 0x0025280001047983 */ /* 0x000f280000100800 */
[----:B------:R-:W4:Y:S01]  /*4a750*/  LDL R5, [R1+0x2534] ;  /* 0x0025340001057983 */ /* 0x000f220000100800 */
[----:B------:R-:W-:-:S02]  /*4a760*/  PRMT R28, RZ, 0x7610, R28 ;  /* 0x00007610ff1c7816 */ /* 0x000fc4000000001c */
[----:B----4-:R-:W-:-:S04]  /*4a770*/  @!P0 LOP3.LUT R5, R5, R4, RZ, 0x3c, !PT ;  /* 0x0000000405058212 */ /* 0x010fc800078e3cff */
[----:B------:R-:W-:-:S04]  /*4a780*/  @!P0 LOP3.LUT R4, R5, R4, RZ, 0x3c, !PT ;  /* 0x0000000405048212 */ /* 0x000fc800078e3cff */
[----:B------:R-:W-:-:S05]  /*4a790*/  @!P0 LOP3.LUT R5, R5, R4, RZ, 0x3c, !PT ;  /* 0x0000000405058212 */ /* 0x000fca00078e3cff */
[----:B------:R0:W4:Y:S04]  /*4a7a0*/  @!P0 LDG.E.U16 R28, desc[UR8][R4.64] ;  /* 0x00000008041c8981 */ /* 0x000128000c1e1500 */
[----:B------:R-:W0:Y:S04]  /*4a7b0*/  LDL R4, [R1+0x2530] ;  /* 0x0025300001047983 */ /* 0x000e280000100800 */
[----:B------:R-:W0:Y:S01]  /*4a7c0*/  LDL R5, [R1+0x253c] ;  /* 0x00253c0001057983 */ /* 0x000e220000100800 */
[----:B------:R-:W-:Y:S02]  /*4a7d0*/  PRMT R26, RZ, 0x7610, R26 ;  /* 0x00007610ff1a7816 */ /* 0x000fe4000000001a */
[----:B0-----:R-:W-:-:S04]  /*4a7e0*/  @!P1 LOP3.LUT R5, R5, R4, RZ, 0x3c, !PT ;  /* 0x0000000405059212 */ /* 0x001fc800078e3cff */
[----:B------:R-:W-:-:S04]  /*4a7f0*/  @!P1 LOP3.LUT R4, R5, R4, RZ, 0x3c, !PT ;  /* 0x0000000405049212 */ /* 0x000fc800078e3cff */
[----:B------:R-:W-:Y:S01]  /*4a800*/  @!P1 LOP3.LUT R5, R5, R4, RZ, 0x3c, !PT ;  /* 0x0000000405059212 */ /* 0x000fe200078e3cff */
[----:B----4-:R0:W-:Y:S04]  /*4a810*/  STL [R1+0x5d88], R28 ;  /* 0x005d881c01007387 */ /* 0x0101e80000100800 */
[----:B------:R-:W4:Y:S04]  /*4a820*/  @!P1 LDG.E.U16 R26, desc[UR8][R4.64] ;  /* 0x00000008041a9981 */ /* 0x000f28000c1e1500 */
[----:B0-----:R-:W2:Y:S04]  /*4a830*/  LDL R28, [R1+0x25b4] ;  /* 0x0025b400011c7983 */ /* 0x001ea80000100800 */
[----:B------:R-:W3:Y:S01]  /*4a840*/  LDL R5, [R1+0x25a8] ;  /* 0x0025a80001057983 */ /* 0x000ee20000100800 */
[----:B------:R-:W-:-:S03]  /*4a850*/  PRMT R11, RZ, 0x7610, R11 ;  /* 0x00007610ff0b7816 */ /* 0x000fc6000000000b */
[----:B----4-:R0:W-:Y:S01]  /*4a860*/  STL [R1+0x5d8c], R26 ;  /* 0x005d8c1a01007387 */ /* 0x0101e20000100800 */
[----:B--2---:R-:W-:Y:S02]  /*4a870*/  @!P0 MOV R4, R28 ;  /* 0x0000001c00048202 */ /* 0x004fe40000000f00 */
[----:B------:R-:W-:Y:S01]  /*4a880*/  PRMT R10, RZ, 0x7610, R10 ;  /* 0x00007610ff0a7816 */ /* 0x000fe2000000000a */
[----:B------:R-:W2:Y:S04]  /*4a890*/  LDL R28, [R1+0x2444] ;  /* 0x00244400011c7983 */ /* 0x000ea80000100800 */
[----:B0-----:R-:W4:Y:S04]  /*4a8a0*/  LDL R26, [R1+0x25b0] ;  /* 0x0025b000011a7983 */ /* 0x001f280000100800 */
[----:B---3--:R0:W3:Y:S02]  /*4a8b0*/  @!P0 LDG.E.U16 R11, desc[UR8][R4.64] ;  /* 0x00000008040b8981 */ /* 0x0080e4000c1e1500 */
[----:B0-----:R-:W-:-:S02]  /*4a8c0*/  @!P1 IMAD.MOV.U32 R4, RZ, RZ, R15 ;  /* 0x000000ffff049224 */ /* 0x001fc400078e000f */
[----:B----4-:R-:W-:Y:S01]  /*4a8d0*/  @!P1 IMAD.MOV.U32 R5, RZ, RZ, R26 ;  /* 0x000000ffff059224 */ /* 0x010fe200078e001a */
[----:B---3--:R-:W-:Y:S01]  /*4a8e0*/  STL [R1+0x5d90], R11 ;  /* 0x005d900b01007387 */ /* 0x008fe20000100800 */
[----:B------:R-:W-:-:S03]  /*4a8f0*/  PRMT R14, RZ, 0x7610, R14 ;  /* 0x00007610ff0e7816 */ /* 0x000fc6000000000e */
[----:B------:R-:W3:Y:S04]  /*4a900*/  LDL R26, [R1+0x2448] ;  /* 0x00244800011a7983 */ /* 0x000ee80000100800 */
[----:B------:R-:W4:Y:S04]  /*4a910*/  LDL R15, [R1+0x2454] ;  /* 0x00245400010f7983 */ /* 0x000f280000100800 */
[----:B------:R0:W2:Y:S04]  /*4a920*/  @!P1 LDG.E.U16 R10, desc[UR8][R4.64] ;  /* 0x00000008040a9981 */ /* 0x0000a8000c1e1500 */
[----:B------:R-:W0:Y:S04]  /*4a930*/  LDL R4, [R1+0x23e8] ;  /* 0x0023e80001047983 */ /* 0x000e280000100800 */
[----:B------:R-:W0:Y:S02]  /*4a940*/  LDL R5, [R1+0x23f4] ;  /* 0x0023f40001057983 */ /* 0x000e240000100800 */
        /* <DEDUP_REMOVED lines=18> */
[----:B------:R-:W-:-:S02]  /*4aa70*/  @!P0 IMAD.MOV.U32 R4, RZ, RZ, R28 ;  /* 0x000000ffff048224 */ /* 0x000fc400078e001c */
[----:B------:R-:W3:Y:S04]  /*4aa80*/  LDL R28, [R1+0x2538] ;  /* 0x00253800011c7983 */ /* 0x000ee80000100800 */
[----:B--2---:R0:W2:Y:S04]  /*4aa90*/  @!P0 LDG.E.U16 R10, desc[UR8][R4.64] ;  /* 0x00000008040a8981 */ /* 0x0040a8000c1e1500 */
[----:B------:R-:W0:Y:S04]  /*4aaa0*/  LDL R4, [R1+0x2440] ;  /* 0x0024400001047983 */ /* 0x000e280000100800 */
[----:B------:R-:W0:Y:S01]  /*4aab0*/  LDL R5, [R1+0x244c] ;  /* 0x00244c0001057983 */ /* 0x000e220000100800 */
[----:B---3--:R-:W-:-:S02]  /*4aac0*/  PRMT R2, RZ, 0x7610, R2 ;  /* 0x00007610ff027816 */ /* 0x008fc40000000002 */
        /* <DEDUP_REMOVED lines=8> */
[----:B----4-:R-:W-:-:S02]  /*4ab50*/  @!P0 IMAD.MOV.U32 R4, RZ, RZ, R15 ;  /* 0x000000ffff048224 */ /* 0x010fc400078e000f */
[----:B------:R-:W-:Y:S01]  /*4ab60*/  @!P0 IMAD.MOV.U32 R5, RZ, RZ, R26 ;  /* 0x000000ffff058224 */ /* 0x000fe200078e001a */
[----:B------:R-:W4:Y:S04]  /*4ab70*/  LDL R15, [R1+0x254c] ;  /* 0x00254c00010f7983 */ /* 0x000f280000100800 */
[----:B------:R-:W2:Y:S01]  /*4ab80*/  LDL R26, [R1+0x2540] ;  /* 0x00254000011a7983 */ /* 0x000ea20000100800 */
[----:B---3--:R-:W-:-:S06]  /*4ab90*/  PRMT R2, RZ, 0x7610, R2 ;  /* 0x00007610ff027816 */ /* 0x008fcc0000000002 */
[----:B------:R-:W3:Y:S01]  /*4aba0*/  @!P0 LDG.E.U16 R2, desc[UR8][R4.64] ;  /* 0x0000000804028981 */ /* 0x000ee2000c1e1500 */
[----:B------:R-:W-:-:S03]  /*4abb0*/  PRMT R11, RZ, 0x7610, R11 ;  /* 0x00007610ff0b7816 */ /* 0x000fc6000000000b */
[----:B---3--:R0:W-:Y:S04]  /*4abc0*/  STL [R1+0x34], R2 ;  /* 0x0000340201007387 */ /* 0x0081e80000100800 */
[----:B0-----:R-:W3:Y:S04]  /*4abd0*/  LDL.LU R2, [R1+0x5dbc] ;  /* 0x005dbc0001027983 */ /* 0x001ee80000300800 */
[----:B------:R-:W2:Y:S01]  /*4abe0*/  LDL R5, [R1+0x24b8] ;  /* 0x0024b80001057983 */ /* 0x000ea20000100800 */
[----:B------:R-:W-:Y:S01]  /*4abf0*/  @!P0 IMAD.MOV.U32 R4, RZ, RZ, R14 ;  /* 0x000000ffff048224 */ /* 0x000fe200078e000e */
[----:B------:R-:W-:-:S02]  /*4ac00*/  PRMT R24, RZ, 0x7610, R24 ;  /* 0x00007610ff187816 */ /* 0x000fc40000000018 */
        /* <DEDUP_REMOVED lines=8> */
[----:B------:R0:W3:Y:S02]  /*4ac90*/  @!P1 LDG.E.U16 R2, desc[UR8][R4.64] ;  /* 0x0000000804029981 */ /* 0x0000e4000c1e1500 */
[----:B0-----:R-:W-:Y:S02]  /*4aca0*/  @!P0 IMAD.MOV.U32 R4, RZ, RZ, R10 ;  /* 0x000000ffff048224 */ /* 0x001fe400078e000a */
[----:B------:R-:W-:-:S05]  /*4acb0*/  @!P0 IMAD.MOV.U32 R5, RZ, RZ, R28 ;  /* 0x000000ffff058224 */ /* 0x000fca00078e001c */
[----:B------:R4:W3:Y:S04]  /*4acc0*/  @!P0 LDG.E.U16 R24, desc[UR8][R4.64] ;  /* 0x0000000804188981 */ /* 0x0008e8000c1e1500 */
[----:B--2---:R0:W-:Y:S01]  /*4acd0*/  STL [R1+0x28], R11 ;  /* 0x0000280b01007387 */ /* 0x0041e20000100800 */
[----:B------:R-:W-:Y:S01]  /*4ace0*/  PRMT R22, RZ, 0x7610, R22 ;  /* 0x00007610ff167816 */ /* 0x000fe20000000016 */
[----:B----4-:R-:W-:Y:S02]  /*4acf0*/  @!P1 IMAD.MOV.U32 R4, RZ, RZ, R15 ;  /* 0x000000ffff049224 */ /* 0x010fe400078e000f */
[----:B0-----:R-:W2:Y:S01]  /*4ad00*/  LDL R11, [R1+0x25c4] ;  /* 0x0025c400010b7983 */ /* 0x001ea20000100800 */
[----:B------:R-:W-:-:S05]  /*4ad10*/  @!P1 IMAD.MOV.U32 R5, RZ, RZ, R26 ;  /* 0x000000ffff059224 */ /* 0x000fca00078e001a */
[----:B------:R2:W4:Y:S04]  /*4ad20*/  @!P1 LDG.E.U16 R22, desc[UR8][R4.64] ;  /* 0x0000000804169981 */ /* 0x000528000c1e1500 */
[----:B---3--:R0:W-:Y:S04]  /*4ad30*/  STL [R1+0x24], R2 ;  /* 0x0000240201007387 */ /* 0x0081e80000100800 */
[----:B0-----:R-:W3:Y:S04]  /*4ad40*/  LDL.LU R2, [R1+0x5db8] ;  /* 0x005db80001027983 */ /* 0x001ee80000300800 */
[----:B------:R-:W3:Y:S04]  /*4ad50*/  LDL R28, [R1+0x25c0] ;  /* 0x0025c000011c7983 */ /* 0x000ee80000100800 */
[----:B------:R-:W3:Y:S04]  /*4ad60*/  LDL R10, [R1+0x25cc] ;  /* 0x0025cc00010a7983 */ /* 0x000ee80000100800 */
[----:B------:R0:W-:Y:S04]  /*4ad70*/  STL [R1+0x5d70], R24 ;  /* 0x005d701801007387 */ /* 0x0001e80000100800 */
[----:B------:R-:W3:Y:S04]  /*4ad80*/  LDL R26, [R1+0x2450] ;  /* 0x00245000011a7983 */ /* 0x000ee80000100800 */
[----:B0-----:R-:W3:Y:S01]  /*4ad90*/  LDL R24, [R1+0x245c] ;  /* 0x00245c0001187983 */ /* 0x001ee20000100800 */
[----:B------:R-:W-:-:S02]  /*4ada0*/  PRMT R9, RZ, 0x7610, R9 ;  /* 0x00007610ff097816 */ /* 0x000fc40000000009 */
[----:B--2---:R-:W-:Y:S01]  /*4adb0*/  @!P0 MOV R4, R11 ;  /* 0x0000000b00048202 */ /* 0x004fe20000000f00 */
[----:B------:R-:W-:Y:S01]  /*4adc0*/  @!P0 IMAD.MOV.U32 R5, RZ, RZ, R14 ;  /* 0x000000ffff058224 */ /* 0x000fe200078e000e */
[----:B------:R-:W-:Y:S01]  /*4add0*/  PRMT R8, RZ, 0x7610, R8 ;  /* 0x00007610ff087816 */ /* 0x000fe20000000008 */
[----:B----4-:R0:W-:Y:S04]  /*4ade0*/  STL [R1+0x5d74], R22 ;  /* 0x005d741601007387 */ /* 0x0101e80000100800 */
[----:B------:R3:W2:Y:S04]  /*4adf0*/  @!P0 LDG.E.U16 R9, desc[UR8][R4.64] ;  /* 0x0000000804098981 */ /* 0x0006a8000c1e1500 */
[----:B------:R-:W4:Y:S01]  /*4ae00*/  LDL R11, [R1+0x2464] ;  /* 0x00246400010b7983 */ /* 0x000f220000100800 */
[----:B------:R-:W-:-:S03]  /*4ae10*/  PRMT R13, RZ, 0x7610, R13 ;  /* 0x00007610ff0d7816 */ /* 0x000fc6000000000d */
[----:B------:R-:W4:Y:S04]  /*4ae20*/  LDL R15, [R1+0x2460] ;  /* 0x00246000010f7983 */ /* 0x000f280000100800 */
[----:B------:R-:W4:Y:S04]  /*4ae30*/  LDL R14, [R1+0x246c] ;  /* 0x00246c00010e7983 */ /* 0x000f280000100800 */
[----:B0-----:R-:W4:Y:S01]  /*4ae40*/  LDL R22, [R1+0x2458] ;  /* 0x0024580001167983 */ /* 0x001f220000100800 */
[----:B---3--:R-:W-:Y:S02]  /*4ae50*/  @!P1 IMAD.MOV.U32 R5, RZ, RZ, R28 ;  /* 0x000000ffff059224 */ /* 0x008fe400078e001c */
[----:B------:R-:W-:-:S05]  /*4ae60*/  @!P1 IMAD.MOV.U32 R4, RZ, RZ, R10 ;  /* 0x000000ffff049224 */ /* 0x000fca00078e000a */
[----:B------:R0:W3:Y:S02]  /*4ae70*/  @!P1 LDG.E.U16 R8, desc[UR8][R4.64] ;  /* 0x0000000804089981 */ /* 0x0000e4000c1e1500 */
[----:B0-----:R-:W-:Y:S02]  /*4ae80*/  @!P1 IMAD.MOV.U32 R4, RZ, RZ, R24 ;  /* 0x000000ffff049224 */ /* 0x001fe400078e0018 */
[----:B------:R-:W-:-:S05]  /*4ae90*/  @!P1 IMAD.MOV.U32 R5, RZ, RZ, R26 ;  /* 0x000000ffff059224 */ /* 0x000fca00078e001a */
[----:B------:R4:W3:Y:S01]  /*4aea0*/  @!P1 LDG.E.U16 R13, desc[UR8][R4.64] ;  /* 0x00000008040d9981 */ /* 0x0008e2000c1e1500 */
[----:B------:R-:W-:-:S03]  /*4aeb0*/  PRMT R12, RZ, 0x7610, R12 ;  /* 0x00007610ff0c7816 */ /* 0x000fc6000000000c */
[----:B--2---:R0:W-:Y:S04]  /*4aec0*/  STL [R1+0x5d78], R9 ;  /* 0x005d780901007387 */ /* 0x0041e80000100800 */
[----:B------:R-:W2:Y:S01]  /*4aed0*/  LDL R10, [R1+0x2468] ;  /* 0x00246800010a7983 */ /* 0x000ea20000100800 */
[----:B----4-:R-:W-:Y:S02]  /*4aee0*/  @!P0 IMAD.MOV.U32 R4, RZ, RZ, R11 ;  /* 0x000000ffff048224 */ /* 0x010fe400078e000b */
[----:B------:R-:W-:Y:S01]  /*4aef0*/  @!P0 IMAD.MOV.U32 R5, RZ, RZ, R22 ;  /* 0x000000ffff058224 */ /* 0x000fe200078e0016 */
[----:B0-----:R-:W4:Y:S04]  /*4af00*/  LDL R9, [R1+0x2474] ;  /* 0x0024740001097983 */ /* 0x001f280000100800 */
[----:B------:R0:W2:Y:S01]  /*4af10*/  @!P0 LDG.E.U16 R12, desc[UR8][R4.64] ;  /* 0x00000008040c8981 */ /* 0x0000a2000c1e1500 */
[----:B------:R-:W-:Y:S01]  /*4af20*/  PRMT R3, RZ, 0x7610, R3 ;  /* 0x00007610ff037816 */ /* 0x000fe20000000003 */
[----:B0-----:R-:W-:-:S02]  /*4af30*/  @!P1 IMAD.MOV.U32 R4, RZ, RZ, R14 ;  /* 0x000000ffff049224 */ /* 0x001fc400078e000e */
[----:B------:R-:W-:-:S05]  /*4af40*/  @!P1 IMAD.MOV.U32 R5, RZ, RZ, R15 ;  /* 0x000000ffff059224 */ /* 0x000fca00078e000f */
[----:B------:R4:W2:Y:S04]  /*4af50*/  @!P1 LDG.E.U16 R3, desc[UR8][R4.64] ;  /* 0x0000000804039981 */ /* 0x0008a8000c1e1500 */
[----:B---3--:R0:W-:Y:S04]  /*4af60*/  STL [R1+0x5d7c], R8 ;  /* 0x005d7c0801007387 */ /* 0x0081e80000100800 */
[----:B------:R1:W-:Y:S04]  /*4af70*/  STL [R1+0x18], R13 ;  /* 0x0000180d01007387 */ /* 0x0003e80000100800 */
[----:B0-----:R-:W3:Y:S04]  /*4af80*/  LDL R8, [R1+0x247c] ;  /* 0x00247c0001087983 */ /* 0x001ee80000100800 */
[----:B------:R-:W3:Y:S04]  /*4af90*/  LDL R11, [R1+0x24d4] ;  /* 0x0024d400010b7983 */ /* 0x000ee80000100800 */
[----:B-1----:R-:W3:Y:S01]  /*4afa0*/  LDL R13, [R1+0x2470] ;  /* 0x00247000010d7983 */ /* 0x002ee20000100800 */
[----:B------:R-:W-:Y:S01]  /*4afb0*/  PRMT R2, RZ, 0x7610, R2 ;  /* 0x00007610ff027816 */ /* 0x000fe20000000002 */
[----:B----4-:R-:W-:Y:S01]  /*4afc0*/  @!P0 IMAD.MOV.U32 R4, RZ, RZ, R9 ;  /* 0x000000ffff048224 */ /* 0x010fe200078e0009 */
[----:B--2---:R-:W-:Y:S01]  /*4afd0*/  @!P0 MOV R5, R10 ;  /* 0x0000000a00058202 */ /* 0x004fe20000000f00 */
[----:B------:R0:W-:Y:S04]  /*4afe0*/  STL [R1+0x14], R12 ;  /* 0x0000140c01007387 */ /* 0x0001e80000100800 */
[----:B------:R3:W2:Y:S01]  /*4aff0*/  @!P0 LDG.E.U16 R2, desc[UR8][R4.64] ;  /* 0x0000000804028981 */ /* 0x0006a2000c1e1500 */
[----:B------:R-:W-:-:S03]  /*4b000*/  PRMT R0, RZ, 0x7610, R0 ;  /* 0x00007610ff007816 */ /* 0x000fc60000000000 */
[----:B0-----:R-:W4:Y:S04]  /*4b010*/  LDL R12, [R1+0x24c8] ;  /* 0x0024c800010c7983 */ /* 0x001f280000100800 */
[----:B------:R0:W-:Y:S04]  /*4b020*/  STL [R1+0x5d1c], R3 ;  /* 0x005d1c0301007387 */ /* 0x0001e80000100800 */
[----:B------:R-:W4:Y:S04]  /*4b030*/  LDL R10, [R1+0x24d0] ;  /* 0x0024d000010a7983 */ /* 0x000f280000100800 */
[----:B------:R-:W4:Y:S01]  /*4b040*/  LDL R9, [R1+0x24dc] ;  /* 0x0024dc0001097983 */ /* 0x000f220000100800 */
[----:B---3--:R-:W-:-:S02]  /*4b050*/  @!P1 IMAD.MOV.U32 R4, RZ, RZ, R8 ;  /* 0x000000ffff049224 */ /* 0x008fc400078e0008 */
[----:B------:R-:W-:-:S05]  /*4b060*/  @!P1 IMAD.MOV.U32 R5, RZ, RZ, R13 ;  /* 0x000000ffff059224 */ /* 0x000fca00078e000d */
[----:B------:R1:W3:Y:S01]  /*4b070*/  @!P1 LDG.E.U16 R0, desc[UR8][R4.64] ;  /* 0x0000000804009981 */ /* 0x0002e2000c1e1500 */
[----:B0-----:R-:W-:-:S03]  /*4b080*/  PRMT R3, RZ, 0x7610, R3 ;  /* 0x00007610ff037816 */ /* 0x001fc60000000003 */
[----:B--2---:R0:W-:Y:S04]  /*4b090*/  STL [R1+0x5d04], R2 ;  /* 0x005d040201007387 */ /* 0x0041e80000100800 */
[----:B------:R-:W2:Y:S04]  /*4b0a0*/  LDL R14, [R1+0x2548] ;  /* 0x00254800010e7983 */ /* 0x000ea80000100800 */
[----:B------:R-:W2:Y:S01]  /*4b0b0*/  LDL R8, [R1+0x2554] ;  /* 0x0025540001087983 */ /* 0x000ea20000100800 */
[----:B-1----:R-:W-:Y:S02]  /*4b0c0*/  @!P0 IMAD.MOV.U32 R4, RZ, RZ, R11 ;  /* 0x000000ffff048224 */ /* 0x002fe400078e000b */
[----:B----4-:R-:W-:-:S05]  /*4b0d0*/  @!P0 IMAD.MOV.U32 R5, RZ, RZ, R12 ;  /* 0x000000ffff058224 */ /* 0x010fca00078e000c */
[----:B------:R1:W4:Y:S02]  /*4b0e0*/  @!P0 LDG.E.U16 R3, desc[UR8][R4.64] ;  /* 0x0000000804038981 */ /* 0x000324000c1e1500 */
[----:B-1----:R-:W-:Y:S02]  /*4b0f0*/  @!P1 IMAD.MOV.U32 R4, RZ, RZ, R9 ;  /* 0x000000ffff049224 */ /* 0x002fe400078e0009 */
[----:B------:R-:W-:Y:S01]  /*4b100*/  @!P1 IMAD.MOV.U32 R5, RZ, RZ, R10 ;  /* 0x000000ffff059224 */ /* 0x000fe200078e000a */
[----:B---3--:R1:W-:Y:S04]  /*4b110*/  STL [R1+0x5d08], R0 ;  /* 0x005d080001007387 */ /* 0x0083e80000100800 */
[----:B------:R-:W3:Y:S04]  /*4b120*/  LDL R13, [R1+0x2550] ;  /* 0x00255000010d7983 */ /* 0x000ee80000100800 */
[----:B------:R-:W3:Y:S04]  /*4b130*/  LDL R12, [R1+0x255c] ;  /* 0x00255c00010c7983 */ /* 0x000ee80000100800 */
[----:B------:R-:W3:Y:S04]  /*4b140*/  LDL R11, [R1+0x25c8] ;  /* 0x0025c800010b7983 */ /* 0x000ee80000100800 */
[----:B0-----:R-:W3:Y:S01]  /*4b150*/  LDL R2, [R1+0x25d4] ;  /* 0x0025d40001027983 */ /* 0x001ee20000100800 */
[----:B-1----:R-:W-:-:S06]  /*4b160*/  PRMT R0, RZ, 0x7610, R0 ;  /* 0x00007610ff007816 */ /* 0x002fcc0000000000 */
[----:B------:R2:W3:Y:S04]  /*4b170*/  @!P1 LDG.E.U16 R0, desc[UR8][R4.64] ;  /* 0x0000000804009981 */ /* 0x0004e8000c1e1500 */
[----:B----4-:R0:W-:Y:S04]  /*4b180*/  STL [R1+0x5d48], R3 ;  /* 0x005d480301007387 */ /* 0x0101e80000100800 */
[----:B------:R-:W4:Y:S04]  /*4b190*/  LDL R10, [R1+0x25d0] ;  /* 0x0025d000010a7983 */ /* 0x000f280000100800 */
[----:B------:R-:W4:Y:S01]  /*4b1a0*/  LDL R9, [R1+0x25dc] ;  /* 0x0025dc0001097983 */ /* 0x000f220000100800 */
[----:B--2---:R-:W-:Y:S01]  /*4b1b0*/  @!P0 IMAD.MOV.U32 R4, RZ, RZ, R8 ;  /* 0x000000ffff048224 */ /* 0x004fe200078e0008 */
[----:B------:R-:W-:Y:S01]  /*4b1c0*/  PRMT R7, RZ, 0x7610, R7 ;  /* 0x00007610ff077816 */ /* 0x000fe20000000007 */
[----:B------:R-:W-:Y:S01]  /*4b1d0*/  @!P0 IMAD.MOV.U32 R5, RZ, RZ, R14 ;  /* 0x000000ffff058224 */ /* 0x000fe200078e000e */
[----:B------:R-:W-:-:S04]  /*4b1e0*/  PRMT R6, RZ, 0x7610, R6 ;  /* 0x00007610ff067816 */ /* 0x000fc80000000006 */
[----:B------:R1:W2:Y:S04]  /*4b1f0*/  @!P0 LDG.E.U16 R7, desc[UR8][R4.64] ;  /* 0x0000000804078981 */ /* 0x0002a8000c1e1500 */
[----:B---3--:R3:W-:Y:S04]  /*4b200*/  STL [R1+0x5d4c], R0 ;  /* 0x005d4c0001007387 */ /* 0x0087e80000100800 */
[----:B------:R-:W2:Y:S04]  /*4b210*/  LDL R8, [R1+0x24d8] ;  /* 0x0024d80001087983 */ /* 0x000ea80000100800 */
[----:B0-----:R-:W3:Y:S01]  /*4b220*/  LDL R3, [R1+0x24e4] ;  /* 0x0024e40001037983 */ /* 0x001ee20000100800 */
[----:B-1----:R-:W-:-:S02]  /*4b230*/  @!P1 IMAD.MOV.U32 R4, RZ, RZ, R12 ;  /* 0x000000ffff049224 */ /* 0x002fc400078e000c */
[----:B------:R-:W-:Y:S01]  /*4b240*/  @!P1 IMAD.MOV.U32 R5, RZ, RZ, R13 ;  /* 0x000000ffff059224 */ /* 0x000fe200078e000d */
[----:B------:R-:W-:Y:S01]  /*4b250*/  @!P0 MOV R14, R2 ;  /* 0x00000002000e8202 */ /* 0x000fe20000000f00 */
[----:B------:R-:W-:-:S03]  /*4b260*/  @!P0 IMAD.MOV.U32 R15, RZ, RZ, R11 ;  /* 0x000000ffff0f8224 */ /* 0x000fc600078e000b */
[----:B------:R0:W3:Y:S02]  /*4b270*/  @!P1 LDG.E.U16 R6, desc[UR8][R4.64] ;  /* 0x0000000804069981 */ /* 0x0000e4000c1e1500 */
[----:B0-----:R-:W-:Y:S02]  /*4b280*/  PRMT R5, RZ, 0x7610, R5 ;  /* 0x00007610ff057816 */ /* 0x001fe40000000005 */
[----:B------:R-:W-:-:S04]  /*4b290*/  PRMT R4, RZ, 0x7610, R4 ;  /* 0x00007610ff047816 */ /* 0x000fc80000000004 */
[----:B------:R4:W3:Y:S02]  /*4b2a0*/  @!P0 LDG.E.U16 R5, desc[UR8][R14.64] ;  /* 0x000000080e058981 */ /* 0x0008e4000c1e1500 */
[----:B----4-:R-:W-:Y:S02]  /*4b2b0*/  @!P1 IMAD.MOV.U32 R14, RZ, RZ, R9 ;  /* 0x000000ffff0e9224 */ /* 0x010fe400078e0009 */
[----:B------:R-:W-:-:S05]  /*4b2c0*/  @!P1 IMAD.MOV.U32 R15, RZ, RZ, R10 ;  /* 0x000000ffff0f9224 */ /* 0x000fca00078e000a */
[----:B------:R2:W4:Y:S01]  /*4b2d0*/  @!P1 LDG.E.U16 R4, desc[UR8][R14.64] ;  /* 0x000000080e049981 */ /* 0x000522000c1e1500 */
[----:B------:R-:W-:Y:S01]  /*4b2e0*/  PRMT R20, RZ, 0x7610, R20 ;  /* 0x00007610ff147816 */ /* 0x000fe20000000014 */
[----:B--2---:R-:W-:Y:S02]  /*4b2f0*/  @!P0 IMAD.MOV.U32 R15, RZ, RZ, R8 ;  /* 0x000000ffff0f8224 */ /* 0x004fe400078e0008 */
[----:B---3--:R-:W-:-:S05]  /*4b300*/  @!P0 IMAD.MOV.U32 R14, RZ, RZ, R3 ;  /* 0x000000ffff0e8224 */ /* 0x008fca00078e0003 */
[----:B------:R-:W2:Y:S04]  /*4b310*/  @!P0 LDG.E.U16 R20, desc[UR8][R14.64] ;  /* 0x000000080e148981 */ /* 0x000ea8000c1e1500 */
[----:B------:R0:W-:Y:S04]  /*4b320*/  STL [R1+0x5d50], R7 ;  /* 0x005d500701007387 */ /* 0x0001e80000100800 */
[----:B------:R1:W-:Y:S04]  /*4b330*/  STL [R1+0x5d54], R6 ;  /* 0x005d540601007387 */ /* 0x0003e80000100800 */
[----:B------:R-:W3:Y:S04]  /*4b340*/  LDL R2, [R1+0x24e0] ;  /* 0x0024e00001027983 */ /* 0x000ee80000100800 */
[----:B------:R-:W3:Y:S04]  /*4b350*/  LDL R0, [R1+0x24ec] ;  /* 0x0024ec0001007983 */ /* 0x000ee80000100800 */
[----:B------:R0:W-:Y:S04]  /*4b360*/  STL [R1+0x5d58], R5 ;  /* 0x005d580501007387 */ /* 0x0001e80000100800 */
[----:B------:R-:W3:Y:S04]  /*4b370*/  LDL R10, [R1+0x24e8] ;  /* 0x0024e800010a7983 */ /* 0x000ee80000100800 */
[----:B------:R-:W3:Y:S04]  /*4b380*/  LDL R9, [R1+0x24f4] ;  /* 0x0024f40001097983 */ /* 0x000ee80000100800 */
[----:B----4-:R4:W-:Y:S04]  /*4b390*/  STL [R1+0x5d44], R4 ;  /* 0x005d440401007387 */ /* 0x0109e80000100800 */
[----:B------:R-:W3:Y:S04]  /*4b3a0*/  LDL R8, [R1+0x24f0] ;  /* 0x0024f00001087983 */ /* 0x000ee80000100800 */
[----:B0-----:R-:W3:Y:S04]  /*4b3b0*/  LDL R7, [R1+0x24fc] ;  /* 0x0024fc0001077983 */ /* 0x001ee80000100800 */
[----:B-1----:R-:W3:Y:S04]  /*4b3c0*/  LDL R6, [R1+0x2558] ;  /* 0x0025580001067983 */ /* 0x002ee80000100800 */
[----:B------:R-:W3:Y:S04]  /*4b3d0*/  LDL R5, [R1+0x2564] ;  /* 0x0025640001057983 */ /* 0x000ee80000100800 */
[----:B--2---:R-:W-:Y:S04]  /*4b3e0*/  STL [R1+0x5d20], R20 ;  /* 0x005d201401007387 */ /* 0x004fe80000100800 */
[----:B----4-:R-:W2:Y:S04]  /*4b3f0*/  LDL R4, [R1+0x2560] ;  /* 0x0025600001047983 */ /* 0x010ea80000100800 */
[----:B------:R-:W4:Y:S01]  /*4b400*/  LDL R3, [R1+0x256c] ;  /* 0x00256c0001037983 */ /* 0x000f220000100800 */
[----:B------:R-:W-:Y:S01]  /*4b410*/  PRMT R18, RZ, 0x7610, R18 ;  /* 0x00007610ff127816 */ /* 0x000fe20000000012 */
[----:B---3--:R-:W-:-:S02]  /*4b420*/  @!P1 IMAD.MOV.U32 R14, RZ, RZ, R0 ;  /* 0x000000ffff0e9224 */ /* 0x008fc400078e0000 */
[----:B------:R-:W-:Y:S01]  /*4b430*/  @!P1 IMAD.MOV.U32 R15, RZ, RZ, R2 ;  /* 0x000000ffff0f9224 */ /* 0x000fe200078e0002 */
[----:B------:R-:W-:Y:S02]  /*4b440*/  PRMT R16, RZ, 0x7610, R16 ;  /* 0x00007610ff107816 */ /* 0x000fe40000000010 */
[----:B------:R-:W-:Y:S02]  /*4b450*/  PRMT R17, RZ, 0x7610, R17 ;  /* 0x00007610ff117816 */ /* 0x000fe40000000011 */
[----:B------:R-:W-:Y:S02]  /*4b460*/  PRMT R19, RZ, 0x7610, R19 ;  /* 0x00007610ff137816 */ /* 0x000fe40000000013 */
[----:B------:R-:W-:Y:S01]  /*4b470*/  PRMT R21, RZ, 0x7610, R21 ;  /* 0x00007610ff157816 */ /* 0x000fe20000000015 */
[----:B------:R0:W3:Y:S04]  /*4b480*/  @!P1 LDG.E.U16 R18, desc[UR8][R14.64] ;  /* 0x000000080e129981 */ /* 0x0000e8000c1e1500 */
[----:B------:R-:W3:Y:S04]  /*4b490*/  LDL R2, [R1+0x2568] ;  /* 0x0025680001027983 */ /* 0x000ee80000100800 */
[----:B------:R-:W3:Y:S01]  /*4b4a0*/  LDL R0, [R1+0x2574] ;  /* 0x0025740001007983 */ /* 0x000ee20000100800 */
[----:B0-----:R-:W-:-:S02]  /*4b4b0*/  @!P0 IMAD.MOV.U32 R14, RZ, RZ, R9 ;  /* 0x000000ffff0e8224 */ /* 0x001fc400078e0009 */
[----:B------:R-:W-:-:S05]  /*4b4c0*/  @!P0 IMAD.MOV.U32 R15, RZ, RZ, R10 ;  /* 0x000000ffff0f8224 */ /* 0x000fca00078e000a */
[----:B------:R0:W3:Y:S02]  /*4b4d0*/  @!P0 LDG.E.U16 R16, desc[UR8][R14.64] ;  /* 0x000000080e108981 */ /* 0x0000e4000c1e1500 */
[----:B0-----:R-:W-:Y:S01]  /*4b4e0*/  @!P1 IMAD.MOV.U32 R14, RZ, RZ, R7 ;  /* 0x000000ffff0e9224 */ /* 0x001fe200078e0007 */
[----:B------:R-:W-:-:S05]  /*4b4f0*/  @!P1 MOV R15, R8 ;  /* 0x00000008000f9202 */ /* 0x000fca0000000f00 */
[----:B------:R0:W3:Y:S02]  /*4b500*/  @!P1 LDG.E.U16 R17, desc[UR8][R14.64] ;  /* 0x000000080e119981 */ /* 0x0000e4000c1e1500 */
[----:B0-----:R-:W-:Y:S02]  /*4b510*/  @!P0 IMAD.MOV.U32 R14, RZ, RZ, R5 ;  /* 0x000000ffff0e8224 */ /* 0x001fe400078e0005 */
[----:B------:R-:W-:-:S05]  /*4b520*/  @!P0 IMAD.MOV.U32 R15, RZ, RZ, R6 ;  /* 0x000000ffff0f8224 */ /* 0x000fca00078e0006 */
[----:B------:R2:W3:Y:S02]  /*4b530*/  @!P0 LDG.E.U16 R19, desc[UR8][R14.64] ;  /* 0x000000080e138981 */ /* 0x0004e4000c1e1500 */
[----:B--2---:R-:W-:Y:S02]  /*4b540*/  @!P1 IMAD.MOV.U32 R15, RZ, RZ, R4 ;  /* 0x000000ffff0f9224 */ /* 0x004fe400078e0004 */
[----:B----4-:R-:W-:-:S05]  /*4b550*/  @!P1 IMAD.MOV.U32 R14, RZ, RZ, R3 ;  /* 0x000000ffff0e9224 */ /* 0x010fca00078e0003 */
[----:B------:R-:W2:Y:S04]  /*4b560*/  @!P1 LDG.E.U16 R21, desc[UR8][R14.64] ;  /* 0x000000080e159981 */ /* 0x000ea8000c1e1500 */
[----:B---3--:R-:W-:Y:S04]  /*4b570*/  STL [R1+0x5d24], R18 ;  /* 0x005d241201007387 */ /* 0x008fe80000100800 */
[----:B------:R-:W-:Y:S04]  /*4b580*/  STL [R1+0x5d0c], R16 ;  /* 0x005d0c1001007387 */ /* 0x000fe80000100800 */
[----:B------:R-:W-:Y:S04]  /*4b590*/  STL [R1+0x5d10], R17 ;  /* 0x005d101101007387 */ /* 0x000fe80000100800 */
[----:B------:R0:W-:Y:S04]  /*4b5a0*/  STL [R1+0x5d28], R19 ;  /* 0x005d281301007387 */ /* 0x0001e80000100800 */
[----:B------:R-:W3:Y:S04]  /*4b5b0*/  LDL R10, [R1+0x257c] ;  /* 0x00257c00010a7983 */ /* 0x000ee80000100800 */
[----:B--2---:R-:W-:Y:S04]  /*4b5c0*/  STL [R1+0x5d2c], R21 ;  /* 0x005d2c1501007387 */ /* 0x004fe80000100800 */
[----:B0-----:R-:W2:Y:S04]  /*4b5d0*/  LDL R19, [R1+0x2570] ;  /* 0x0025700001137983 */ /* 0x001ea80000100800 */
[----:B------:R-:W4:Y:S04]  /*4b5e0*/  LDL R18, [R1+0x25e0] ;  /* 0x0025e00001127983 */ /* 0x000f280000100800 */
[----:B------:R-:W4:Y:S04]  /*4b5f0*/  LDL R17, [R1+0x25ec] ;  /* 0x0025ec0001117983 */ /* 0x000f280000100800 */
[----:B------:R-:W4:Y:S04]  /*4b600*/  LDL R16, [R1+0x25d8] ;  /* 0x0025d80001107983 */ /* 0x000f280000100800 */
[----:B------:R-:W4:Y:S01]  /*4b610*/  LDL R4, [R1+0x25e4] ;  /* 0x0025e40001047983 */ /* 0x000f220000100800 */
[----:B------:R-:W-:Y:S01]  /*4b620*/  PRMT R23, RZ, 0x7610, R23 ;  /* 0x00007610ff177816 */ /* 0x000fe20000000017 */
[----:B------:R-:W-:-:S02]  /*4b630*/  @!P0 IMAD.MOV.U32 R14, RZ, RZ, R0 ;  /* 0x000000ffff0e8224 */ /* 0x000fc400078e0000 */
[----:B------:R-:W-:Y:S01]  /*4b640*/  @!P0 IMAD.MOV.U32 R15, RZ, RZ, R2 ;  /* 0x000000ffff0f8224 */ /* 0x000fe200078e0002 */
[----:B------:R-:W-:Y:S02]  /*4b650*/  PRMT R25, RZ, 0x7610, R25 ;  /* 0x00007610ff197816 */ /* 0x000fe40000000019 */
[----:B------:R-:W-:Y:S01]  /*4b660*/  PRMT R27, RZ, 0x7610, R27 ;  /* 0x00007610ff1b7816 */ /* 0x000fe2000000001b */
[----:B------:R-:W4:Y:S04]  /*4b670*/  LDL.LU R5, [R1+0x5f4] ;  /* 0x0005f40001057983 */ /* 0x000f280000300800 */
[----:B------:R3:W4:Y:S04]  /*4b680*/  @!P0 LDG.E.U16 R23, desc[UR8][R14.64] ;  /* 0x000000080e178981 */ /* 0x000728000c1e1500 */
[----:B------:R-:W4:Y:S01]  /*4b690*/  LDL.LU R6, [R1+0x5f0] ;  /* 0x0005f00001067983 */ /* 0x000f220000300800 */
[----:B------:R-:W-:-:S03]  /*4b6a0*/  PRMT R29, RZ, 0x7610, R29 ;  /* 0x00007610ff1d7816 */ /* 0x000fc6000000001d */
        /* <DEDUP_REMOVED lines=12> */
[----:B---3--:R-:W-:-:S02]  /*4b770*/  @!P1 IMAD.MOV.U32 R14, RZ, RZ, R10 ;  /* 0x000000ffff0e9224 */ /* 0x008fc400078e000a */
[----:B--2---:R-:W-:-:S05]  /*4b780*/  @!P1 IMAD.MOV.U32 R15, RZ, RZ, R19 ;  /* 0x000000ffff0f9224 */ /* 0x004fca00078e0013 */
[----:B------:R4:W2:Y:S02]  /*4b790*/  @!P1 LDG.E.U16 R25, desc[UR8][R14.64] ;  /* 0x000000080e199981 */ /* 0x0008a4000c1e1500 */
[----:B----4-:R-:W-:Y:S02]  /*4b7a0*/  @!P1 IMAD.MOV.U32 R14, RZ, RZ, R17 ;  /* 0x000000ffff0e9224 */ /* 0x010fe400078e0011 */
[----:B------:R-:W-:-:S05]  /*4b7b0*/  @!P1 IMAD.MOV.U32 R15, RZ, RZ, R18 ;  /* 0x000000ffff0f9224 */ /* 0x000fca00078e0012 */
[----:B------:R0:W3:Y:S02]  /*4b7c0*/  @!P1 LDG.E.U16 R27, desc[UR8][R14.64] ;  /* 0x000000080e1b9981 */ /* 0x0000e4000c1e1500 */
[----:B0-----:R-:W-:Y:S02]  /*4b7d0*/  @!P0 IMAD.MOV.U32 R14, RZ, RZ, R4 ;  /* 0x000000ffff0e8224 */ /* 0x001fe400078e0004 */
[----:B------:R-:W-:-:S05]  /*4b7e0*/  @!P0 IMAD.MOV.U32 R15, RZ, RZ, R16 ;  /* 0x000000ffff0f8224 */ /* 0x000fca00078e0010 */
[----:B------:R-:W4:Y:S01]  /*4b7f0*/  @!P0 LDG.E.U16 R29, desc[UR8][R14.64] ;  /* 0x000000080e1d8981 */ /* 0x000f22000c1e1500 */
[----:B------:R-:W0:Y:S03]  /*4b800*/  S2R R10, SR_TID.X ;  /* 0x00000000000a7919 */ /* 0x000e260000002100 */
[----:B------:R-:W-:Y:S04]  /*4b810*/  STL [R1+0x5d14], R23 ;  /* 0x005d141701007387 */ /* 0x000fe80000100800 */
[----:B------:R-:W4:Y:S01]  /*4b820*/  LDL.LU R26, [R1+0x2c4] ;  /* 0x0002c400011a7983 */ /* 0x000f220000300800 */
[----:B0-----:R-:W-:-:S04]  /*4b830*/  LOP3.LUT R10, R10, 0x3f, RZ, 0xc0, !PT ;  /* 0x0000003f0a0a7812 */ /* 0x001fc800078ec0ff */
[----:B------:R-:W-:-:S04]  /*4b840*/  SHF.L.U32 R10, R10, 0x1, RZ ;  /* 0x000000010a0a7819 */ /* 0x000fc800000006ff */
        /* <DEDUP_REMOVED lines=9> */
[----:B--2---:R-:W-:Y:S04]  /*4b8e0*/  STL [R1+0x5d18], R25 ;  /* 0x005d181901007387 */ /* 0x004fe80000100800 */
[----:B---3--:R-:W-:Y:S04]  /*4b8f0*/  STL [R1+0x5d30], R27 ;  /* 0x005d301b01007387 */ /* 0x008fe80000100800 */
[----:B----4-:R-:W-:Y:S04]  /*4b900*/  STL [R1+0x5d34], R29 ;  /* 0x005d341d01007387 */ /* 0x010fe80000100800 */
[----:B0-----:R-:W2:Y:S04]  /*4b910*/  LDL.LU R24, [R1+0x2c0] ;  /* 0x0002c00001187983 */ /* 0x001ea80000300800 */
[----:B------:R-:W-:Y:S04]  /*4b920*/  STS.U16 [R10+UR5+0x6200], R9 ;  /* 0x006200090a007988 */ /* 0x000fe80008000405 */
[----:B------:R-:W-:Y:S04]  /*4b930*/  STS.U16 [R10+UR5+0x6280], R22 ;  /* 0x006280160a007988 */ /* 0x000fe80008000405 */
[----:B------:R0:W-:Y:S04]  /*4b940*/  STS.U16 [R10+UR5+0x6a00], R11 ;  /* 0x006a000b0a007988 */ /* 0x0001e80008000405 */
[----:B------:R-:W-:Y:S04]  /*4b950*/  STS.U16 [R10+UR5+0x6a80], R28 ;  /* 0x006a801c0a007988 */ /* 0x000fe80008000405 */
[----:B------:R1:W-:Y:S04]  /*4b960*/  STS.U16 [R10+UR5+0x7200], R12 ;  /* 0x0072000c0a007988 */ /* 0x0003e80008000405 */
[----:B------:R3:W-:Y:S04]  /*4b970*/  STS.U16 [R10+UR5+0x7280], R13 ;  /* 0x0072800d0a007988 */ /* 0x0007e80008000405 */
[----:B0-----:R-:W4:Y:S04]  /*4b980*/  LDL.LU R11, [R1+0x294] ;  /* 0x00029400010b7983 */ /* 0x001f280000300800 */
[----:B-1----:R-:W4:Y:S04]  /*4b990*/  LDL.LU R12, [R1+0x290] ;  /* 0x00029000010c7983 */ /* 0x002f280000300800 */
[----:B---3--:R-:W3:Y:S04]  /*4b9a0*/  LDL.LU R13, [R1+0x264] ;  /* 0x00026400010d7983 */ /* 0x008ee80000300800 */
        /* <DEDUP_REMOVED lines=20> */
[----:B0-----:R-:W3:Y:S04]  /*4baf0*/  LDL.LU R26, [R1+0x84] ;  /* 0x00008400011a7983 */ /* 0x001ee80000300800 */
[----:B------:R-:W3:Y:S04]  /*4bb00*/  LDL.LU R2, [R1+0x80] ;  /* 0x0000800001027983 */ /* 0x000ee80000300800 */
[----:B------:R-:W3:Y:S04]  /*4bb10*/  LDL.LU R8, [R1+0x5c] ;  /* 0x00005c0001087983 */ /* 0x000ee80000300800 */
[----:B------:R-:W3:Y:S04]  /*4bb20*/  LDL.LU R22, [R1+0x58] ;  /* 0x0000580001167983 */ /* 0x000ee80000300800 */
[----:B------:R-:W3:Y:S04]  /*4bb30*/  LDL.LU R9, [R1+0x4c] ;  /* 0x00004c0001097983 */ /* 0x000ee80000300800 */
[----:B--2---:R0:W-:Y:S04]  /*4bb40*/  STS.U16 [R10+UR5+0x7a80], R24 ;  /* 0x007a80180a007988 */ /* 0x0041e80008000405 */
[----:B0-----:R-:W2:Y:S04]  /*4bb50*/  LDL.LU R24, [R1+0x48] ;  /* 0x0000480001187983 */ /* 0x001ea80000300800 */
[----:B----4-:R0:W-:Y:S04]  /*4bb60*/  STS.U16 [R10+UR5+0x8200], R11 ;  /* 0x0082000b0a007988 */ /* 0x0101e80008000405 */
[----:B------:R1:W-:Y:S04]  /*4bb70*/  STS.U16 [R10+UR5+0x8280], R12 ;  /* 0x0082800c0a007988 */ /* 0x0003e80008000405 */
[----:B---3--:R3:W-:Y:S04]  /*4bb80*/  STS.U16 [R10+UR5+0x8a00], R13 ;  /* 0x008a000d0a007988 */ /* 0x0087e80008000405 */
[----:B------:R-:W-:Y:S04]  /*4bb90*/  STS.U16 [R10+UR5+0x8a80], R29 ;  /* 0x008a801d0a007988 */ /* 0x000fe80008000405 */
[----:B------:R-:W-:Y:S04]  /*4bba0*/  STS.U16 [R10+UR5+0x9200], R14 ;  /* 0x0092000e0a007988 */ /* 0x000fe80008000405 */
[----:B------:R4:W-:Y:S04]  /*4bbb0*/  STS.U16 [R10+UR5+0x9280], R28 ;  /* 0x0092801c0a007988 */ /* 0x0009e80008000405 */
        /* <DEDUP_REMOVED lines=15> */
[----:B0-----:R-:W2:Y:S04]  /*4bcb0*/  LDL.LU R11, [R1+0x20] ;  /* 0x00002000010b7983 */ /* 0x001ea80000300800 */
[----:B------:R-:W-:Y:S04]  /*4bcc0*/  STS.U16 [R10+UR5+0xd280], R3 ;  /* 0x00d280030a007988 */ /* 0x000fe80008000405 */
[----:B-1----:R-:W2:Y:S04]  /*4bcd0*/  LDL.LU R12, [R1+0x5db4] ;  /* 0x005db400010c7983 */ /* 0x002ea80000300800 */
[----:B---3--:R-:W3:Y:S04]  /*4bce0*/  LDL.LU R13, [R1+0x5db0] ;  /* 0x005db000010d7983 */ /* 0x008ee80000300800 */
[----:B----4-:R-:W4:Y:S04]  /*4bcf0*/  LDL.LU R28, [R1+0x1c] ;  /* 0x00001c00011c7983 */ /* 0x010f280000300800 */
[----:B------:R0:W-:Y:S02]  /*4bd00*/  STS.U16 [R10+UR5+0xda00], R26 ;  /* 0x00da001a0a007988 */ /* 0x0001e40008000405 */
[----:B0-----:R-:W0:Y:S02]  /*4bd10*/  S2R R26, SR_TID.X ;  /* 0x00000000001a7919 */ /* 0x001e240000002100 */
[----:B------:R-:W-:Y:S04]  /*4bd20*/  STS.U16 [R10+UR5+0xda80], R2 ;  /* 0x00da80020a007988 */ /* 0x000fe80008000405 */
[----:B------:R-:W-:Y:S04]  /*4bd30*/  STS.U16 [R10+UR5+0xe200], R8 ;  /* 0x00e200080a007988 */ /* 0x000fe80008000405 */
[----:B------:R0:W-:Y:S04]  /*4bd40*/  STS.U16 [R10+UR5+0xe280], R22 ;  /* 0x00e280160a007988 */ /* 0x0001e80008000405 */
[----:B------:R-:W-:Y:S01]  /*4bd50*/  STS.U16 [R10+UR5+0xea00], R9 ;  /* 0x00ea00090a007988 */ /* 0x000fe20008000405 */
[----:B0-----:R-:W-:-:S05]  /*4bd60*/  LOP3.LUT R22, R26, 0x3f, RZ, 0xc0, !PT ;  /* 0x0000003f1a167812 */ /* 0x001fca00078ec0ff */
[----:B------:R-:W-:Y:S04]  /*4bd70*/  STL [R1+0x5d98], R22 ;  /* 0x005d981601007387 */ /* 0x000fe80000100800 */
[----:B--2---:R0:W-:Y:S02]  /*4bd80*/  STS.U16 [R10+UR5+0xea80], R24 ;  /* 0x00ea80180a007988 */ /* 0x0041e40008000405 */
[----:B0-----:R-:W-:-:S05]  /*4bd90*/  IMAD.SHL.U32 R24, R22, 0x2, RZ ;  /* 0x0000000216187824 */ /* 0x001fca00078e00ff */
[----:B------:R-:W-:-:S05]  /*4bda0*/  LOP3.LUT R24, R24, 0x30, RZ, 0x3c, !PT ;  /* 0x0000003018187812 */ /* 0x000fca00078e3cff */
[----:B------:R0:W-:Y:S04]  /*4bdb0*/  STL [R1+0x5dac], R24 ;  /* 0x005dac1801007387 */ /* 0x0001e80000100800 */
[----:B------:R-:W2:Y:S01]  /*4bdc0*/  LDL.LU R22, [R1+0xd28] ;  /* 0x000d280001167983 */ /* 0x000ea20000300800 */
[----:B------:R-:W-:-:S05]  /*4bdd0*/  LOP3.LUT R26, R26, 0x3f, RZ, 0xc0, !PT ;  /* 0x0000003f1a1a7812 */ /* 0x000fca00078ec0ff */
[----:B0-----:R-:W-:Y:S01]  /*4bde0*/  IMAD.SHL.U32 R24, R26, 0x2, RZ ;  /* 0x000000021a187824 */ /* 0x001fe200078e00ff */
[----:B------:R-:W-:Y:S04]  /*4bdf0*/  STS.U16 [R10+UR5+0xf200], R11 ;  /* 0x00f2000b0a007988 */ /* 0x000fe80008000405 */
[----:B------:R-:W-:-:S05]  /*4be00*/  LOP3.LUT R24, R24, 0x20, RZ, 0x3c, !PT ;  /* 0x0000002018187812 */ /* 0x000fca00078e3cff */
[----:B----4-:R-:W-:Y:S04]  /*4be10*/  STS.U16 [R24+UR5+0xf280], R28 ;  /* 0x00f2801c18007988 */ /* 0x010fe80008000405 */
[----:B---3--:R-:W-:Y:S04]  /*4be20*/  STS.U16 [R24+UR5+0xfa00], R13 ;  /* 0x00fa000d18007988 */ /* 0x008fe80008000405 */
[----:B------:R-:W-:Y:S04]  /*4be30*/  STS.U16 [R24+UR5+0xfa80], R12 ;  /* 0x00fa800c18007988 */ /* 0x000fe80008000405 */
[----:B--2---:R0:W-:Y:S04]  /*4be40*/  STL [R1+0x5da8], R22 ;  /* 0x005da81601007387 */ /* 0x0041e80000100800 */
[----:B0-----:R-:W2:Y:S04]  /*4be50*/  LDL.LU R22, [R1+0xd54] ;  /* 0x000d540001167983 */ /* 0x001ea80000300800 */
        /* <DEDUP_REMOVED lines=27> */
[----:B------:R-:W3:Y:S04]  /*4c010*/  LDL.LU R12, [R1+0xd50] ;  /* 0x000d5000010c7983 */ /* 0x000ee80000300800 */
[----:B--2---:R0:W-:Y:S04]  /*4c020*/  STS.U16 [R24+UR5+0x300], R22 ;  /* 0x0003001618007988 */ /* 0x0041e80008000405 */
[----:B0-----:R-:W2:Y:S04]  /*4c030*/  LDL.LU R22, [R1+0x5da8] ;  /* 0x005da80001167983 */ /* 0x001ea80000300800 */
[----:B---3--:R-:W-:Y:S04]  /*4c040*/  STS.U16 [R24+UR5+0x380], R12 ;  /* 0x0003800c18007988 */ /* 0x008fe80008000405 */
[----:B------:R-:W-:Y:S04]  /*4c050*/  STS.U16 [R24+UR5+0xb00], R13 ;  /* 0x000b000d18007988 */ /* 0x000fe80008000405 */
[----:B--2---:R0:W-:Y:S04]  /*4c060*/  STS.U16 [R24+UR5+0xb80], R22 ;  /* 0x000b801618007988 */ /* 0x0041e80008000405 */
[----:B0-----:R-:W2:Y:S04]  /*4c070*/  LDL.LU R22, [R1+0x28c] ;  /* 0x00028c0001167983 */ /* 0x001ea80000300800 */
[----:B--2---:R0:W-:Y:S04]  /*4c080*/  STL [R1+0x5d9c], R22 ;  /* 0x005d9c1601007387 */ /* 0x0041e80000100800 */
[----:B0-----:R-:W2:Y:S04]  /*4c090*/  LDL.LU R22, [R1+0x2b8] ;  /* 0x0002b80001167983 */ /* 0x001ea80000300800 */
[----:B--2---:R0:W-:Y:S04]  /*4c0a0*/  STL [R1+0x5da0], R22 ;  /* 0x005da01601007387 */ /* 0x0041e80000100800 */
[----:B0-----:R-:W2:Y:S04]  /*4c0b0*/  LDL.LU R22, [R1+0x2bc] ;  /* 0x0002bc0001167983 */ /* 0x001ea80000300800 */
        /* <DEDUP_REMOVED lines=28> */
[----:B------:R0:W-:Y:S04]  /*4c280*/  STS.U16 [R24+UR5+0x7300], R28 ;  /* 0x0073001c18007988 */ /* 0x0001e80008000405 */
[----:B------:R-:W3:Y:S04]  /*4c290*/  LDL.LU R26, [R1+0x258] ;  /* 0x00025800011a7983 */ /* 0x000ee80000300800 */
        /* <DEDUP_REMOVED lines=63> */
[----:B----4-:R0:W-:Y:S04]  /*4c690*/  STS.U16 [R24+UR5+0xf300], R28 ;  /* 0x00f3001c18007988 */ /* 0x0101e80008000405 */
[----:B0-----:R-:W4:Y:S01]  /*4c6a0*/  LDL.LU R28, [R1+0x6dc] ;  /* 0x0006dc00011c7983 */ /* 0x001f220000300800 */
[----:B------:R-:W-:-:S03]  /*4c6b0*/  IMAD.SHL.U32 R7, R22, 0x2, RZ ;  /* 0x0000000216077824 */ /* 0x000fc600078e00ff */
[----:B---3--:R-:W-:Y:S04]  /*4c6c0*/  STS.U16 [R24+UR5+0xf380], R26 ;  /* 0x00f3801a18007988 */ /* 0x008fe80008000405 */
[----:B--2---:R-:W-:Y:S04]  /*4c6d0*/  STS.U16 [R24+UR5+0xfb00], R11 ;  /* 0x00fb000b18007988 */ /* 0x004fe80008000405 */
[----:B----4-:R0:W-:Y:S04]  /*4c6e0*/  STL [R1+0x5d84], R28 ;  /* 0x005d841c01007387 */ /* 0x0101e80000100800 */
        /* <DEDUP_REMOVED lines=27> */
[----:B------:R0:W-:Y:S04]  /*4c8a0*/  STS.U16 [R24+UR5+0xfb80], R10 ;  /* 0x00fb800a18007988 */ /* 0x0001e80008000405 */
[----:B0-----:R-:W3:Y:S04]  /*4c8b0*/  LDL.LU R10, [R1+0xd48] ;  /* 0x000d4800010a7983 */ /* 0x001ee80000300800 */
[----:B------:R-:W4:Y:S04]  /*4c8c0*/  LDL.LU R24, [R1+0x2e4] ;  /* 0x0002e40001187983 */ /* 0x000f280000300800 */
[----:B--2---:R0:W-:Y:S04]  /*4c8d0*/  STS.U16 [R7+UR5+0x400], R28 ;  /* 0x0004001c07007988 */ /* 0x0041e80008000405 */
[----:B0-----:R-:W2:Y:S04]  /*4c8e0*/  LDL.LU R28, [R1+0x5d84] ;  /* 0x005d8400011c7983 */ /* 0x001ea80000300800 */
[----:B---3--:R-:W-:Y:S04]  /*4c8f0*/  STS.U16 [R7+UR5+0x480], R10 ;  /* 0x0004800a07007988 */ /* 0x008fe80008000405 */
[----:B------:R-:W-:Y:S04]  /*4c900*/  STS.U16 [R7+UR5+0xc00], R11 ;  /* 0x000c000b07007988 */ /* 0x000fe80008000405 */
[----:B------:R-:W-:Y:S04]  /*4c910*/  STS.U16 [R7+UR5+0xc80], R26 ;  /* 0x000c801a07007988 */ /* 0x000fe80008000405 */
[----:B--2---:R-:W-:Y:S04]  /*4c920*/  STS.U16 [R7+UR5+0x1400], R28 ;  /* 0x0014001c07007988 */ /* 0x004fe80008000405 */
        /* <DEDUP_REMOVED lines=21> */
[----:B0-----:R-:W2:Y:S04]  /*4ca80*/  LDL.LU R2, [R1+0x2e0] ;  /* 0x0002e00001027983 */ /* 0x001ea80000300800 */
[----:B------:R-:W3:Y:S04]  /*4ca90*/  LDL.LU R0, [R1+0x2b4] ;  /* 0x0002b40001007983 */ /* 0x000ee80000300800 */
[----:B-1----:R-:W4:Y:S04]  /*4caa0*/  LDL.LU R8, [R1+0x284] ;  /* 0x0002840001087983 */ /* 0x002f280000300800 */
[----:B------:R-:W-:Y:S04]  /*4cab0*/  STS.U16 [R7+UR5+0x6c00], R9 ;  /* 0x006c000907007988 */ /* 0x000fe80008000405 */
[----:B------:R-:W-:Y:S04]  /*4cac0*/  STS.U16 [R7+UR5+0x6c80], R22 ;  /* 0x006c801607007988 */ /* 0x000fe80008000405 */
[----:B------:R-:W-:Y:S04]  /*4cad0*/  STS.U16 [R7+UR5+0x7400], R24 ;  /* 0x0074001807007988 */ /* 0x000fe80008000405 */
[----:B----4-:R0:W-:Y:S04]  /*4cae0*/  STL [R1+0x5d80], R8 ;  /* 0x005d800801007387 */ /* 0x0101e80000100800 */
        /* <DEDUP_REMOVED lines=24> */
[----:B--2---:R0:W-:Y:S04]  /*4cc70*/  STS.U16 [R7+UR5+0x7480], R2 ;  /* 0x0074800207007988 */ /* 0x0041e80008000405 */
[----:B------:R-:W2:Y:S04]  /*4cc80*/  LDL.LU R5, [R1+0x3c] ;  /* 0x00003c0001057983 */ /* 0x000ea80000300800 */
[----:B---3--:R1:W-:Y:S04]  /*4cc90*/  STS.U16 [R7+UR5+0x7c00], R0 ;  /* 0x007c000007007988 */ /* 0x0083e80008000405 */
[----:B0-----:R-:W3:Y:S04]  /*4cca0*/  LDL.LU R2, [R1+0x38] ;  /* 0x0000380001027983 */ /* 0x001ee80000300800 */
[----:B------:R-:W2:Y:S04]  /*4ccb0*/  LDL.LU R6, [R1+0x28] ;  /* 0x0000280001067983 */ /* 0x000ea80000300800 */
[----:B-1----:R-:W2:Y:S04]  /*4ccc0*/  LDL.LU R0, [R1+0x24] ;  /* 0x0000240001007983 */ /* 0x002ea80000300800 */
[----:B----4-:R0:W-:Y:S04]  /*4ccd0*/  STS.U16 [R7+UR5+0x7c80], R8 ;  /* 0x007c800807007988 */ /* 0x0101e80008000405 */
[----:B0-----:R-:W4:Y:S04]  /*4cce0*/  LDL.LU R8, [R1+0x5d80] ;  /* 0x005d800001087983 */ /* 0x001f280000300800 */
[----:B----4-:R0:W-:Y:S04]  /*4ccf0*/  STS.U16 [R7+UR5+0x8400], R8 ;  /* 0x0084000807007988 */ /* 0x0101e80008000405 */
[----:B------:R1:W-:Y:S04]  /*4cd00*/  STS.U16 [R7+UR5+0x8480], R9 ;  /* 0x0084800907007988 */ /* 0x0003e80008000405 */
[----:B------:R4:W-:Y:S04]  /*4cd10*/  STS.U16 [R7+UR5+0x8c00], R22 ;  /* 0x008c001607007988 */ /* 0x0009e80008000405 */
[----:B------:R1:W-:Y:S04]  /*4cd20*/  STS.U16 [R7+UR5+0x8c80], R24 ;  /* 0x008c801807007988 */ /* 0x0003e80008000405 */
[----:B------:R2:W-:Y:S04]  /*4cd30*/  STS.U16 [R7+UR5+0x9400], R10 ;  /* 0x0094000a07007988 */ /* 0x0005e80008000405 */
[----:B0-----:R-:W3:Y:S04]  /*4cd40*/  LDL.LU R8, [R1+0x5d7c] ;  /* 0x005d7c0001087983 */ /* 0x001ee80000300800 */
[----:B-1----:R-:W3:Y:S04]  /*4cd50*/  LDL.LU R9, [R1+0x5d78] ;  /* 0x005d780001097983 */ /* 0x002ee80000300800 */
[----:B----4-:R-:W4:Y:S04]  /*4cd60*/  LDL.LU R22, [R1+0x5d74] ;  /* 0x005d740001167983 */ /* 0x010f280000300800 */
[----:B------:R-:W4:Y:S04]  /*4cd70*/  LDL.LU R24, [R1+0x5d70] ;  /* 0x005d700001187983 */ /* 0x000f280000300800 */
[----:B--2---:R-:W2:Y:S04]  /*4cd80*/  LDL.LU R10, [R1+0x6d4] ;  /* 0x0006d400010a7983 */ /* 0x004ea80000300800 */
        /* <DEDUP_REMOVED lines=21> */
[----:B---3--:R0:W-:Y:S04]  /*4cee0*/  STS.U16 [R7+UR5+0xe480], R2 ;  /* 0x00e4800207007988 */ /* 0x0081e80008000405 */
[----:B------:R-:W-:Y:S04]  /*4cef0*/  STS.U16 [R7+UR5+0xec00], R6 ;  /* 0x00ec000607007988 */ /* 0x000fe80008000405 */
[----:B------:R-:W-:Y:S01]  /*4cf00*/  STS.U16 [R7+UR5+0xec80], R0 ;  /* 0x00ec800007007988 */ /* 0x000fe20008000405 */
[----:B0-----:R-:W-:-:S02]  /*4cf10*/  LOP3.LUT R2, R3, 0x3f, RZ, 0xc0, !PT ;  /* 0x0000003f03027812 */ /* 0x001fc400078ec0ff */
[----:B------:R-:W-:-:S03]  /*4cf20*/  LOP3.LUT R3, R3, 0x3f, RZ, 0xc0, !PT ;  /* 0x0000003f03037812 */ /* 0x000fc600078ec0ff */
[----:B------:R-:W-:Y:S01]  /*4cf30*/  IMAD.SHL.U32 R4, R2, 0x2, RZ ;  /* 0x0000000202047824 */ /* 0x000fe200078e00ff */
        /* <DEDUP_REMOVED lines=13> */
[----:B0-----:R-:W-:-:S03]  /*4d010*/  IMAD.SHL.U32 R10, R3, 0x2, RZ ;  /* 0x00000002030a7824 */ /* 0x001fc600078e00ff */
[----:B------:R-:W2:Y:S04]  /*4d020*/  LDL.LU R19, [R1+0x5d8] ;  /* 0x0005d80001137983 */ /* 0x000ea80000300800 */
[----:B------:R-:W2:Y:S04]  /*4d030*/  LDL.LU R17, [R1+0x52c] ;  /* 0x00052c0001117983 */ /* 0x000ea80000300800 */
[----:B------:R-:W2:Y:S04]  /*4d040*/  LDL.LU R16, [R1+0x528] ;  /* 0x0005280001107983 */ /* 0x000ea80000300800 */
[----:B------:R-:W2:Y:S04]  /*4d050*/  LDL.LU R18, [R1+0x39c] ;  /* 0x00039c0001127983 */ /* 0x000ea80000300800 */
[----:B------:R-:W2:Y:S01]  /*4d060*/  LDL.LU R20, [R1+0x398] ;  /* 0x0003980001147983 */ /* 0x000ea20000300800 */
[----:B------:R-:W-:-:S03]  /*4d070*/  LOP3.LUT R10, R10, 0x40, RZ, 0x3c, !PT ;  /* 0x000000400a0a7812 */ /* 0x000fc600078e3cff */
[----:B------:R-:W2:Y:S04]  /*4d080*/  LDL.LU R5, [R1+0x36c] ;  /* 0x00036c0001057983 */ /* 0x000ea80000300800 */
[----:B------:R-:W2:Y:S04]  /*4d090*/  LDL.LU R6, [R1+0x368] ;  /* 0x0003680001067983 */ /* 0x000ea80000300800 */
[----:B------:R-:W2:Y:S04]  /*4d0a0*/  LDL.LU R7, [R1+0x33c] ;  /* 0x00033c0001077983 */ /* 0x000ea80000300800 */
[----:B------:R-:W2:Y:S04]  /*4d0b0*/  LDL.LU R0, [R1+0x338] ;  /* 0x0003380001007983 */ /* 0x000ea80000300800 */
[----:B------:R-:W2:Y:S04]  /*4d0c0*/  LDL.LU R3, [R1+0x30c] ;  /* 0x00030c0001037983 */ /* 0x000ea80000300800 */
[----:B----4-:R0:W-:Y:S04]  /*4d0d0*/  STS.U16 [R10+UR5+0xf400], R24 ;  /* 0x00f400180a007988 */ /* 0x0101e80008000405 */
[----:B------:R-:W-:Y:S04]  /*4d0e0*/  STS.U16 [R10+UR5+0xf480], R22 ;  /* 0x00f480160a007988 */ /* 0x000fe80008000405 */
[----:B------:R-:W-:Y:S04]  /*4d0f0*/  STS.U16 [R10+UR5+0xfc00], R9 ;  /* 0x00fc00090a007988 */ /* 0x000fe80008000405 */
[----:B0-----:R-:W4:Y:S04]  /*4d100*/  LDL.LU R24, [R1+0xd18] ;  /* 0x000d180001187983 */ /* 0x001f280000300800 */
[----:B------:R0:W-:Y:S04]  /*4d110*/  STL [R1+0x5d5c], R2 ;  /* 0x005d5c0201007387 */ /* 0x0001e80000100800 */
[----:B0-----:R-:W2:Y:S04]  /*4d120*/  LDL.LU R2, [R1+0xd1c] ;  /* 0x000d1c0001027983 */ /* 0x001ea80000300800 */
[----:B------:R-:W2:Y:S04]  /*4d130*/  LDL.LU R22, [R1+0xd40] ;  /* 0x000d400001167983 */ /* 0x000ea80000300800 */
[----:B------:R-:W2:Y:S01]  /*4d140*/  LDL.LU R9, [R1+0xd44] ;  /* 0x000d440001097983 */ /* 0x000ea20000300800 */
[----:B------:R-:W-:-:S03]  /*4d150*/  LOP3.LUT R4, R4, 0x50, RZ, 0x3c, !PT ;  /* 0x0000005004047812 */ /* 0x000fc600078e3cff */
[----:B------:R0:W-:Y:S04]  /*4d160*/  STS.U16 [R10+UR5+0xfc80], R8 ;  /* 0x00fc80080a007988 */ /* 0x0001e80008000405 */
[----:B0-----:R-:W3:Y:S04]  /*4d170*/  LDL.LU R10, [R1+0x5d6c] ;  /* 0x005d6c00010a7983 */ /* 0x001ee80000300800 */
[----:B--2---:R-:W-:Y:S04]  /*4d180*/  STS.U16 [R4+UR5+0x500], R9 ;  /* 0x0005000904007988 */ /* 0x004fe80008000405 */
[----:B------:R-:W-:Y:S04]  /*4d190*/  STS.U16 [R4+UR5+0x580], R22 ;  /* 0x0005801604007988 */ /* 0x000fe80008000405 */
[----:B------:R0:W-:Y:S04]  /*4d1a0*/  STS.U16 [R4+UR5+0xd00], R2 ;  /* 0x000d000204007988 */ /* 0x0001e80008000405 */
        /* <DEDUP_REMOVED lines=91> */
[----:B------:R-:W3:Y:S04]  /*4d760*/  LDL.LU R26, [R1+0x67c] ;  /* 0x00067c00011a7983 */ /* 0x000ee80000300800 */
[----:B------:R0:W-:Y:S04]  /*4d770*/  STS.U16 [R4+UR5+0xb580], R13 ;  /* 0x00b5800d04007988 */ /* 0x0001e80008000405 */
[----:B------:R0:W-:Y:S04]  /*4d780*/  STS.U16 [R4+UR5+0xbd00], R29 ;  /* 0x00bd001d04007988 */ /* 0x0001e80008000405 */
[----:B------:R1:W-:Y:S04]  /*4d790*/  STS.U16 [R4+UR5+0xbd80], R14 ;  /* 0x00bd800e04007988 */ /* 0x0003e80008000405 */
[----:B------:R1:W-:Y:S04]  /*4d7a0*/  STS.U16 [R4+UR5+0xc500], R15 ;  /* 0x00c5000f04007988 */ /* 0x0003e80008000405 */
[----:B0-----:R-:W3:Y:S04]  /*4d7b0*/  LDL.LU R28, [R1+0x678] ;  /* 0x00067800011c7983 */ /* 0x001ee80000300800 */
[----:B-1----:R-:W3:Y:S04]  /*4d7c0*/  LDL.LU R12, [R1+0x654] ;  /* 0x00065400010c7983 */ /* 0x002ee80000300800 */
[----:B------:R0:W-:Y:S04]  /*4d7d0*/  STS.U16 [R4+UR5+0xc580], R27 ;  /* 0x00c5801b04007988 */ /* 0x0001e80008000405 */
        /* <DEDUP_REMOVED lines=8> */
[----:B0-----:R-:W3:Y:S04]  /*4d860*/  LDL.LU R27, [R1+0x600] ;  /* 0x00060000011b7983 */ /* 0x001ee80000300800 */
[----:B------:R0:W-:Y:S04]  /*4d870*/  STS.U16 [R4+UR5+0xdd00], R17 ;  /* 0x00dd001104007988 */ /* 0x0001e80008000405 */
[----:B-1----:R-:W3:Y:S04]  /*4d880*/  LDL.LU R25, [R1+0x5d4] ;  /* 0x0005d40001197983 */ /* 0x002ee80000300800 */
[----:B------:R-:W3:Y:S04]  /*4d890*/  LDL.LU R23, [R1+0x5d0] ;  /* 0x0005d00001177983 */ /* 0x000ee80000300800 */
[----:B------:R-:W3:Y:S04]  /*4d8a0*/  LDL.LU R21, [R1+0x524] ;  /* 0x0005240001157983 */ /* 0x000ee80000300800 */
[----:B------:R1:W-:Y:S04]  /*4d8b0*/  STS.U16 [R4+UR5+0xdd80], R16 ;  /* 0x00dd801004007988 */ /* 0x0003e80008000405 */
[----:B------:R-:W3:Y:S04]  /*4d8c0*/  LDL.LU R19, [R1+0x520] ;  /* 0x0005200001137983 */ /* 0x000ee80000300800 */
[----:B------:R1:W-:Y:S04]  /*4d8d0*/  STS.U16 [R4+UR5+0xe500], R18 ;  /* 0x00e5001204007988 */ /* 0x0003e80008000405 */
[----:B0-----:R-:W3:Y:S04]  /*4d8e0*/  LDL.LU R17, [R1+0x394] ;  /* 0x0003940001117983 */ /* 0x001ee80000300800 */
[----:B------:R0:W-:Y:S04]  /*4d8f0*/  STS.U16 [R4+UR5+0xe580], R20 ;  /* 0x00e5801404007988 */ /* 0x0001e80008000405 */
[----:B-1----:R-:W3:Y:S04]  /*4d900*/  LDL.LU R16, [R1+0x390] ;  /* 0x0003900001107983 */ /* 0x002ee80000300800 */
[----:B------:R-:W3:Y:S04]  /*4d910*/  LDL.LU R18, [R1+0x364] ;  /* 0x0003640001127983 */ /* 0x000ee80000300800 */
[----:B0-----:R-:W3:Y:S04]  /*4d920*/  LDL.LU R20, [R1+0x360] ;  /* 0x0003600001147983 */ /* 0x001ee80000300800 */
[----:B--2---:R-:W-:Y:S04]  /*4d930*/  STS.U16 [R4+UR5+0xed00], R3 ;  /* 0x00ed000304007988 */ /* 0x004fe80008000405 */
[----:B----4-:R0:W-:Y:S04]  /*4d940*/  STS.U16 [R4+UR5+0xed80], R0 ;  /* 0x00ed800004007988 */ /* 0x0101e80008000405 */
[----:B---3--:R1:W-:Y:S04]  /*4d950*/  STS.U16 [R4+UR5+0xf500], R7 ;  /* 0x00f5000704007988 */ /* 0x0083e80008000405 */
[----:B------:R2:W-:Y:S04]  /*4d960*/  STS.U16 [R4+UR5+0xf580], R6 ;  /* 0x00f5800604007988 */ /* 0x0005e80008000405 */
[----:B------:R3:W-:Y:S04]  /*4d970*/  STS.U16 [R4+UR5+0xfd00], R5 ;  /* 0x00fd000504007988 */ /* 0x0007e80008000405 */
[----:B0-----:R-:W4:Y:S04]  /*4d980*/  LDL.LU R0, [R1+0x334] ;  /* 0x0003340001007983 */ /* 0x001f280000300800 */
[----:B------:R-:W4:Y:S04]  /*4d990*/  LDL.LU R3, [R1+0x330] ;  /* 0x0003300001037983 */ /* 0x000f280000300800 */
[----:B-1----:R-:W4:Y:S04]  /*4d9a0*/  LDL.LU R7, [R1+0xd38] ;  /* 0x000d380001077983 */ /* 0x002f280000300800 */
[----:B--2---:R-:W2:Y:S04]  /*4d9b0*/  LDL.LU R6, [R1+0xd3c] ;  /* 0x000d3c0001067983 */ /* 0x004ea80000300800 */
[----:B---3--:R-:W3:Y:S01]  /*4d9c0*/  LDL.LU R4, [R1+0x5d44] ;  /* 0x005d440001047983 */ /* 0x008ee20000300800 */
[----:B------:R-:W0:Y:S01]  /*4d9d0*/  S2R R5, SR_TID.X ;  /* 0x0000000000057919 */ /* 0x000e220000002100 */
[----:B------:R-:W-:-:S05]  /*4d9e0*/  IMAD.SHL.U32 R2, R2, 0x2, RZ ;  /* 0x0000000202027824 */ /* 0x000fca00078e00ff */
[----:B------:R-:W-:Y:S02]  /*4d9f0*/  LOP3.LUT R2, R2, 0x60, RZ, 0x3c, !PT ;  /* 0x0000006002027812 */ /* 0x000fe400078e3cff */
[----:B0-----:R-:W-:-:S05]  /*4da00*/  LOP3.LUT R5, R5, 0x3f, RZ, 0xc0, !PT ;  /* 0x0000003f05057812 */ /* 0x001fca00078ec0ff */
[----:B------:R-:W-:-:S05]  /*4da10*/  IMAD.SHL.U32 R5, R5, 0x2, RZ ;  /* 0x0000000205057824 */ /* 0x000fca00078e00ff */
[----:B------:R-:W-:-:S05]  /*4da20*/  LOP3.LUT R5, R5, 0x50, RZ, 0x3c, !PT ;  /* 0x0000005005057812 */ /* 0x000fca00078e3cff */
[----:B---3--:R-:W-:Y:S04]  /*4da30*/  STS.U16 [R5+UR5+0xfd80], R4 ;  /* 0x00fd800405007988 */ /* 0x008fe80008000405 */
[----:B--2---:R-:W-:Y:S04]  /*4da40*/  STS.U16 [R2+UR5+0x600], R6 ;  /* 0x0006000602007988 */ /* 0x004fe80008000405 */
        /* <DEDUP_REMOVED lines=14> */
[----:B0-----:R-:W2:Y:S04]  /*4db30*/  LDL.LU R29, [R1+0x2d4] ;  /* 0x0002d400011d7983 */ /* 0x001ea80000300800 */
[----:B--2---:R0:W-:Y:S04]  /*4db40*/  STL [R1+0x5d3c], R29 ;  /* 0x005d3c1d01007387 */ /* 0x0041e80000100800 */
[----:B0-----:R-:W2:Y:S04]  /*4db50*/  LDL.LU R29, [R1+0x300] ;  /* 0x00030000011d7983 */ /* 0x001ea80000300800 */
        /* <DEDUP_REMOVED lines=61> */
[----:B0-----:R-:W2:Y:S04]  /*4df30*/  LDL.LU R3, [R1+0x5d1c] ;  /* 0x005d1c0001037983 */ /* 0x001ea80000300800 */
        /* <DEDUP_REMOVED lines=18> */
[----:B------:R-:W-:Y:S04]  /*4e060*/  STS.U16 [R2+UR5+0xde00], R17 ;  /* 0x00de001102007988 */ /* 0x000fe80008000405 */
[----:B------:R-:W-:Y:S04]  /*4e070*/  STS.U16 [R2+UR5+0xde80], R16 ;  /* 0x00de801002007988 */ /* 0x000fe80008000405 */
[----:B------:R-:W-:Y:S04]  /*4e080*/  STS.U16 [R2+UR5+0xe600], R0 ;  /* 0x00e6000002007988 */ /* 0x000fe80008000405 */
[----:B0-----:R-:W3:Y:S04]  /*4e090*/  LDL.LU R4, [R1+0x6ec] ;  /* 0x0006ec0001047983 */ /* 0x001ee80000300800 */
[----:B-1----:R-:W3:Y:S04]  /*4e0a0*/  LDL.LU R12, [R1+0x6e8] ;  /* 0x0006e800010c7983 */ /* 0x002ee80000300800 */
[----:B------:R-:W3:Y:S04]  /*4e0b0*/  LDL.LU R13, [R1+0x6c4] ;  /* 0x0006c400010d7983 */ /* 0x000ee80000300800 */
[----:B------:R-:W3:Y:S04]  /*4e0c0*/  LDL.LU R14, [R1+0x6c0] ;  /* 0x0006c000010e7983 */ /* 0x000ee80000300800 */
[----:B--2---:R0:W-:Y:S04]  /*4e0d0*/  STS.U16 [R2+UR5+0xe680], R3 ;  /* 0x00e6800302007988 */ /* 0x0041e80008000405 */
[----:B------:R1:W-:Y:S01]  /*4e0e0*/  STS.U16 [R2+UR5+0xee00], R20 ;  /* 0x00ee001402007988 */ /* 0x0003e20008000405 */
[----:B0-----:R-:W0:Y:S03]  /*4e0f0*/  S2R R3, SR_TID.X ;  /* 0x0000000000037919 */ /* 0x001e260000002100 */
[----:B-1----:R-:W2:Y:S04]  /*4e100*/  LDL.LU R20, [R1+0xd30] ;  /* 0x000d300001147983 */ /* 0x002ea80000300800 */
[----:B----4-:R1:W-:Y:S04]  /*4e110*/  STS.U16 [R2+UR5+0xee80], R18 ;  /* 0x00ee801202007988 */ /* 0x0103e80008000405 */
[----:B-1----:R-:W4:Y:S04]  /*4e120*/  LDL.LU R18, [R1+0xd34] ;  /* 0x000d340001127983 */ /* 0x002f280000300800 */
        /* <DEDUP_REMOVED lines=15> */
[----:B---3--:R1:W-:Y:S04]  /*4e220*/  STS.U16 [R2+UR5+0xf600], R19 ;  /* 0x00f6001302007988 */ /* 0x0083e80008000405 */
[----:B------:R-:W3:Y:S01]  /*4e230*/  LDL.LU R0, [R1+0x388] ;  /* 0x0003880001007983 */ /* 0x000ee20000300800 */
[----:B0-----:R-:W-:-:S05]  /*4e240*/  LOP3.LUT R3, R3, 0x3f, RZ, 0xc0, !PT ;  /* 0x0000003f03037812 */ /* 0x001fca00078ec0ff */
[C---:B------:R-:W-:Y:S01]  /*4e250*/  IMAD.SHL.U32 R15, R3.reuse, 0x2, RZ ;  /* 0x00000002030f7824 */ /* 0x040fe200078e00ff */
[----:B-1----:R-:W-:Y:S01]  /*4e260*/  SHF.L.U32 R19, R3, 0x1, RZ ;  /* 0x0000000103137819 */ /* 0x002fe200000006ff */
[----:B------:R-:W3:Y:S04]  /*4e270*/  LDL.LU R2, [R1+0x35c] ;  /* 0x00035c0001027983 */ /* 0x000ee80000300800 */
[----:B------:R-:W3:Y:S01]  /*4e280*/  LDL.LU R3, [R1+0x358] ;  /* 0x0003580001037983 */ /* 0x000ee20000300800 */
[----:B------:R-:W-:Y:S02]  /*4e290*/  LOP3.LUT R19, R19, 0x60, RZ, 0x3c, !PT ;  /* 0x0000006013137812 */ /* 0x000fe400078e3cff */
[----:B------:R-:W-:-:S03]  /*4e2a0*/  LOP3.LUT R15, R15, 0x70, RZ, 0x3c, !PT ;  /* 0x000000700f0f7812 */ /* 0x000fc600078e3cff */
[----:B------:R-:W-:Y:S04]  /*4e2b0*/  STS.U16 [R19+UR5+0xf680], R21 ;  /* 0x00f6801513007988 */ /* 0x000fe80008000405 */
[----:B------:R-:W-:Y:S04]  /*4e2c0*/  STS.U16 [R19+UR5+0xfe00], R29 ;  /* 0x00fe001d13007988 */ /* 0x000fe80008000405 */
[----:B------:R-:W-:Y:S04]  /*4e2d0*/  STS.U16 [R19+UR5+0xfe80], R27 ;  /* 0x00fe801b13007988 */ /* 0x000fe80008000405 */
[----:B----4-:R-:W-:Y:S04]  /*4e2e0*/  STS.U16 [R15+UR5+0x700], R18 ;  /* 0x000700120f007988 */ /* 0x010fe80008000405 */
[----:B--2---:R-:W-:Y:S04]  /*4e2f0*/  STS.U16 [R15+UR5+0x780], R20 ;  /* 0x000780140f007988 */ /* 0x004fe80008000405 */
[----:B------:R-:W-:Y:S04]  /*4e300*/  STS.U16 [R15+UR5+0xf00], R4 ;  /* 0x000f00040f007988 */ /* 0x000fe80008000405 */
[----:B------:R0:W-:Y:S04]  /*4e310*/  STS.U16 [R15+UR5+0xf80], R12 ;  /* 0x000f800c0f007988 */ /* 0x0001e80008000405 */
[----:B------:R1:W-:Y:S04]  /*4e320*/  STS.U16 [R15+UR5+0x1700], R13 ;  /* 0x0017000d0f007988 */ /* 0x0003e80008000405 */
[----:B------:R2:W-:Y:S04]  /*4e330*/  STS.U16 [R15+UR5+0x1780], R14 ;  /* 0x0017800e0f007988 */ /* 0x0005e80008000405 */
[----:B------:R-:W-:Y:S04]  /*4e340*/  STS.U16 [R15+UR5+0x1f00], R5 ;  /* 0x001f00050f007988 */ /* 0x000fe80008000405 */
[----:B0-----:R-:W4:Y:S04]  /*4e350*/  LDL.LU R12, [R1+0x32c] ;  /* 0x00032c00010c7983 */ /* 0x001f280000300800 */
        /* <DEDUP_REMOVED lines=9> */
[----:B-1----:R-:W4:Y:S04]  /*4e3f0*/  LDL.LU R13, [R1+0x328] ;  /* 0x00032800010d7983 */ /* 0x002f280000300800 */
[----:B------:R-:W-:Y:S04]  /*4e400*/  STS.U16 [R15+UR5+0x4700], R28 ;  /* 0x0047001c0f007988 */ /* 0x000fe80008000405 */
[----:B--2---:R-:W2:Y:S04]  /*4e410*/  LDL.LU R14, [R1+0x2fc] ;  /* 0x0002fc00010e7983 */ /* 0x004ea80000300800 */
        /* <DEDUP_REMOVED lines=11> */
[----:B------:R0:W-:Y:S04]  /*4e4d0*/  STS.U16 [R15+UR5+0x5f80], R3 ;  /* 0x005f80030f007988 */ /* 0x0001e80008000405 */
[----:B------:R-:W3:Y:S04]  /*4e4e0*/  LDL.LU R2, [R1+0x26c] ;  /* 0x00026c0001027983 */ /* 0x000ee80000300800 */
[----:B0-----:R-:W3:Y:S04]  /*4e4f0*/  LDL.LU R3, [R1+0x268] ;  /* 0x0002680001037983 */ /* 0x001ee80000300800 */
[----:B------:R-:W3:Y:S04]  /*4e500*/  LDL.LU R27, [R1+0x23c] ;  /* 0x00023c00011b7983 */ /* 0x000ee80000300800 */
[----:B------:R-:W3:Y:S04]  /*4e510*/  LDL.LU R29, [R1+0x238] ;  /* 0x00023800011d7983 */ /* 0x000ee80000300800 */
[----:B----4-:R0:W-:Y:S04]  /*4e520*/  STS.U16 [R15+UR5+0x6700], R12 ;  /* 0x0067000c0f007988 */ /* 0x0101e80008000405 */
        /* <DEDUP_REMOVED lines=16> */
[----:B------:R0:W-:Y:S04]  /*4e630*/  STS.U16 [R15+UR5+0x6780], R13 ;  /* 0x0067800d0f007988 */ /* 0x0001e80008000405 */
[----:B------:R-:W4:Y:S04]  /*4e640*/  LDL.LU R28, [R1+0x88] ;  /* 0x00008800011c7983 */ /* 0x000f280000300800 */
[----:B--2---:R1:W-:Y:S04]  /*4e650*/  STS.U16 [R15+UR5+0x6f00], R14 ;  /* 0x006f000e0f007988 */ /* 0x0043e80008000405 */
[----:B------:R2:W-:Y:S04]  /*4e660*/  STS.U16 [R15+UR5+0x6f80], R25 ;  /* 0x006f80190f007988 */ /* 0x0005e80008000405 */
[----:B------:R0:W-:Y:S04]  /*4e670*/  STS.U16 [R15+UR5+0x7700], R23 ;  /* 0x007700170f007988 */ /* 0x0001e80008000405 */
[----:B------:R1:W-:Y:S04]  /*4e680*/  STS.U16 [R15+UR5+0x7780], R17 ;  /* 0x007780110f007988 */ /* 0x0003e80008000405 */
[----:B------:R2:W-:Y:S04]  /*4e690*/  STS.U16 [R15+UR5+0x7f00], R16 ;  /* 0x007f00100f007988 */ /* 0x0005e80008000405 */
[----:B0-----:R-:W4:Y:S04]  /*4e6a0*/  LDL.LU R13, [R1+0x44] ;  /* 0x00004400010d7983 */ /* 0x001f280000300800 */
[----:B-1----:R-:W4:Y:S04]  /*4e6b0*/  LDL.LU R14, [R1+0x40] ;  /* 0x00004000010e7983 */ /* 0x002f280000300800 */
[----:B--2---:R-:W2:Y:S04]  /*4e6c0*/  LDL.LU R25, [R1+0x5d18] ;  /* 0x005d180001197983 */ /* 0x004ea80000300800 */
[----:B------:R-:W2:Y:S04]  /*4e6d0*/  LDL.LU R23, [R1+0x5d14] ;  /* 0x005d140001177983 */ /* 0x000ea80000300800 */
[----:B------:R-:W2:Y:S04]  /*4e6e0*/  LDL.LU R17, [R1+0x5d10] ;  /* 0x005d100001117983 */ /* 0x000ea80000300800 */
[----:B------:R-:W2:Y:S04]  /*4e6f0*/  LDL.LU R16, [R1+0x5d0c] ;  /* 0x005d0c0001107983 */ /* 0x000ea80000300800 */
[----:B---3--:R0:W-:Y:S04]  /*4e700*/  STS.U16 [R15+UR5+0x7f80], R0 ;  /* 0x007f80000f007988 */ /* 0x0081e80008000405 */
[----:B------:R1:W-:Y:S04]  /*4e710*/  STS.U16 [R15+UR5+0x8700], R2 ;  /* 0x008700020f007988 */ /* 0x0003e80008000405 */
[----:B------:R3:W-:Y:S04]  /*4e720*/  STS.U16 [R15+UR5+0x8780], R3 ;  /* 0x008780030f007988 */ /* 0x0007e80008000405 */
[----:B0-----:R-:W2:Y:S04]  /*4e730*/  LDL.LU R0, [R1+0x5d08] ;  /* 0x005d080001007983 */ /* 0x001ea80000300800 */
[----:B-1----:R-:W2:Y:S04]  /*4e740*/  LDL.LU R2, [R1+0x5d04] ;  /* 0x005d040001027983 */ /* 0x002ea80000300800 */
[----:B---3--:R-:W3:Y:S04]  /*4e750*/  LDL.LU R3, [R1+0x5d00] ;  /* 0x005d000001037983 */ /* 0x008ee80000300800 */
[----:B------:R-:W-:Y:S04]  /*4e760*/  STS.U16 [R15+UR5+0x8f00], R27 ;  /* 0x008f001b0f007988 */ /* 0x000fe80008000405 */
[----:B------:R-:W-:Y:S04]  /*4e770*/  STS.U16 [R15+UR5+0x8f80], R29 ;  /* 0x008f801d0f007988 */ /* 0x000fe80008000405 */
[----:B---3--:R0:W-:Y:S04]  /*4e780*/  STS.U16 [R15+UR5+0x9700], R3 ;  /* 0x009700030f007988 */ /* 0x0081e80008000405 */
[----:B----4-:R1:W-:Y:S04]  /*4e790*/  STS.U16 [R15+UR5+0x9780], R12 ;  /* 0x0097800c0f007988 */ /* 0x0103e80008000405 */
[----:B0-----:R-:W3:Y:S04]  /*4e7a0*/  LDL.LU R3, [R1+0xd58] ;  /* 0x000d580001037983 */ /* 0x001ee80000300800 */
[----:B-1----:R-:W4:Y:S04]  /*4e7b0*/  LDL.LU R12, [R1+0xd5c] ;  /* 0x000d5c00010c7983 */ /* 0x002f280000300800 */
        /* <DEDUP_REMOVED lines=19> */
[----:B--2---:R0:W-:Y:S04]  /*4e8f0*/  STS.U16 [R15+UR5+0xe700], R2 ;  /* 0x00e700020f007988 */ /* 0x0041e80008000405 */
[----:B------:R1:W-:Y:S04]  /*4e900*/  STS.U16 [R15+UR5+0xe780], R0 ;  /* 0x00e780000f007988 */ /* 0x0003e80008000405 */
[----:B------:R-:W-:Y:S04]  /*4e910*/  STS.U16 [R15+UR5+0xef00], R16 ;  /* 0x00ef00100f007988 */ /* 0x000fe80008000405 */
[----:B------:R-:W-:Y:S04]  /*4e920*/  STS.U16 [R15+UR5+0xef80], R17 ;  /* 0x00ef80110f007988 */ /* 0x000fe80008000405 */
[----:B------:R-:W-:Y:S04]  /*4e930*/  STS.U16 [R15+UR5+0xf700], R23 ;  /* 0x00f700170f007988 */ /* 0x000fe80008000405 */
[----:B------:R-:W-:Y:S01]  /*4e940*/  STS.U16 [R15+UR5+0xf780], R25 ;  /* 0x00f780190f007988 */ /* 0x000fe20008000405 */
[C---:B0-----:R-:W-:Y:S01]  /*4e950*/  LOP3.LUT R2, R14.reuse, 0x7, RZ, 0xc0, !PT ;  /* 0x000000070e027812 */ /* 0x041fe200078ec0ff */
[----:B------:R-:W-:-:S04]  /*4e960*/  IMAD.SHL.U32 R13, R14, 0x2, RZ ;  /* 0x000000020e0d7824 */ /* 0x000fc800078e00ff */
[----:B------:R-:W-:Y:S02]  /*4e970*/  IMAD R2, R2, 0x110, RZ ;  /* 0x0000011002027824 */ /* 0x000fe400078e02ff */
[C---:B------:R-:W-:Y:S02]  /*4e980*/  IMAD.SHL.U32 R28, R14.reuse, 0x80, RZ ;  /* 0x000000800e1c7824 */ /* 0x040fe400078e00ff */
[----:B------:R-:W-:Y:S01]  /*4e990*/  IMAD.SHL.U32 R14, R14, 0x40, RZ ;  /* 0x000000400e0e7824 */ /* 0x000fe200078e00ff */
[C-C-:B-1----:R-:W-:Y:S02]  /*4e9a0*/  LOP3.LUT R0, R2.reuse, 0x10, R13.reuse, 0x78, !PT ;  /* 0x0000001002007812 */ /* 0x142fe400078e780d */
[----:B------:R-:W-:-:S04]  /*4e9b0*/  LOP3.LUT R2, R2, 0x30, R13, 0x78, !PT ;  /* 0x0000003002027812 */ /* 0x000fc800078e780d */
[----:B------:R-:W-:Y:S01]  /*4e9c0*/  LOP3.LUT R2, R2, 0x800, R14, 0xf8, !PT ;  /* 0x0000080002027812 */ /* 0x000fe200078ef80e */
[----:B----4-:R-:W-:Y:S04]  /*4e9d0*/  STS.U16 [R15+UR5+0xff00], R12 ;  /* 0x00ff000c0f007988 */ /* 0x010fe80008000405 */
[----:B---3--:R-:W-:Y:S01]  /*4e9e0*/  STS.U16 [R15+UR5+0xff80], R3 ;  /* 0x00ff80030f007988 */ /* 0x008fe20008000405 */
[----:B------:R-:W-:Y:S06]  /*4e9f0*/  BAR.SYNC.DEFER_BLOCKING 0x0 ;  /* 0x0000000000007b1d */ /* 0x000fec0000010000 */
[----:B------:R-:W0:Y:S04]  /*4ea00*/  LDSM.16.M88.4 R8, [R2+UR5] ;  /* 0x000000050208783b */ /* 0x000e280008000200 */
[----:B------:R-:W1:Y:S04]  /*4ea10*/  LDSM.16.M88.4 R12, [R2+UR5+0x1000] ;  /* 0x00100005020c783b */ /* 0x000e680008000200 */
[----:B------:R-:W-:Y:S04]  /*4ea20*/  LDSM.16.M88.4 R24, [R2+UR5+0x3000] ;  /* 0x003000050218783b */ /* 0x000fe80008000200 */
[----:B0-----:R-:W-:Y:S01]  /*4ea30*/  STL.64 [R1+0x20], R8 ;  /* 0x0000200801007387 */ /* 0x001fe20000100a00 */
[----:B------:R-:W-:-:S03]  /*4ea40*/  IMAD.MOV.U32 R4, RZ, RZ, R8 ;  /* 0x000000ffff047224 */ /* 0x000fc600078e0008 */
[----:B------:R-:W-:Y:S01]  /*4ea50*/  STL.64 [R1+0x28], R10 ;  /* 0x0000280a01007387 */ /* 0x000fe20000100a00 */
[----:B------:R-:W-:-:S03]  /*4ea60*/  IMAD.MOV.U32 R3, RZ, RZ, R9 ;  /* 0x000000ffff037224 */ /* 0x000fc600078e0009 */
[----:B------:R-:W0:Y:S04]  /*4ea70*/  LDSM.16.M88.4 R8, [R2+UR5+0x2000] ;  /* 0x002000050208783b */ /* 0x000e280008000200 */
[----:B-1----:R-:W-:Y:S04]  /*4ea80*/  STL.64 [R1+0x10], R12 ;  /* 0x0000100c01007387 */ /* 0x002fe80000100a00 */
[----:B------:R-:W-:Y:S04]  /*4ea90*/  STL.64 [R1+0x18], R14 ;  /* 0x0000180e01007387 */ /* 0x000fe80000100a00 */
[----:B------:R-:W-:Y:S04]  /*4eaa0*/  LDSM.16.M88.4 R12, [R2+UR5+0x8000] ;  /* 0x00800005020c783b */ /* 0x000fe80008000200 */
[----:B0-----:R-:W-:Y:S01]  /*4eab0*/  STL.64 [R1], R8 ;  /* 0x0000000801007387 */ /* 0x001fe20000100a00 */
[----:B------:R-:W-:-:S03]  /*4eac0*/  IMAD.MOV.U32 R6, RZ, RZ, R8 ;  /* 0x000000ffff067224 */ /* 0x000fc600078e0008 */
[----:B------:R-:W-:Y:S01]  /*4ead0*/  STL.64 [R1+0x8], R10 ;  /* 0x0000080a01007387 */ /* 0x000fe20000100a00 */
[----:B------:R-:W-:-:S03]  /*4eae0*/  IMAD.MOV.U32 R5, RZ, RZ, R9 ;  /* 0x000000ffff057224 */ /* 0x000fc600078e0009 */
[----:B------:R-:W-:Y:S04]  /*4eaf0*/  STL [R1+0x548c], R26 ;  /* 0x00548c1a01007387 */ /* 0x000fe80000100800 */
[----:B------:R-:W-:Y:S04]  /*4eb00*/  STL [R1+0x5488], R27 ;  /* 0x0054881b01007387 */ /* 0x000fe80000100800 */
[----:B------:R0:W-:Y:S04]  /*4eb10*/  STL.64 [R1+0x5cd0], R24 ;  /* 0x005cd01801007387 */ /* 0x0001e80000100a00 */
[----:B------:R-:W1:Y:S01]  /*4eb20*/  LDSM.16.M88.4 R8, [R2+UR5+0x4000] ;  /* 0x004000050208783b */ /* 0x000e620008000200 */
[----:B0-----:R-:W-:-:S02]  /*4eb30*/  IMAD.MOV.U32 R24, RZ, RZ, R6 ;  /* 0x000000ffff187224 */ /* 0x001fc400078e0006 */
[----:B------:R-:W-:-:S05]  /*4eb40*/  IMAD.MOV.U32 R25, RZ, RZ, R5 ;  /* 0x000000ffff197224 */ /* 0x000fca00078e0005 */
[----:B------:R0:W-:Y:S04]  /*4eb50*/  STL.64 [R1+0x5ce0], R24 ;  /* 0x005ce01801007387 */ /* 0x0001e80000100a00 */
[----:B0-----:R-:W2:Y:S04]  /*4eb60*/  LDL.64 R24, [R1+0x10] ;  /* 0x0000100001187983 */ /* 0x001ea80000100a00 */
[----:B--2---:R0:W-:Y:S02]  /*4eb70*/  STL.64 [R1+0x5ce8], R24 ;  /* 0x005ce81801007387 */ /* 0x0041e40000100a00 */
[----:B0-----:R-:W-:-:S02]  /*4eb80*/  IMAD.MOV.U32 R24, RZ, RZ, R4 ;  /* 0x000000ffff187224 */ /* 0x001fc400078e0004 */
[----:B------:R-:W0:Y:S04]  /*4eb90*/  LDSM.16.M88.4 R4, [R2+UR5+0x5000] ;  /* 0x005000050204783b */ /* 0x000e280008000200 */
[----:B-1----:R-:W-:Y:S04]  /*4eba0*/  STL [R1+0x55b4], R10 ;  /* 0x0055b40a01007387 */ /* 0x002fe80000100800 */
[----:B------:R-:W-:Y:S04]  /*4ebb0*/  STL [R1+0x55b0], R11 ;  /* 0x0055b00b01007387 */ /* 0x000fe80000100800 */
[----:B------:R-:W-:Y:S04]  /*4ebc0*/  STL.64 [R1+0x5cc8], R8 ;  /* 0x005cc80801007387 */ /* 0x000fe80000100a00 */
[----:B------:R-:W1:Y:S04]  /*4ebd0*/  LDSM.16.M88.4 R8, [R2+UR5+0x6000] ;  /* 0x006000050208783b */ /* 0x000e680008000200 */
[----:B0-----:R-:W-:Y:S04]  /*4ebe0*/  STL [R1+0x5474], R6 ;  /* 0x0054740601007387 */ /* 0x001fe80000100800 */
[----:B------:R-:W-:Y:S04]  /*4ebf0*/  STL [R1+0x5470], R7 ;  /* 0x0054700701007387 */ /* 0x000fe80000100800 */
[----:B------:R-:W-:Y:S04]  /*4ec00*/  STL.64 [R1+0x5cd8], R4 ;  /* 0x005cd80401007387 */ /* 0x000fe80000100a00 */
[----:B------:R-:W0:Y:S04]  /*4ec10*/  LDSM.16.M88.4 R4, [R2+UR5+0x7000] ;  /* 0x007000050204783b */ /* 0x000e280008000200 */
[----:B-1----:R-:W-:Y:S04]  /*4ec20*/  STL.64 [R1+0x30], R8 ;  /* 0x0000300801007387 */ /* 0x002fe80000100a00 */
[----:B------:R-:W-:Y:S04]  /*4ec30*/  STL.64 [R1+0x38], R10 ;  /* 0x0000380a01007387 */ /* 0x000fe80000100a00 */
[----:B------:R-:W1:Y:S04]  /*4ec40*/  LDSM.16.M88.4 R8, [R2+UR5+0x9000] ;  /* 0x009000050208783b */ /* 0x000e680008000200 */
[----:B0-----:R-:W-:Y:S04]  /*4ec50*/  STL.64 [R1+0xd0], R4 ;  /* 0x0000d00401007387 */ /* 0x001fe80000100a00 */
[----:B------:R-:W-:Y:S04]  /*4ec60*/  STL.64 [R1+0xd8], R6 ;  /* 0x0000d80601007387 */ /* 0x000fe80000100a00 */
[----:B------:R-:W0:Y:S04]  /*4ec70*/  LDSM.16.M88.4 R4, [R2+UR5+0xa000] ;  /* 0x00a000050204783b */ /* 0x000e280008000200 */
[----:B------:R-:W-:Y:S04]  /*4ec80*/  STL.64 [R1+0xc0], R12 ;  /* 0x0000c00c01007387 */ /* 0x000fe80000100a00 */
[----:B------:R-:W-:Y:S04]  /*4ec90*/  STL.64 [R1+0xc8], R14 ;  /* 0x0000c80e01007387 */ /* 0x000fe80000100a00 */
[----:B------:R-:W2:Y:S04]  /*4eca0*/  LDSM.16.M88.4 R12, [R2+UR5+0xb000] ;  /* 0x00b00005020c783b */ /* 0x000ea80008000200 */
[----:B-1----:R-:W-:Y:S04]  /*4ecb0*/  STL.64 [R1+0xb0], R8 ;  /* 0x0000b00801007387 */ /* 0x002fe80000100a00 */
[----:B------:R-:W-:Y:S04]  /*4ecc0*/  STL.64 [R1+0xb8], R10 ;  /* 0x0000b80a01007387 */ /* 0x000fe80000100a00 */
[----:B------:R-:W1:Y:S04]  /*4ecd0*/  LDSM.16.M88.4 R8, [R2+UR5+0xc000] ;  /* 0x00c000050208783b */ /* 0x000e680008000200 */
[----:B0-----:R0:W-:Y:S04]  /*4ece0*/  STL.64 [R1+0xa0], R4 ;  /* 0x0000a00401007387 */ /* 0x0011e80000100a00 */
[----:B------:R3:W-:Y:S04]  /*4ecf0*/  STL.64 [R1+0xa8], R6 ;  /* 0x0000a80601007387 */ /* 0x0007e80000100a00 */
[----:B0-----:R-:W4:Y:S04]  /*4ed00*/  LDL.LU.64 R4, [R1+0xac0] ;  /* 0x000ac00001047983 */ /* 0x001f280000300a00 */
[----:B--2---:R-:W-:Y:S04]  /*4ed10*/  STL.64 [R1+0x90], R12 ;  /* 0x0000900c01007387 */ /* 0x004fe80000100a00 */
[----:B------:R-:W-:Y:S04]  /*4ed20*/  STL.64 [R1+0x98], R14 ;  /* 0x0000980e01007387 */ /* 0x000fe80000100a00 */
[----:B---3--:R-:W2:Y:S04]  /*4ed30*/  LDL.LU.64 R6, [R1+0xac8] ;  /* 0x000ac80001067983 */ /* 0x008ea80000300a00 */
[----:B-1----:R-:W-:Y:S04]  /*4ed40*/  STL.64 [R1+0x80], R8 ;  /* 0x0000800801007387 */ /* 0x002fe80000100a00 */
[----:B------:R-:W-:Y:S04]  /*4ed50*/  STL.64 [R1+0x88], R10 ;  /* 0x0000880a01007387 */ /* 0x000fe80000100a00 */
[----:B------:R-:W0:Y:S02]  /*4ed60*/  LDSM.16.M88.4 R12, [R2+UR5+0xd000] ;  /* 0x00d00005020c783b */ /* 0x000e240008000200 */
[----:B0-----:R-:W-:-:S02]  /*4ed70*/  IMAD.MOV.U32 R29, RZ, RZ, R13 ;  /* 0x000000ffff1d7224 */ /* 0x001fc400078e000d */
[----:B--2---:R-:W-:Y:S04]  /*4ed80*/  STL.64 [R1+0x5cf8], R6 ;  /* 0x005cf80601007387 */ /* 0x004fe80000100a00 */
[----:B----4-:R0:W-:Y:S04]  /*4ed90*/  STL.64 [R1+0x5cf0], R4 ;  /* 0x005cf00401007387 */ /* 0x0101e80000100a00 */
[----:B0-----:R-:W2:Y:S04]  /*4eda0*/  LDL.LU.64 R4, [R1+0xb60] ;  /* 0x000b600001047983 */ /* 0x001ea80000300a00 */
[----:B------:R-:W2:Y:S04]  /*4edb0*/  LDL.LU.64 R6, [R1+0xb68] ;  /* 0x000b680001067983 */ /* 0x000ea80000300a00 */
[----:B------:R-:W3:Y:S04]  /*4edc0*/  LDL.LU.64 R8, [R1+0xa70] ;  /* 0x000a700001087983 */ /* 0x000ee80000300a00 */
[----:B------:R-:W3:Y:S04]  /*4edd0*/  LDL.LU.64 R10, [R1+0xa78] ;  /* 0x000a7800010a7983 */ /* 0x000ee80000300a00 */
[----:B------:R-:W-:Y:S04]  /*4ede0*/  STL.64 [R1+0x70], R12 ;  /* 0x0000700c01007387 */ /* 0x000fe80000100a00 */
[----:B------:R-:W-:Y:S04]  /*4edf0*/  STL.64 [R1+0x78], R14 ;  /* 0x0000780e01007387 */ /* 0x000fe80000100a00 */
[----:B------:R-:W0:Y:S04]  /*4ee00*/  LDSM.16.M88.4 R12, [R2+UR5+0xe000] ;  /* 0x00e00005020c783b */ /* 0x000e280008000200 */
[----:B------:R-:W4:Y:S04]  /*4ee10*/  LDL.LU.64 R20, [R1+0xa30] ;  /* 0x000a300001147983 */ /* 0x000f280000300a00 */
[----:B------:R-:W4:Y:S01]  /*4ee20*/  LDL.LU.64 R22, [R1+0xa38] ;  /* 0x000a380001167983 */ /* 0x000f220000300a00 */
[----:B------:R-:W-:-:S05]  /*4ee30*/  LOP3.LUT R0, R0, 0x800, R28, 0xf8, !PT ;  /* 0x0000080000007812 */ /* 0x000fca00078ef81c */
[----:B------:R-:W-:Y:S04]  /*4ee40*/  LDSM.16.MT88.4 R16, [R0+UR5+0x10000] ;  /* 0x010000050010783b */ /* 0x000fe80008004200 */
[----:B0-----:R-:W-:Y:S04]  /*4ee50*/  STL.64 [R1+0x60], R12 ;  /* 0x0000600c01007387 */ /* 0x001fe80000100a00 */
[----:B------:R-:W-:Y:S04]  /*4ee60*/  STL.64 [R1+0x68], R14 ;  /* 0x0000680e01007387 */ /* 0x000fe80000100a00 */
[----:B------:R-:W0:Y:S01]  /*4ee70*/  LDSM.16.M88.4 R12, [R2+UR5+0xf000] ;  /* 0x00f00005020c783b */ /* 0x000e220008000200 */
[----:B------:R-:W-:-:S03]  /*4ee80*/  MOV R25, R3 ;  /* 0x0000000300197202 */ /* 0x000fc60000000f00 */
[----:B0-----:R-:W-:Y:S04]  /*4ee90*/  STL.64 [R1+0x40], R12 ;  /* 0x0000400c01007387 */ /* 0x001fe80000100a00 */
[----:B------:R-:W-:Y:S04]  /*4eea0*/  STL.64 [R1+0x48], R14 ;  /* 0x0000480e01007387 */ /* 0x000fe80000100a00 */
[----:B------:R-:W0:Y:S04]  /*4eeb0*/  LDSM.16.MT88.4 R12, [R0+UR5+0x10080] ;  /* 0x01008005000c783b */ /* 0x000e280008004200 */
[----:B0-----:R-:W-:Y:S04]  /*4eec0*/  STL.64 [R1+0x5c50], R14 ;  /* 0x005c500e01007387 */ /* 0x001fe80000100a00 */
[----:B------:R0:W-:Y:S04]  /*4eed0*/  STL.64 [R1+0x5c48], R12 ;  /* 0x005c480c01007387 */ /* 0x0001e80000100a00 */
[----:B0-----:R-:W3:Y:S04]  /*4eee0*/  LDL.LU.64 R12, [R1+0xb10] ;  /* 0x000b1000010c7983 */ /* 0x001ee80000300a00 */
[----:B------:R-:W3:Y:S01]  /*4eef0*/  LDL.LU.64 R14, [R1+0xb18] ;  /* 0x000b1800010e7983 */ /* 0x000ee20000300a00 */
[----:B--2---:R-:W-:Y:S03]  /*4ef00*/  HMMA.16816.F32.BF16 R24, R16, R24, R4 ;  /* 0x000000181018723c */ /* 0x004fe60000041804 */
[----:B------:R-:W2:Y:S04]  /*4ef10*/  LDL.LU.64 R6, [R1+0x5cf8] ;  /* 0x005cf80001067983 */ /* 0x000ea80000300a00 */
[----:B------:R-:W2:-:S12]  /*4ef20*/  LDL.LU.64 R4, [R1+0x5cf0] ;  /* 0x005cf00001047983 */ /* 0x000e980000300a00 */
[----:B------:R0:W-:Y:S04]  /*4ef30*/  STL.64 [R1+0x3b0], R24 ;  /* 0x0003b01801007387 */ /* 0x0001e80000100a00 */
[----:B------:R-:W-:Y:S04]  /*4ef40*/  STL.64 [R1+0x3b8], R26 ;  /* 0x0003b81a01007387 */ /* 0x000fe80000100a00 */
[----:B0-----:R-:W3:Y:S02]  /*4ef50*/  LDL.LU.64 R24, [R1+0x5ce8] ;  /* 0x005ce80001187983 */ /* 0x001ee40000300a00 */
[----:B---3--:R-:W-:-:S15]  /*4ef60*/  HMMA.16816.F32.BF16 R12, R16, R24, R12 ;  /* 0x00000018100c723c */ /* 0x008fde000004180c */
[----:B------:R-:W-:-:S04]  /*4ef70*/  NOP ;  /* 0x0000000000007918 */ /* 0x000fc80000000000 */
[----:B------:R-:W-:Y:S04]  /*4ef80*/  STL.64 [R1+0x3a0], R12 ;  /* 0x0003a00c01007387 */ /* 0x000fe80000100a00 */
[----:B------:R0:W-:Y:S02]  /*4ef90*/  STL.64 [R1+0x3a8], R14 ;  /* 0x0003a80e01007387 */ /* 0x0001e40000100a00 */
[----:B0-----:R-:W-:Y:S02]  /*4efa0*/  IMAD.MOV.U32 R15, RZ, RZ, R24 ;  /* 0x000000ffff0f7224 */ /* 0x001fe400078e0018 */
[----:B------:R-:W-:Y:S02]  /*4efb0*/  IMAD.MOV.U32 R14, RZ, RZ, R25 ;  /* 0x000000ffff0e7224 */ /* 0x000fe400078e0019 */
[----:B------:R-:W2:Y:S04]  /*4efc0*/  LDL.LU.64 R24, [R1+0x5ce0] ;  /* 0x005ce00001187983 */ /* 0x000ea80000300a00 */
[----:B------:R0:W-:Y:S04]  /*4efd0*/  STL.64 [R1+0x5cb8], R14 ;  /* 0x005cb80e01007387 */ /* 0x0001e80000100a00 */
[----:B------:R-:W3:Y:S04]  /*4efe0*/  LDL.LU.64 R12, [R1+0x9e0] ;  /* 0x0009e000010c7983 */ /* 0x000ee80000300a00 */
[----:B0-----:R-:W3:Y:S01]  /*4eff0*/  LDL.LU.64 R14, [R1+0x9e8] ;  /* 0x0009e800010e7983 */ /* 0x001ee20000300a00 */
[----:B--2---:R-:W-:Y:S03]  /*4f000*/  HMMA.16816.F32.BF16 R24, R16, R24, R4 ;  /* 0x000000181018723c */ /* 0x004fe60000041804 */
[----:B------:R-:W3:-:S15]  /*4f010*/  LDL.LU.64 R4, [R1+0x5cd8] ;  /* 0x005cd80001047983 */ /* 0x000ede0000300a00 */
[----:B------:R-:W-:Y:S01]  /*4f020*/  NOP ;  /* 0x0000000000007918 */ /* 0x000fe20000000000 */
[----:B------:R0:W-:Y:S04]  /*4f030*/  STL.64 [R1+0x390], R24 ;  /* 0x0003901801007387 */ /* 0x0001e80000100a00 */
[----:B------:R-:W-:Y:S04]  /*4f040*/  STL.64 [R1+0x398], R26 ;  /* 0x0003981a01007387 */ /* 0x000fe80000100a00 */
[----:B0-----:R-:W2:Y:S02]  /*4f050*/  LDL.LU.64 R24, [R1+0x5cd0] ;  /* 0x005cd00001187983 */ /* 0x001ea40000300a00 */
[----:B--2---:R-:W-:-:S15]  /*4f060*/  HMMA.16816.F32.BF16 R8, R16, R24, R8 ;  /* 0x000000181008723c */ /* 0x004fde0000041808 */
[----:B------:R-:W-:-:S04]  /*4f070*/  NOP ;  /* 0x0000000000007918 */ /* 0x000fc80000000000 */
[----:B------:R0:W-:Y:S04]  /*4f080*/  STL.64 [R1+0x380], R8 ;  /* 0x0003800801007387 */ /* 0x0001e80000100a00 */
[----:B------:R-:W-:Y:S04]  /*4f090*/  STL.64 [R1+0x388], R10 ;  /* 0x0003880a01007387 */ /* 0x000fe80000100a00 */
[----:B0-----:R-:W4:Y:S04]  /*4f0a0*/  LDL.LU.64 R8, [R1+0x5cc8] ;  /* 0x005cc80001087983 */ /* 0x001f280000300a00 */
[----:B------:R0:W-:Y:S04]  /*4f0b0*/  STL.64 [R1+0x5cc0], R24 ;  /* 0x005cc01801007387 */ /* 0x0001e80000100a00 */
[----:B0-----:R-:W2:Y:S01]  /*4f0c0*/  LDL.64 R24, [R1+0x30] ;  /* 0x0000300001187983 */ /* 0x001ea20000100a00 */
[----:B---3--:R-:W-:-:S15]  /*4f0d0*/  HMMA.16816.F32.BF16 R12, R16, R4, R12 ;  /* 0x00000004100c723c */ /* 0x008fde000004180c */
[----:B------:R-:W-:-:S04]  /*4f0e0*/  NOP ;  /* 0x0000000000007918 */ /* 0x000fc80000000000 */
[----:B------:R-:W-:Y:S02]  /*4f0f0*/  IMAD.MOV.U32 R3, RZ, RZ, R13 ;  /* 0x000000ffff037224 */ /* 0x000fe400078e000d */
[----:B------:R-:W-:Y:S02]  /*4f100*/  IMAD.MOV.U32 R2, RZ, RZ, R14 ;  /* 0x000000ffff027224 */ /* 0x000fe400078e000e */
[----:B------:R-:W-:Y:S01]  /*4f110*/  IMAD.MOV.U32 R0, RZ, RZ, R15 ;  /* 0x000000ffff007224 */ /* 0x000fe200078e000f */
[----:B----4-:R-:W-:-:S15]  /*4f120*/  HMMA.16816.F32.BF16 R20, R16, R8, R20 ;  /* 0x000000081014723c */ /* 0x010fde0000041814 */
[----:B------:R-:W-:-:S04]  /*4f130*/  NOP ;  /* 0x0000000000007918 */ /* 0x000fc80000000000 */
[----:B------:R-:W-:Y:S04]  /*4f140*/  STL.64 [R1+0x370], R20 ;  /* 0x0003701401007387 */ /* 0x000fe80000100a00 */
[----:B------:R0:W-:Y:S02]  /*4f150*/  STL.64 [R1+0x378], R22 ;  /* 0x0003781601007387 */ /* 0x0001e40000100a00 */
[----:B0-----:R-:W0:Y:S02]  /*4f160*/  S2R R22, SR_TID.X ;  /* 0x0000000000167919 */ /* 0x001e240000002100 */
[C---:B0-----:R-:W-:Y:S01]  /*4f170*/  LOP3.LUT R28, R22.reuse, 0x7, RZ, 0xc0, !PT ;  /* 0x00000007161c7812 */ /* 0x041fe200078ec0ff */
[----:B------:R-:W-:-:S04]  /*4f180*/  IMAD.SHL.U32 R20, R22, 0x2, RZ ;  /* 0x0000000216147824 */ /* 0x000fc800078e00ff */
[----:B------:R-:W-:Y:S02]  /*4f190*/  IMAD R28, R28, 0x110, RZ ;  /* 0x000001101c1c7824 */ /* 0x000fe400078e02ff */
[----:B------:R-:W-:-:S03]  /*4f1a0*/  IMAD.SHL.U32 R22, R22, 0x80, RZ ;  /* 0x0000008016167824 */ /* 0x000fc600078e00ff */
[----:B------:R-:W-:-:S04]  /*4f1b0*/  LOP3.LUT R28, R28, 0x10, R20, 0x78, !PT ;  /* 0x000000101c1c7812 */ /* 0x000fc800078e7814 */
[----:B------:R-:W-:-:S04]  /*4f1c0*/  LOP3.LUT R28, R28, 0x800, R22, 0xf8, !PT ;  /* 0x000008001c1c7812 */ /* 0x000fc800078ef816 */
[----:B------:R-:W-:-:S05]  /*4f1d0*/  LOP3.LUT R28, R28, 0x20, RZ, 0x3c, !PT ;  /* 0x000000201c1c7812 */ /* 0x000fca00078e3cff */
[----:B------:R-:W0:Y:S04]  /*4f1e0*/  LDSM.16.MT88.4 R20, [R28+UR5+0x10000] ;  /* 0x010000051c14783b */ /* 0x000e280008004200 */
[----:B------:R1:W-:Y:S04]  /*4f1f0*/  STL [R1+0x360], R12 ;  /* 0x0003600c01007387 */ /* 0x0003e80000100800 */
[----:B-1----:R-:W3:Y:S04]  /*4f200*/  LDL.LU.64 R12, [R1+0x9b0] ;  /* 0x0009b000010c7983 */ /* 0x002ee80000300a00 */
[----:B------:R-:W3:Y:S04]  /*4f210*/  LDL.LU.64 R14, [R1+0x9b8] ;  /* 0x0009b800010e7983 */ /* 0x000ee80000300a00 */
[----:B------:R-:W-:Y:S04]  /*4f220*/  STL [R1+0x5be0], R5 ;  /* 0x005be00501007387 */ /* 0x000fe80000100800 */
[----:B------:R-:W-:Y:S04]  /*4f230*/  STL [R1+0x5594], R0 ;  /* 0x0055940001007387 */ /* 0x000fe80000100800 */
[----:B------:R-:W-:Y:S04]  /*4f240*/  STL [R1+0x5590], R2 ;  /* 0x0055900201007387 */ /* 0x000fe80000100800 */
[----:B------:R-:W-:Y:S04]  /*4f250*/  STL [R1+0x5490], R3 ;  /* 0x0054900301007387 */ /* 0x000fe80000100800 */
[----:B0-----:R-:W-:Y:S04]  /*4f260*/  STL.64 [R1+0x5b30], R22 ;  /* 0x005b301601007387 */ /* 0x001fe80000100a00 */
[----:B------:R0:W-:Y:S04]  /*4f270*/  STL.64 [R1+0x5b28], R20 ;  /* 0x005b281401007387 */ /* 0x0001e80000100a00 */
[----:B0-----:R-:W4:Y:S01]  /*4f280*/  LDL.64 R20, [R1+0x40] ;  /* 0x0000400001147983 */ /* 0x001f220000100a00 */
[----:B--2---:R-:W-:-:S02]  /*4f290*/  IMAD.MOV.U32 R11, RZ, RZ, R24 ;  /* 0x000000ffff0b7224 */ /* 0x004fc400078e0018 */
[----:B------:R-:W-:Y:S01]  /*4f2a0*/  IMAD.MOV.U32 R10, RZ, RZ, R25 ;  /* 0x000000ffff0a7224 */ /* 0x000fe200078e0019 */
[----:B---3--:R-:W-:-:S15]  /*4f2b0*/  HMMA.16816.F32.BF16 R12, R16, R24, R12 ;  /* 0x00000018100c723c */ /* 0x008fde000004180c */
[----:B------:R-:W-:-:S04]  /*4f2c0*/  NOP ;  /* 0x0000000000007918 */ /* 0x000fc80000000000 */
[----:B------:R-:W-:Y:S01]  /*4f2d0*/  MOV R6, R14 ;  /* 0x0000000e00067202 */ /* 0x000fe20000000f00 */
[----:B------:R-:W-:Y:S01]  /*4f2e0*/  IMAD.MOV.U32 R7, RZ, RZ, R15 ;  /* 0x000000ffff077224 */ /* 0x000fe200078e000f */
[----:B----4-:R0:W-:Y:S04]  /*4f2f0*/  STL.64 [R1+0x5cb0], R20 ;  /* 0x005cb01401007387 */ /* 0x0101e80000100a00 */
[----:B0-----:R-:W2:Y:S04]  /*4f300*/  LDL.LU.64 R20, [R1+0x970] ;  /* 0x0009700001147983 */ /* 0x001ea80000300a00 */
[----:B------:R-:W2:Y:S04]  /*4f310*/  LDL.LU.64 R22, [R1+0x978] ;  /* 0x0009780001167983 */ /* 0x000ea80000300a00 */
[----:B------:R-:W3:Y:S04]  /*4f320*/  LDL.LU.64 R24, [R1+0x5cc0] ;  /* 0x005cc00001187983 */ /* 0x000ee80000300a00 */
[----:B------:R-:W-:Y:S04]  /*4f330*/  STL.64 [R1+0x6e0], R12 ;  /* 0x0006e00c01007387 */ /* 0x000fe80000100a00 */
[----:B------:R-:W4:Y:S04]  /*4f340*/  LDL.LU.64 R14, [R1+0x5cb8] ;  /* 0x005cb800010e7983 */ /* 0x000f280000300a00 */
[----:B------:R-:W-:Y:S04]  /*4f350*/  STL.64 [R1+0x5c00], R10 ;  /* 0x005c000a01007387 */ /* 0x000fe80000100a00 */
[----:B------:R0:W-:Y:S04]  /*4f360*/  STL.64 [R1+0x5bf8], R8 ;  /* 0x005bf80801007387 */ /* 0x0001e80000100a00 */
[----:B0-----:R-:W2:Y:S04]  /*4f370*/  LDL.64 R8, [R1+0xd0] ;  /* 0x0000d00001087983 */ /* 0x001ea80000100a00 */
[----:B------:R0:W-:Y:S04]  /*4f380*/  STL [R1+0x55c0], R7 ;  /* 0x0055c00701007387 */ /* 0x0001e80000100800 */
[----:B------:R1:W-:Y:S01]  /*4f390*/  STL [R1+0x55bc], R6 ;  /* 0x0055bc0601007387 */ /* 0x0003e20000100800 */
[----:B--2---:R-:W-:Y:S01]  /*4f3a0*/  HMMA.16816.F32.BF16 R20, R16, R8, R20 ;  /* 0x000000081014723c */ /* 0x004fe20000041814 */
[----:B0-----:R-:W-:-:S02]  /*4f3b0*/  IMAD.MOV.U32 R7, RZ, RZ, R8 ;  /* 0x000000ffff077224 */ /* 0x001fc400078e0008 */
[----:B-1----:R-:W-:-:S15]  /*4f3c0*/  IMAD.MOV.U32 R6, RZ, RZ, R9 ;  /* 0x000000ffff067224 */ /* 0x002fde00078e0009 */
[----:B------:R-:W-:Y:S01]  /*4f3d0*/  NOP ;  /* 0x0000000000007918 */ /* 0x000fe20000000000 */
[----:B------:R-:W-:Y:S02]  /*4f3e0*/  IMAD.MOV.U32 R3, RZ, RZ, R20 ;  /* 0x000000ffff037224 */ /* 0x000fe400078e0014 */
[----:B------:R-:W-:Y:S01]  /*4f3f0*/  IMAD.MOV.U32 R26, RZ, RZ, R21 ;  /* 0x000000ffff1a7224 */ /* 0x000fe200078e0015 */
[----:B------:R0:W-:Y:S01]  /*4f400*/  STL [R1+0x6dc], R23 ;  /* 0x0006dc1701007387 */ /* 0x0001e20000100800 */
[----:B------:R-:W-:-:S03]  /*4f410*/  IMAD.MOV.U32 R27, RZ, RZ, R22 ;  /* 0x000000ffff1b7224 */ /* 0x000fc600078e0016 */
[----:B------:R-:W2:Y:S04]  /*4f420*/  LDL.LU.64 R20, [R1+0x930] ;  /* 0x0009300001147983 */ /* 0x000ea80000300a00 */
[----:B0-----:R-:W2:Y:S04]  /*4f430*/  LDL.LU.64 R22, [R1+0x938] ;  /* 0x0009380001167983 */ /* 0x001ea80000300a00 */
[----:B------:R-:W2:Y:S04]  /*4f440*/  LDL R8, [R1+0x90] ;  /* 0x0000900001087983 */ /* 0x000ea80000100800 */
[----:B------:R-:W2:Y:S04]  /*4f450*/  LDL R9, [R1+0x94] ;  /* 0x0000940001097983 */ /* 0x000ea80000100800 */
[----:B--2---:R0:W-:Y:S04]  /*4f460*/  STL.64 [R1+0x5ca0], R8 ;  /* 0x005ca00801007387 */ /* 0x0041e80000100a00 */
[----:B------:R-:W2:Y:S04]  /*4f470*/  LDL R12, [R1+0x80] ;  /* 0x00008000010c7983 */ /* 0x000ea80000100800 */
[----:B------:R-:W2:Y:S04]  /*4f480*/  LDL R13, [R1+0x84] ;  /* 0x00008400010d7983 */ /* 0x000ea80000100800 */
[----:B0-----:R-:W3:Y:S04]  /*4f490*/  LDL.64 R8, [R1+0xb0] ;  /* 0x0000b00001087983 */ /* 0x001ee80000100a00 */
[----:B----4-:R-:W-:Y:S04]  /*4f4a0*/  STL.64 [R1+0x5c98], R14 ;  /* 0x005c980e01007387 */ /* 0x010fe80000100a00 */
[----:B--2---:R0:W-:Y:S04]  /*4f4b0*/  STL.64 [R1+0x5c90], R12 ;  /* 0x005c900c01007387 */ /* 0x0041e80000100a00 */
[----:B0-----:R-:W2:Y:S04]  /*4f4c0*/  LDL.64 R12, [R1+0xc0] ;  /* 0x0000c000010c7983 */ /* 0x001ea80000100a00 */
[----:B------:R-:W-:Y:S04]  /*4f4d0*/  STL.64 [R1+0x5c68], R6 ;  /* 0x005c680601007387 */ /* 0x000fe80000100a00 */
[----:B------:R0:W-:Y:S04]  /*4f4e0*/  STL [R1+0x5c64], R4 ;  /* 0x005c640401007387 */ /* 0x0001e80000100800 */
[----:B0-----:R-:W4:Y:S04]  /*4f4f0*/  LDL.64 R4, [R1+0xa0] ;  /* 0x0000a00001047983 */ /* 0x001f280000100a00 */
[----:B----4-:R0:W-:Y:S04]  /*4f500*/  STL.64 [R1+0x5ca8], R4 ;  /* 0x005ca80401007387 */ /* 0x0101e80000100a00 */
[----:B0-----:R-:W4:Y:S04]  /*4f510*/  LDL.LU.64 R4, [R1+0x910] ;  /* 0x0009100001047983 */ /* 0x001f280000300a00 */
[----:B------:R-:W4:Y:S04]  /*4f520*/  LDL.LU.64 R6, [R1+0x918] ;  /* 0x0009180001067983 */ /* 0x000f280000300a00 */
[----:B------:R-:W-:Y:S04]  /*4f530*/  STL [R1+0x5af0], R26 ;  /* 0x005af01a01007387 */ /* 0x000fe80000100800 */
[----:B------:R-:W-:Y:S04]  /*4f540*/  STL [R1+0x5c60], R27 ;  /* 0x005c601b01007387 */ /* 0x000fe80000100800 */
[----:B---3--:R0:W-:Y:S04]  /*4f550*/  STL.64 [R1+0x5c58], R24 ;  /* 0x005c581801007387 */ /* 0x0081e80000100a00 */
[----:B0-----:R-:W3:Y:S01]  /*4f560*/  LDL.64 R24, [R1+0x60] ;  /* 0x0000600001187983 */ /* 0x001ee20000100a00 */
[C---:B--2---:R-:W-:Y:S03]  /*4f570*/  HMMA.16816.F32.BF16 R20, R16.reuse, R12, R20 ;  /* 0x0000000c1014723c */ /* 0x044fe60000041814 */
[----:B---3--:R0:W-:Y:S04]  /*4f580*/  STL.64 [R1+0x5c70], R24 ;  /* 0x005c701801007387 */ /* 0x0081e80000100a00 */
[----:B0-----:R-:W2:Y:S01]  /*4f590*/  LDL R24, [R1+0x70] ;  /* 0x0000700001187983 */ /* 0x001ea20000100800 */
[----:B----4-:R-:W-:Y:S01]  /*4f5a0*/  HMMA.16816.F32.BF16 R4, R16, R8, R4 ;  /* 0x000000081004723c */ /* 0x010fe20000041804 */
[----:B------:R-:W-:-:S02]  /*4f5b0*/  IMAD.MOV.U32 R25, RZ, RZ, R29 ;  /* 0x000000ffff197224 */ /* 0x000fc400078e001d */
[----:B------:R-:W-:-:S03]  /*4f5c0*/  IMAD.MOV.U32 R29, RZ, RZ, R8 ;  /* 0x000000ffff1d7224 */ /* 0x000fc600078e0008 */
[----:B--2---:R0:W-:Y:S04]  /*4f5d0*/  STL.64 [R1+0x5c88], R24 ;  /* 0x005c881801007387 */ /* 0x0041e80000100a00 */
[----:B0-----:R-:W2:Y:S04]  /*4f5e0*/  LDL.LU.64 R24, [R1+0x8f0] ;  /* 0x0008f00001187983 */ /* 0x001ea80000300a00 */
[----:B------:R-:W2:Y:S04]  /*4f5f0*/  LDL.LU.64 R26, [R1+0x8f8] ;  /* 0x0008f800011a7983 */ /* 0x000ea80000300a00 */
[----:B------:R0:W-:Y:S04]  /*4f600*/  STL [R1+0x5598], R3 ;  /* 0x0055980301007387 */ /* 0x0001e80000100800 */
[----:B------:R1:W-:Y:S04]  /*4f610*/  STL.64 [R1+0x6c0], R20 ;  /* 0x0006c01401007387 */ /* 0x0003e80000100a00 */
[----:B------:R3:W-:Y:S01]  /*4f620*/  STL.64 [R1+0x6c8], R22 ;  /* 0x0006c81601007387 */ /* 0x0007e20000100a00 */
[----:B0-----:R-:W-:-:S03]  /*4f630*/  IMAD.MOV.U32 R3, RZ, RZ, R13 ;  /* 0x000000ffff037224 */ /* 0x001fc600078e000d */
[----:B-1----:R-:W4:Y:S01]  /*4f640*/  LDL.LU.64 R20, [R1+0x5cb0] ;  /* 0x005cb00001147983 */ /* 0x002f220000300a00 */
[----:B---3--:R-:W-:-:S03]  /*4f650*/  IMAD.MOV.U32 R22, RZ, RZ, R12 ;  /* 0x000000ffff167224 */ /* 0x008fc600078e000c */
[----:B------:R-:W3:Y:S04]  /*4f660*/  LDL.LU.64 R12, [R1+0x8d0] ;  /* 0x0008d000010c7983 */ /* 0x000ee80000300a00 */
[----:B------:R-:W3:Y:S04]  /*4f670*/  LDL.LU.64 R14, [R1+0x8d8] ;  /* 0x0008d800010e7983 */ /* 0x000ee80000300a00 */
[----:B------:R0:W-:Y:S04]  /*4f680*/  STL.64 [R1+0x6b0], R4 ;  /* 0x0006b00401007387 */ /* 0x0001e80000100a00 */
[----:B------:R-:W-:Y:S01]  /*4f690*/  STL.64 [R1+0x6b8], R6 ;  /* 0x0006b80601007387 */ /* 0x000fe20000100a00 */
[----:B------:R-:W-:-:S03]  /*4f6a0*/  MOV R23, R9 ;  /* 0x0000000900177202 */ /* 0x000fc60000000f00 */
[----:B0-----:R-:W2:Y:S04]  /*4f6b0*/  LDL.LU.64 R4, [R1+0x5ca8] ;  /* 0x005ca80001047983 */ /* 0x001ea80000300a00 */
[----:B------:R-:W3:Y:S04]  /*4f6c0*/  LDL.LU.64 R8, [R1+0x5ca0] ;  /* 0x005ca00001087983 */ /* 0x000ee80000300a00 */
[----:B------:R-:W-:Y:S04]  /*4f6d0*/  STL.64 [R1+0x5c80], R22 ;  /* 0x005c801601007387 */ /* 0x000fe80000100a00 */
[----:B----4-:R2:W-:Y:S02]  /*4f6e0*/  STL.64 [R1+0x5c78], R20 ;  /* 0x005c781401007387 */ /* 0x0105e40000100a00 */
[C---:B--2---:R-:W-:Y:S08]  /*4f6f0*/  HMMA.16816.F32.BF16 R20, R16.reuse, R4, R24 ;  /* 0x000000041014723c */ /* 0x044ff00000041818 */
[----:B---3--:R-:W-:Y:S01]  /*4f700*/  HMMA.16816.F32.BF16 R8, R16, R8, R12 ;  /* 0x000000081008723c */ /* 0x008fe2000004180c */
[----:B------:R-:W-:-:S02]  /*4f710*/  IMAD.MOV.U32 R2, RZ, RZ, R4 ;  /* 0x000000ffff027224 */ /* 0x000fc400078e0004 */
[----:B------:R-:W-:-:S08]  /*4f720*/  IMAD.MOV.U32 R0, RZ, RZ, R5 ;  /* 0x000000ffff007224 */ /* 0x000fd000078e0005 */
[----:B------:R0:W-:Y:S04]  /*4f730*/  STL.64 [R1+0x6a0], R20 ;  /* 0x0006a01401007387 */ /* 0x0001e80000100a00 */
[----:B------:R1:W-:Y:S04]  /*4f740*/  STL.64 [R1+0x6a8], R22 ;  /* 0x0006a81601007387 */ /* 0x0003e80000100a00 */
[----:B------:R-:W2:Y:S04]  /*4f750*/  LDL.LU.64 R24, [R1+0x850] ;  /* 0x0008500001187983 */ /* 0x000ea80000300a00 */
[----:B------:R-:W2:Y:S04]  /*4f760*/  LDL.LU.64 R26, [R1+0x858] ;  /* 0x00085800011a7983 */ /* 0x000ea80000300a00 */
[----:B0-----:R-:W3:Y:S04]  /*4f770*/  LDL.LU.64 R20, [R1+0x840] ;  /* 0x0008400001147983 */ /* 0x001ee80000300a00 */
[----:B-1----:R-:W3:Y:S04]  /*4f780*/  LDL.LU.64 R22, [R1+0x848] ;  /* 0x0008480001167983 */ /* 0x002ee80000300a00 */
[----:B------:R-:W4:Y:S04]  /*4f790*/  LDL.LU.64 R4, [R1+0x830] ;  /* 0x0008300001047983 */ /* 0x000f280000300a00 */
[----:B------:R-:W4:Y:S04]  /*4f7a0*/  LDL.LU.64 R6, [R1+0x838] ;  /* 0x0008380001067983 */ /* 0x000f280000300a00 */
[----:B------:R-:W2:Y:S04]  /*4f7b0*/  LDL.LU.64 R14, [R1+0x5c98] ;  /* 0x005c9800010e7983 */ /* 0x000ea80000300a00 */
[----:B------:R-:W2:Y:S04]  /*4f7c0*/  LDL.LU.64 R12, [R1+0x5c90] ;  /* 0x005c9000010c7983 */ /* 0x000ea80000300a00 */
[----:B------:R0:W-:Y:S04]  /*4f7d0*/  STL.64 [R1+0x690], R8 ;  /* 0x0006900801007387 */ /* 0x0001e80000100a00 */
[----:B------:R1:W-:Y:S04]  /*4f7e0*/  STL.64 [R1+0x698], R10 ;  /* 0x0006980a01007387 */ /* 0x0003e80000100a00 */
[----:B0-----:R-:W2:Y:S04]  /*4f7f0*/  LDL.LU.64 R8, [R1+0x4e0] ;  /* 0x0004e00001087983 */ /* 0x001ea80000300a00 */
[----:B-1----:R-:W2:Y:S04]  /*4f800*/  LDL.LU.64 R10, [R1+0x4e8] ;  /* 0x0004e800010a7983 */ /* 0x002ea80000300a00 */
[----:B--2---:R-:W-:Y:S04]  /*4f810*/  STL.64 [R1+0x5c10], R10 ;  /* 0x005c100a01007387 */ /* 0x004fe80000100a00 */
[----:B------:R0:W-:Y:S04]  /*4f820*/  STL.64 [R1+0x5c08], R8 ;  /* 0x005c080801007387 */ /* 0x0001e80000100a00 */
[----:B0-----:R-:W2:Y:S04]  /*4f830*/  LDL R8, [R1] ;  /* 0x0000000001087983 */ /* 0x001ea80000100800 */
[----:B------:R-:W2:Y:S04]  /*4f840*/  LDL R9, [R1+0x4] ;  /* 0x0000040001097983 */ /* 0x000ea80000100800 */
[----:B--2---:R0:W-:Y:S02]  /*4f850*/  STL.64 [R1+0x5c28], R8 ;  /* 0x005c280801007387 */ /* 0x0041e40000100a00 */
[----:B0-----:R-:W-:-:S02]  /*4f860*/  IMAD.MOV.U32 R8, RZ, RZ, R15 ;  /* 0x000000ffff087224 */ /* 0x001fc400078e000f */
[----:B------:R-:W-:Y:S02]  /*4f870*/  IMAD.MOV.U32 R9, RZ, RZ, R14 ;  /* 0x000000ffff097224 */ /* 0x000fe400078e000e */
[C---:B------:R-:W-:Y:S03]  /*4f880*/  HMMA.16816.F32.BF16 R12, R16.reuse, R12, R24 ;  /* 0x0000000c100c723c */ /* 0x040fe60000041818 */
[----:B------:R0:W-:Y:S04]  /*4f890*/  STL.64 [R1+0x5c40], R8 ;  /* 0x005c400801007387 */ /* 0x0001e80000100a00 */
[----:B0-----:R-:W2:Y:S04]  /*4f8a0*/  LDL.64 R8, [R1+0x20] ;  /* 0x0000200001087983 */ /* 0x001ea80000100a00 */
[----:B------:R-:W3:Y:S08]  /*4f8b0*/  LDL.LU.64 R24, [R1+0x5c88] ;  /* 0x005c880001187983 */ /* 0x000ef00000300a00 */
[----:B------:R0:W-:Y:S04]  /*4f8c0*/  STL.64 [R1+0x680], R12 ;  /* 0x0006800c01007387 */ /* 0x0001e80000100a00 */
[----:B------:R1:W-:Y:S04]  /*4f8d0*/  STL.64 [R1+0x688], R14 ;  /* 0x0006880e01007387 */ /* 0x0003e80000100a00 */
[----:B0-----:R-:W2:Y:S04]  /*4f8e0*/  LDL.LU.64 R12, [R1+0x820] ;  /* 0x00082000010c7983 */ /* 0x001ea80000300a00 */
[----:B-1----:R-:W2:Y:S01]  /*4f8f0*/  LDL.LU.64 R14, [R1+0x828] ;  /* 0x00082800010e7983 */ /* 0x002ea20000300a00 */
[----:B---3--:R-:W-:Y:S03]  /*4f900*/  HMMA.16816.F32.BF16 R24, R16, R24, R20 ;  /* 0x000000181018723c */ /* 0x008fe60000041814 */
[----:B------:R-:W3:Y:S04]  /*4f910*/  LDL.LU.64 R22, [R1+0x5c80] ;  /* 0x005c800001167983 */ /* 0x000ee80000300a00 */
[----:B------:R-:W2:-:S12]  /*4f920*/  LDL.LU.64 R20, [R1+0x5c78] ;  /* 0x005c780001147983 */ /* 0x000e980000300a00 */
[----:B------:R0:W-:Y:S04]  /*4f930*/  STL.64 [R1+0x670], R24 ;  /* 0x0006701801007387 */ /* 0x0001e80000100a00 */
[----:B------:R1:W-:Y:S04]  /*4f940*/  STL.64 [R1+0x678], R26 ;  /* 0x0006781a01007387 */ /* 0x0003e80000100a00 */
[----:B0-----:R-:W4:Y:S02]  /*4f950*/  LDL.LU.64 R24, [R1+0x5c70] ;  /* 0x005c700001187983 */ /* 0x001f240000300a00 */
[----:B----4-:R-:W-:Y:S01]  /*4f960*/  HMMA.16816.F32.BF16 R4, R16, R24, R4 ;  /* 0x000000181004723c */ /* 0x010fe20000041804 */
[----:B-1----:R-:W-:-:S15]  /*4f970*/  IMAD.MOV.U32 R26, RZ, RZ, R25 ;  /* 0x000000ffff1a7224 */ /* 0x002fde00078e0019 */
[----:B------:R-:W-:-:S03]  /*4f980*/  NOP ;  /* 0x0000000000007918 */ /* 0x000fc60000000000 */
[----:B------:R-:W-:Y:S04]  /*4f990*/  STL.64 [R1+0x660], R4 ;  /* 0x0006600401007387 */ /* 0x000fe80000100a00 */
[----:B------:R0:W-:Y:S04]  /*4f9a0*/  STL.64 [R1+0x668], R6 ;  /* 0x0006680601007387 */ /* 0x0001e80000100a00 */
[----:B0-----:R-:W4:Y:S04]  /*4f9b0*/  LDL.LU.64 R6, [R1+0x5c68] ;  /* 0x005c680001067983 */ /* 0x001f280000300a00 */
[----:B------:R-:W3:Y:S01]  /*4f9c0*/  LDL.LU R4, [R1+0x5c64] ;  /* 0x005c640001047983 */ /* 0x000ee20000300800 */
[----:B------:R-:W-:-:S03]  /*4f9d0*/  IMAD.MOV.U32 R5, RZ, RZ, R24 ;  /* 0x000000ffff057224 */ /* 0x000fc600078e0018 */
[----:B------:R-:W3:Y:S04]  /*4f9e0*/  LDL.LU R27, [R1+0x5c60] ;  /* 0x005c6000011b7983 */ /* 0x000ee80000300800 */
[----:B------:R-:W4:Y:S01]  /*4f9f0*/  LDL.LU.64 R24, [R1+0x5c58] ;  /* 0x005c580001187983 */ /* 0x000f220000300a00 */
[----:B--2---:R-:W-:Y:S03]  /*4fa00*/  HMMA.16816.F32.BF16 R16, R16, R20, R12 ;  /* 0x000000141010723c */ /* 0x004fe6000004180c */
[----:B---3--:R-:W-:Y:S04]  /*4fa10*/  STL.64 [R1+0x5c20], R26 ;  /* 0x005c201a01007387 */ /* 0x008fe80000100a00 */
[----:B----4-:R0:W-:Y:S04]  /*4fa20*/  STL.64 [R1+0x5c18], R24 ;  /* 0x005c181801007387 */ /* 0x0101e80000100a00 */
[----:B0-----:R-:W2:Y:S04]  /*4fa30*/  LDL.LU.64 R24, [R1+0x4f0] ;  /* 0x0004f00001187983 */ /* 0x001ea80000300a00 */
[----:B------:R-:W3:Y:S04]  /*4fa40*/  LDL.LU.64 R26, [R1+0x4f8] ;  /* 0x0004f800011a7983 */ /* 0x000ee80000300a00 */
[----:B---3--:R-:W-:Y:S04]  /*4fa50*/  STL.64 [R1+0x5c38], R26 ;  /* 0x005c381a01007387 */ /* 0x008fe80000100a00 */
[----:B--2---:R0:W-:Y:S04]  /*4fa60*/  STL.64 [R1+0x5c30], R24 ;  /* 0x005c301801007387 */ /* 0x0041e80000100a00 */
[----:B0-----:R-:W2:Y:S04]  /*4fa70*/  LDL.LU.64 R24, [R1+0x500] ;  /* 0x0005000001187983 */ /* 0x001ea80000300a00 */
[----:B------:R-:W2:Y:S04]  /*4fa80*/  LDL.LU.64 R26, [R1+0x508] ;  /* 0x00050800011a7983 */ /* 0x000ea80000300a00 */
[----:B------:R-:W-:Y:S04]  /*4fa90*/  STL.64 [R1+0x5bf0], R6 ;  /* 0x005bf00601007387 */ /* 0x000fe80000100a00 */
[----:B------:R0:W-:Y:S04]  /*4faa0*/  STL.64 [R1+0x5be8], R4 ;  /* 0x005be80401007387 */ /* 0x0001e80000100a00 */
[----:B0-----:R-:W3:Y:S04]  /*4fab0*/  LDL.LU.64 R4, [R1+0x4d0] ;  /* 0x0004d00001047983 */ /* 0x001ee80000300a00 */
[----:B------:R-:W3:Y:S04]  /*4fac0*/  LDL.LU.64 R6, [R1+0x4d8] ;  /* 0x0004d80001067983 */ /* 0x000ee80000300a00 */
[----:B------:R-:W4:Y:S04]  /*4fad0*/  LDL.LU.64 R14, [R1+0x5c50] ;  /* 0x005c5000010e7983 */ /* 0x000f280000300a00 */
[----:B------:R-:W4:Y:S04]  /*4fae0*/  LDL.LU.64 R12, [R1+0x5c48] ;  /* 0x005c4800010c7983 */ /* 0x000f280000300a00 */
[----:B------:R0:W-:Y:S04]  /*4faf0*/  STL.64 [R1+0x350], R16 ;  /* 0x0003501001007387 */ /* 0x0001e80000100a00 */
[----:B------:R1:W-:Y:S04]  /*4fb00*/  STL.64 [R1+0x358], R18 ;  /* 0x0003581201007387 */ /* 0x0003e80000100a00 */
[----:B0-----:R-:W4:Y:S04]  /*4fb10*/  LDL.LU.64 R16, [R1+0x510] ;  /* 0x0005100001107983 */ /* 0x001f280000300a00 */
[----:B-1----:R-:W4:Y:S04]  /*4fb20*/  LDL.LU.64 R18, [R1+0x518] ;  /* 0x0005180001127983 */ /* 0x002f280000300a00 */
[----:B------:R-:W-:Y:S01]  /*4fb30*/  STL.64 [R1+0x5b40], R20 ;  /* 0x005b401401007387 */ /* 0x000fe20000100a00 */
[----:B----4-:R-:W-:-:S15]  /*4fb40*/  HMMA.16816.F32.BF16 R16, R12, R8, R16 ;  /* 0x000000080c10723c */ /* 0x010fde0000041810 */
[----:B------:R-:W-:-:S04]  /*4fb50*/  NOP ;  /* 0x0000000000007918 */ /* 0x000fc80000000000 */
[----:B------:R0:W-:Y:S04]  /*4fb60*/  STL.64 [R1+0x230], R16 ;  /* 0x0002301001007387 */ /* 0x0001e80000100a00 */
[----:B------:R-:W-:Y:S01]  /*4fb70*/  STL.64 [R1+0x238], R18 ;  /* 0x0002381201007387 */ /* 0x000fe20000100a00 */
[----:B0-----:R-:W-:Y:S02]  /*4fb80*/  IMAD.MOV.U32 R17, RZ, RZ, R8 ;  /* 0x000000ffff117224 */ /* 0x001fe400078e0008 */
[----:B------:R-:W-:Y:S02]  /*4fb90*/  IMAD.MOV.U32 R16, RZ, RZ, R9 ;  /* 0x000000ffff107224 */ /* 0x000fe400078e0009 */
[----:B------:R-:W2:Y:S02]  /*4fba0*/  LDL.LU.64 R8, [R1+0x5c40] ;  /* 0x005c400001087983 */ /* 0x000ea40000300a00 */
[----:B--2---:R-:W-:Y:S02]  /*4fbb0*/  HMMA.16816.F32.BF16 R8, R12, R8, R24 ;  /* 0x000000080c08723c */ /* 0x004fe40000041818 */
[----:B------:R-:W2:Y:S04]  /*4fbc0*/  LDL.LU.64 R26, [R1+0x5c38] ;  /* 0x005c3800011a7983 */ /* 0x000ea80000300a00 */
[----:B------:R-:W2:-:S13]  /*4fbd0*/  LDL.LU.64 R24, [R1+0x5c30] ;  /* 0x005c300001187983 */ /* 0x000e9a0000300a00 */
[----:B------:R0:W-:Y:S04]  /*4fbe0*/  STL.64 [R1+0x220], R8 ;  /* 0x0002200801007387 */ /* 0x0001e80000100a00 */
[----:B------:R2:W-:Y:S04]  /*4fbf0*/  STL.64 [R1+0x228], R10 ;  /* 0x0002280a01007387 */ /* 0x0005e80000100a00 */
[----:B0-----:R-:W2:Y:S02]  /*4fc00*/  LDL.LU.64 R8, [R1+0x5c28] ;  /* 0x005c280001087983 */ /* 0x001ea40000300a00 */
[----:B--2---:R-:W-:Y:S02]  /*4fc10*/  HMMA.16816.F32.BF16 R8, R12, R8, R24 ;  /* 0x000000080c08723c */ /* 0x004fe40000041818 */
[----:B------:R-:W2:Y:S04]  /*4fc20*/  LDL.LU.64 R26, [R1+0x5c20] ;  /* 0x005c2000011a7983 */ /* 0x000ea80000300a00 */
[----:B------:R-:W4:-:S13]  /*4fc30*/  LDL.LU.64 R24, [R1+0x5c18] ;  /* 0x005c180001187983 */ /* 0x000f1a0000300a00 */
[----:B------:R-:W-:Y:S04]  /*4fc40*/  STL.64 [R1+0x210], R8 ;  /* 0x0002100801007387 */ /* 0x000fe80000100a00 */
[----:B------:R0:W-:Y:S04]  /*4fc50*/  STL.64 [R1+0x218], R10 ;  /* 0x0002180a01007387 */ /* 0x0001e80000100a00 */
[----:B0-----:R-:W4:Y:S04]  /*4fc60*/  LDL.LU.64 R10, [R1+0x5c10] ;  /* 0x005c1000010a7983 */ /* 0x001f280000300a00 */
[----:B------:R-:W4:Y:S02]  /*4fc70*/  LDL.LU.64 R8, [R1+0x5c08] ;  /* 0x005c080001087983 */ /* 0x000f240000300a00 */
[----:B----4-:R-:W-:-:S15]  /*4fc80*/  HMMA.16816.F32.BF16 R8, R12, R24, R8 ;  /* 0x000000180c08723c */ /* 0x010fde0000041808 */
[----:B------:R-:W-:-:S04]  /*4fc90*/  NOP ;  /* 0x0000000000007918 */ /* 0x000fc80000000000 */
[----:B------:R-:W-:Y:S04]  /*4fca0*/  STL.64 [R1+0x200], R8 ;  /* 0x0002000801007387 */ /* 0x000fe80000100a00 */
[----:B------:R0:W-:Y:S04]  /*4fcb0*/  STL.64 [R1+0x208], R10 ;  /* 0x0002080a01007387 */ /* 0x0001e80000100a00 */
[----:B0-----:R-:W4:Y:S04]  /*4fcc0*/  LDL.LU.64 R10, [R1+0x5c00] ;  /* 0x005c0000010a7983 */ /* 0x001f280000300a00 */
[----:B------:R-:W3:Y:S04]  /*4fcd0*/  LDL.LU.64 R8, [R1+0x5bf8] ;  /* 0x005bf80001087983 */ /* 0x000ee80000300a00 */
[----:B--2---:R-:W-:Y:S04]  /*4fce0*/  STL [R1+0x5b00], R27 ;  /* 0x005b001b01007387 */ /* 0x004fe80000100800 */
[----:B------:R-:W-:Y:S01]  /*4fcf0*/  STL.64 [R1+0x5af8], R24 ;  /* 0x005af81801007387 */ /* 0x000fe20000100a00 */
[----:B---3--:R-:W-:-:S15]  /*4fd00*/  HMMA.16816.F32.BF16 R4, R12, R8, R4 ;  /* 0x000000080c04723c */ /* 0x008fde0000041804 */
[----:B------:R-:W-:-:S04]  /*4fd10*/  NOP ;  /* 0x0000000000007918 */ /* 0x000fc80000000000 */
[----:B------:R-:W-:Y:S04]  /*4fd20*/  STL.64 [R1+0x1f0], R4 ;  /* 0x0001f00401007387 */ /* 0x000fe80000100a00 */
[----:B------:R0:W-:Y:S04]  /*4fd30*/  STL.64 [R1+0x1f8], R6 ;  /* 0x0001f80601007387 */ /* 0x0001e80000100a00 */
[----:B0-----:R-:W2:Y:S04]  /*4fd40*/  LDL.LU.64 R6, [R1+0x5bf0] ;  /* 0x005bf00001067983 */ /* 0x001ea80000300a00 */
[----:B------:R-:W3:Y:S04]  /*4fd50*/  LDL.LU.64 R4, [R1+0x5be8] ;  /* 0x005be80001047983 */ /* 0x000ee80000300a00 */
[----:B------:R0:W-:Y:S04]  /*4fd60*/  STL.64 [R1+0x5b08], R8 ;  /* 0x005b080801007387 */ /* 0x0001e80000100a00 */
[----:B0-----:R-:W2:Y:S01]  /*4fd70*/  LDL.64 R8, [R1+0x10] ;  /* 0x0000100001087983 */ /* 0x001ea20000100a00 */
[----:B------:R-:W-:Y:S01]  /*4fd80*/  IMAD.MOV.U32 R21, RZ, RZ, R26 ;  /* 0x000000ffff157224 */ /* 0x000fe200078e001a */
[----:B---3--:R-:W-:-:S02]  /*4fd90*/  MOV R20, R5 ;  /* 0x0000000500147202 */ /* 0x008fc40000000f00 */
[----:B--2---:R0:W-:Y:S04]  /*4fda0*/  STL.64 [R1+0x5b10], R8 ;  /* 0x005b100801007387 */ /* 0x0041e80000100a00 */
[----:B------:R-:W2:Y:S04]  /*4fdb0*/  LDL.LU R5, [R1+0x5be0] ;  /* 0x005be00001057983 */ /* 0x000ea80000300800 */
[----:B------:R-:W3:Y:S04]  /*4fdc0*/  LDL.LU.64 R24, [R1+0x460] ;  /* 0x0004600001187983 */ /* 0x000ee80000300a00 */
[----:B------:R-:W2:Y:S01]  /*4fdd0*/  LDL.LU.64 R26, [R1+0x468] ;  /* 0x00046800011a7983 */ /* 0x000ea20000300a00 */
[----:B0-----:R-:W-:-:S02]  /*4fde0*/  IMAD.MOV.U32 R8, RZ, RZ, R17 ;  /* 0x000000ffff087224 */ /* 0x001fc400078e0011 */
[----:B------:R-:W-:Y:S01]  /*4fdf0*/  IMAD.MOV.U32 R9, RZ, RZ, R16 ;  /* 0x000000ffff097224 */ /* 0x000fe200078e0010 */
[----:B--2---:R-:W-:Y:S04]  /*4fe00*/  STL.64 [R1+0x5b88], R26 ;  /* 0x005b881a01007387 */ /* 0x004fe80000100a00 */
[----:B---3--:R0:W-:Y:S04]  /*4fe10*/  STL.64 [R1+0x5b80], R24 ;  /* 0x005b801801007387 */ /* 0x0081e80000100a00 */
[----:B------:R-:W2:Y:S04]  /*4fe20*/  LDL.LU.64 R16, [R1+0x4c0] ;  /* 0x0004c00001107983 */ /* 0x000ea80000300a00 */
[----:B------:R-:W2:Y:S01]  /*4fe30*/  LDL.LU.64 R18, [R1+0x4c8] ;  /* 0x0004c80001127983 */ /* 0x000ea20000300a00 */
[----:B0-----:R-:W-:-:S02]  /*4fe40*/  IMAD.MOV.U32 R24, RZ, RZ, R29 ;  /* 0x000000ffff187224 */ /* 0x001fc400078e001d */
[----:B------:R-:W-:-:S05]  /*4fe50*/  IMAD.MOV.U32 R25, RZ, RZ, R23 ;  /* 0x000000ffff197224 */ /* 0x000fca00078e0017 */
[----:B------:R0:W-:Y:S02]  /*4fe60*/  STL.64 [R1+0x5b98], R24 ;  /* 0x005b981801007387 */ /* 0x0001e40000100a00 */
[----:B0-----:R-:W-:Y:S02]  /*4fe70*/  IMAD.MOV.U32 R24, RZ, RZ, R22 ;  /* 0x000000ffff187224 */ /* 0x001fe400078e0016 */
[----:B------:R-:W-:-:S05]  /*4fe80*/  IMAD.MOV.U32 R25, RZ, RZ, R3 ;  /* 0x000000ffff197224 */ /* 0x000fca00078e0003 */
[----:B------:R0:W-:Y:S02]  /*4fe90*/  STL.64 [R1+0x5bb0], R24 ;  /* 0x005bb01801007387 */ /* 0x0001e40000100a00 */
[----:B0-----:R-:W-:Y:S02]  /*4fea0*/  IMAD.MOV.U32 R24, RZ, RZ, R7 ;  /* 0x000000ffff187224 */ /* 0x001fe400078e0007 */
[----:B------:R-:W-:-:S05]  /*4feb0*/  IMAD.MOV.U32 R25, RZ, RZ, R6 ;  /* 0x000000ffff197224 */ /* 0x000fca00078e0006 */
[----:B------:R-:W-:Y:S04]  /*4fec0*/  STL.64 [R1+0x5bc8], R24 ;  /* 0x005bc81801007387 */ /* 0x000fe80000100a00 */
[----:B------:R0:W-:Y:S04]  /*4fed0*/  STL.64 [R1+0x5b50], R20 ;  /* 0x005b501401007387 */ /* 0x0001e80000100a00 */
[----:B0-----:R-:W3:Y:S04]  /*4fee0*/  LDL.64 R20, [R1+0x70] ;  /* 0x0000700001147983 */ /* 0x001ee80000100a00 */
[----:B---3--:R0:W-:Y:S04]  /*4fef0*/  STL.64 [R1+0x5b68], R20 ;  /* 0x005b681401007387 */ /* 0x0081e80000100a00 */
[----:B0-----:R-:W3:Y:S04]  /*4ff00*/  LDL.64 R20, [R1+0x80] ;  /* 0x0000800001147983 */ /* 0x001ee80000100a00 */
[----:B---3--:R0:W-:Y:S04]  /*4ff10*/  STL.64 [R1+0x5b90], R20 ;  /* 0x005b901401007387 */ /* 0x0081e80000100a00 */
[----:B0-----:R-:W3:Y:S04]  /*4ff20*/  LDL.LU.64 R20, [R1+0x480] ;  /* 0x0004800001147983 */ /* 0x001ee80000300a00 */
[----:B------:R-:W2:Y:S04]  /*4ff30*/  LDL.LU.64 R22, [R1+0x488] ;  /* 0x0004880001167983 */ /* 0x000ea80000300a00 */
[----:B--2---:R-:W-:Y:S04]  /*4ff40*/  STL.64 [R1+0x5ba8], R22 ;  /* 0x005ba81601007387 */ /* 0x004fe80000100a00 */
[----:B---3--:R0:W-:Y:S04]  /*4ff50*/  STL.64 [R1+0x5ba0], R20 ;  /* 0x005ba01401007387 */ /* 0x0081e80000100a00 */
[----:B0-----:R-:W2:Y:S04]  /*4ff60*/  LDL.LU.64 R20, [R1+0x490] ;  /* 0x0004900001147983 */ /* 0x001ea80000300a00 */
[----:B------:R-:W3:Y:S04]  /*4ff70*/  LDL.LU.64 R22, [R1+0x498] ;  /* 0x0004980001167983 */ /* 0x000ee80000300a00 */
[----:B---3--:R-:W-:Y:S04]  /*4ff80*/  STL.64 [R1+0x5bc0], R22 ;  /* 0x005bc01601007387 */ /* 0x008fe80000100a00 */
[----:B--2---:R0:W-:Y:S04]  /*4ff90*/  STL.64 [R1+0x5bb8], R20 ;  /* 0x005bb81401007387 */ /* 0x0041e80000100a00 */
[----:B0-----:R-:W2:Y:S04]  /*4ffa0*/  LDL.LU.64 R20, [R1+0x4a0] ;  /* 0x0004a00001147983 */ /* 0x001ea80000300a00 */
[----:B------:R-:W3:Y:S01]  /*4ffb0*/  LDL.LU.64 R22, [R1+0x4a8] ;  /* 0x0004a80001167983 */ /* 0x000ee20000300a00 */
[----:B------:R-:W-:-:S15]  /*4ffc0*/  HMMA.16816.F32.BF16 R16, R12, R4, R16 ;  /* 0x000000040c10723c */ /* 0x000fde0000041810 */
[----:B------:R-:W-:-:S04]  /*4ffd0*/  NOP ;  /* 0x0000000000007918 */ /* 0x000fc80000000000 */
[----:B------:R-:W-:Y:S01]  /*4ffe0*/  IMAD.MOV.U32 R29, RZ, RZ, R16 ;  /* 0x000000ffff1d7224 */ /* 0x000fe200078e0010 */
[----:B---3--:R-:W-:Y:S04]  /*4fff0*/  STL.64 [R1+0x5bd8], R22 ;  /* 0x005bd81601007387 */ /* 0x008fe80000100a00 */
[----:B--2---:R0:W-:Y:S04]  /*50000*/  STL.64 [R1+0x5bd0], R20 ;  /* 0x005bd01401007387 */ /* 0x0041e80000100a00 */
[----:B0-----:R-:W2:Y:S04]  /*50010*/  LDL.LU.64 R20, [R1+0x4b0] ;  /* 0x0004b00001147983 */ /* 0x001ea80000300a00 */
[----:B------:R-:W2:Y:S04]  /*50020*/  LDL.LU.64 R22, [R1+0x4b8] ;  /* 0x0004b80001167983 */ /* 0x000ea80000300a00 */
[----:B------:R-:W-:Y:S04]  /*50030*/  STL.64 [R1+0x5b38], R8 ;  /* 0x005b380801007387 */ /* 0x000fe80000100a00 */
[----:B------:R-:W-:Y:S04]  /*50040*/  STL [R1+0x1e4], R17 ;  /* 0x0001e41101007387 */ /* 0x000fe80000100800 */
[----:B------:R-:W-:Y:S04]  /*50050*/  STL.64 [R1+0x1e8], R18 ;  /* 0x0001e81201007387 */ /* 0x000fe80000100a00 */
[----:B------:R-:W0:Y:S01]  /*50060*/  LDSM.16.MT88.4 R16, [R28+UR5+0x10080] ;  /* 0x010080051c10783b */ /* 0x000e220008004200 */
[----:B----4-:R-:W-:-:S02]  /*50070*/  IMAD.MOV.U32 R24, RZ, RZ, R11 ;  /* 0x000000ffff187224 */ /* 0x010fc400078e000b */
[----:B------:R-:W-:Y:S01]  /*50080*/  IMAD.MOV.U32 R25, RZ, RZ, R10 ;  /* 0x000000ffff197224 */ /* 0x000fe200078e000a */
[----:B------:R1:W-:Y:S04]  /*50090*/  STL.64 [R1+0x5b48], R4 ;  /* 0x005b480401007387 */ /* 0x0003e80000100a00 */
[----:B-1----:R-:W3:Y:S04]  /*500a0*/  LDL.LU.64 R4, [R1+0x470] ;  /* 0x0004700001047983 */ /* 0x002ee80000300a00 */
[----:B------:R-:W3:Y:S04]  /*500b0*/  LDL.LU.64 R6, [R1+0x478] ;  /* 0x0004780001067983 */ /* 0x000ee80000300a00 */
[----:B------:R-:W-:Y:S04]  /*500c0*/  STL [R1+0x5438], R29 ;  /* 0x0054381d01007387 */ /* 0x000fe80000100800 */
[----:B0-----:R-:W-:Y:S04]  /*500d0*/  STL.64 [R1+0x5a48], R18 ;  /* 0x005a481201007387 */ /* 0x001fe80000100a00 */
[----:B------:R0:W-:Y:S04]  /*500e0*/  STL.64 [R1+0x5a40], R16 ;  /* 0x005a401001007387 */ /* 0x0001e80000100a00 */
[----:B0-----:R-:W4:Y:S01]  /*500f0*/  LDL.64 R16, [R1+0x90] ;  /* 0x0000900001107983 */ /* 0x001f220000100a00 */
[----:B--2---:R-:W-:Y:S03]  /*50100*/  HMMA.16816.F32.BF16 R24, R12, R24, R20 ;  /* 0x000000180c18723c */ /* 0x004fe60000041814 */
[----:B------:R-:W2:Y:S04]  /*50110*/  LDL.LU.64 R22, [R1+0x5bd8] ;  /* 0x005bd80001167983 */ /* 0x000ea80000300a00 */
[----:B------:R-:W2:-:S12]  /*50120*/  LDL.LU.64 R20, [R1+0x5bd0] ;  /* 0x005bd00001147983 */ /* 0x000e980000300a00 */
[----:B------:R0:W-:Y:S04]  /*50130*/  STL.64 [R1+0x540], R24 ;  /* 0x0005401801007387 */ /* 0x0001e80000100a00 */
[----:B------:R2:W-:Y:S04]  /*50140*/  STL.64 [R1+0x548], R26 ;  /* 0x0005481a01007387 */ /* 0x0005e80000100a00 */
[----:B0-----:R-:W2:Y:S02]  /*50150*/  LDL.LU.64 R24, [R1+0x5bc8] ;  /* 0x005bc80001187983 */ /* 0x001ea40000300a00 */
        /* <DEDUP_REMOVED lines=11> */
[----:B0-----:R-:W2:Y:S01]  /*50210*/  LDL.LU.64 R24, [R1+0x5b98] ;  /* 0x005b980001187983 */ /* 0x001ea20000300a00 */
[----:B------:R-:W-:Y:S01]  /*50220*/  IMAD.MOV.U32 R8, RZ, RZ, R2 ;  /* 0x000000ffff087224 */ /* 0x000fe200078e0002 */
[----:B------:R-:W-:-:S07]  /*50230*/  MOV R9, R0 ;  /* 0x0000000000097202 */ /* 0x000fce0000000f00 */
[C---:B---3--:R-:W-:Y:S08]  /*50240*/  HMMA.16816.F32.BF16 R4, R12.reuse, R8, R4 ;  /* 0x000000080c04723c */ /* 0x048ff00000041804 */
[----:B--2---:R-:W-:Y:S01]  /*50250*/  HMMA.16816.F32.BF16 R24, R12, R24, R20 ;  /* 0x000000180c18723c */ /* 0x004fe20000041814 */
[----:B------:R-:W2:-:S15]  /*50260*/  LDL.LU.64 R20, [R1+0x5b90] ;  /* 0x005b900001147983 */ /* 0x000e9e0000300a00 */
[----:B------:R-:W-:-:S03]  /*50270*/  NOP ;  /* 0x0000000000007918 */ /* 0x000fc60000000000 */
[----:B------:R-:W-:Y:S04]  /*50280*/  STL.64 [R1+0x510], R24 ;  /* 0x0005101801007387 */ /* 0x000fe80000100a00 */
[----:B------:R0:W-:Y:S04]  /*50290*/  STL.64 [R1+0x518], R26 ;  /* 0x0005181a01007387 */ /* 0x0001e80000100a00 */
[----:B0-----:R-:W4:Y:S04]  /*502a0*/  LDL.LU.64 R26, [R1+0x5b88] ;  /* 0x005b8800011a7983 */ /* 0x001f280000300a00 */
[----:B------:R-:W4:Y:S04]  /*502b0*/  LDL.LU.64 R24, [R1+0x5b80] ;  /* 0x005b800001187983 */ /* 0x000f280000300a00 */
[----:B------:R0:W-:Y:S04]  /*502c0*/  STL.64 [R1+0x500], R4 ;  /* 0x0005000401007387 */ /* 0x0001e80000100a00 */
[----:B------:R1:W-:Y:S04]  /*502d0*/  STL.64 [R1+0x508], R6 ;  /* 0x0005080601007387 */ /* 0x0003e80000100a00 */
[----:B0-----:R-:W3:Y:S04]  /*502e0*/  LDL.LU.64 R4, [R1+0x430] ;  /* 0x0004300001047983 */ /* 0x001ee80000300a00 */
[----:B-1----:R-:W2:Y:S01]  /*502f0*/  LDL.LU.64 R6, [R1+0x438] ;  /* 0x0004380001067983 */ /* 0x002ea20000300a00 */
[----:B----4-:R-:W-:-:S15]  /*50300*/  HMMA.16816.F32.BF16 R8, R12, R16, R24 ;  /* 0x000000100c08723c */ /* 0x010fde0000041818 */
[----:B------:R-:W-:-:S04]  /*50310*/  NOP ;  /* 0x0000000000007918 */ /* 0x000fc80000000000 */
[----:B------:R-:W-:Y:S04]  /*50320*/  STL.64 [R1+0x4f0], R8 ;  /* 0x0004f00801007387 */ /* 0x000fe80000100a00 */
[----:B------:R-:W-:Y:S04]  /*50330*/  STL.64 [R1+0x4f8], R10 ;  /* 0x0004f80a01007387 */ /* 0x000fe80000100a00 */
[----:B--2---:R-:W-:Y:S04]  /*50340*/  STL.64 [R1+0x5b60], R6 ;  /* 0x005b600601007387 */ /* 0x004fe80000100a00 */
[----:B---3--:R0:W-:Y:S04]  /*50350*/  STL.64 [R1+0x5b58], R4 ;  /* 0x005b580401007387 */ /* 0x0081e80000100a00 */
[----:B0-----:R-:W2:Y:S04]  /*50360*/  LDL.LU.64 R4, [R1+0x440] ;  /* 0x0004400001047983 */ /* 0x001ea80000300a00 */
[----:B------:R-:W3:Y:S04]  /*50370*/  LDL.LU.64 R6, [R1+0x448] ;  /* 0x0004480001067983 */ /* 0x000ee80000300a00 */
[----:B---3--:R-:W-:Y:S04]  /*50380*/  STL.64 [R1+0x5b78], R6 ;  /* 0x005b780601007387 */ /* 0x008fe80000100a00 */
[----:B--2---:R0:W-:Y:S04]  /*50390*/  STL.64 [R1+0x5b70], R4 ;  /* 0x005b700401007387 */ /* 0x0041e80000100a00 */
[----:B0-----:R-:W2:Y:S04]  /*503a0*/  LDL.LU.64 R4, [R1+0x450] ;  /* 0x0004500001047983 */ /* 0x001ea80000300a00 */
[----:B------:R-:W2:Y:S04]  /*503b0*/  LDL.LU.64 R6, [R1+0x458] ;  /* 0x0004580001067983 */ /* 0x000ea80000300a00 */
[----:B------:R-:W3:Y:S04]  /*503c0*/  LDL.LU.64 R8, [R1+0x420] ;  /* 0x0004200001087983 */ /* 0x000ee80000300a00 */
[----:B------:R-:W3:Y:S04]  /*503d0*/  LDL.LU.64 R10, [R1+0x428] ;  /* 0x00042800010a7983 */ /* 0x000ee80000300a00 */
[----:B------:R-:W4:Y:S04]  /*503e0*/  LDL.LU.64 R24, [R1+0xbc0] ;  /* 0x000bc00001187983 */ /* 0x000f280000300a00 */
[----:B------:R-:W3:Y:S01]  /*503f0*/  LDL.LU.64 R26, [R1+0xbc8] ;  /* 0x000bc800011a7983 */ /* 0x000ee20000300a00 */
[----:B------:R-:W-:-:S02]  /*50400*/  IMAD.MOV.U32 R2, RZ, RZ, R20 ;  /* 0x000000ffff027224 */ /* 0x000fc400078e0014 */
[----:B------:R-:W-:Y:S01]  /*50410*/  IMAD.MOV.U32 R0, RZ, RZ, R21 ;  /* 0x000000ffff007224 */ /* 0x000fe200078e0015 */
[C---:B--2---:R-:W-:Y:S01]  /*50420*/  HMMA.16816.F32.BF16 R4, R12.reuse, R20, R4 ;  /* 0x000000140c04723c */ /* 0x044fe20000041804 */
[----:B---3--:R-:W-:Y:S04]  /*50430*/  STL.64 [R1+0x5b20], R26 ;  /* 0x005b201a01007387 */ /* 0x008fe80000100a00 */
[----:B----4-:R0:W-:Y:S04]  /*50440*/  STL.64 [R1+0x5b18], R24 ;  /* 0x005b181801007387 */ /* 0x0101e80000100a00 */
[----:B0-----:R-:W2:Y:S04]  /*50450*/  LDL.LU.64 R24, [R1+0xc20] ;  /* 0x000c200001187983 */ /* 0x001ea80000300a00 */
[----:B------:R-:W2:Y:S04]  /*50460*/  LDL.LU.64 R26, [R1+0xc28] ;  /* 0x000c2800011a7983 */ /* 0x000ea80000300a00 */
[----:B------:R0:W-:Y:S04]  /*50470*/  STL.64 [R1+0x5a90], R16 ;  /* 0x005a901001007387 */ /* 0x0001e80000100a00 */
[----:B0-----:R-:W3:Y:S04]  /*50480*/  LDL.LU.64 R16, [R1+0xbf0] ;  /* 0x000bf00001107983 */ /* 0x001ee80000300a00 */
[----:B------:R-:W3:Y:S04]  /*50490*/  LDL.LU.64 R18, [R1+0xbf8] ;  /* 0x000bf80001127983 */ /* 0x000ee80000300a00 */
[----:B------:R-:W-:Y:S04]  /*504a0*/  STL.64 [R1+0x4e0], R4 ;  /* 0x0004e00401007387 */ /* 0x000fe80000100a00 */
[----:B------:R0:W-:Y:S04]  /*504b0*/  STL.64 [R1+0x4e8], R6 ;  /* 0x0004e80601007387 */ /* 0x0001e80000100a00 */
[----:B0-----:R-:W4:Y:S04]  /*504c0*/  LDL.LU.64 R6, [R1+0x5b78] ;  /* 0x005b780001067983 */ /* 0x001f280000300a00 */
[----:B------:R-:W4:Y:S04]  /*504d0*/  LDL.LU.64 R4, [R1+0x5b70] ;  /* 0x005b700001047983 */ /* 0x000f280000300a00 */
[----:B------:R-:W4:Y:S04]  /*504e0*/  LDL.LU.64 R20, [R1+0x5b68] ;  /* 0x005b680001147983 */ /* 0x000f280000300a00 */
[----:B------:R-:W-:Y:S01]  /*504f0*/  STL [R1+0x5ad8], R2 ;  /* 0x005ad80201007387 */ /* 0x000fe20000100800 */
[----:B----4-:R-:W-:Y:S01]  /*50500*/  HMMA.16816.F32.BF16 R4, R12, R20, R4 ;  /* 0x000000140c04723c */ /* 0x010fe20000041804 */
[----:B------:R-:W-:-:S02]  /*50510*/  IMAD.MOV.U32 R29, RZ, RZ, R20 ;  /* 0x000000ffff1d7224 */ /* 0x000fc400078e0014 */
[----:B------:R-:W-:-:S15]  /*50520*/  IMAD.MOV.U32 R28, RZ, RZ, R21 ;  /* 0x000000ffff1c7224 */ /* 0x000fde00078e0015 */
[----:B------:R-:W-:Y:S01]  /*50530*/  NOP ;  /* 0x0000000000007918 */ /* 0x000fe20000000000 */
[----:B------:R-:W-:Y:S04]  /*50540*/  STL.64 [R1+0x4d0], R4 ;  /* 0x0004d00401007387 */ /* 0x000fe80000100a00 */
[----:B------:R0:W-:Y:S04]  /*50550*/  STL.64 [R1+0x4d8], R6 ;  /* 0x0004d80601007387 */ /* 0x0001e80000100a00 */
[----:B0-----:R-:W4:Y:S04]  /*50560*/  LDL.LU.64 R6, [R1+0x5b60] ;  /* 0x005b600001067983 */ /* 0x001f280000300a00 */
[----:B------:R-:W4:Y:S04]  /*50570*/  LDL.LU.64 R4, [R1+0x5b58] ;  /* 0x005b580001047983 */ /* 0x000f280000300a00 */
[----:B------:R-:W4:Y:S02]  /*50580*/  LDL.LU.64 R20, [R1+0x5b50] ;  /* 0x005b500001147983 */ /* 0x000f240000300a00 */
[----:B----4-:R-:W-:Y:S02]  /*50590*/  HMMA.16816.F32.BF16 R20, R12, R20, R4 ;  /* 0x000000140c14723c */ /* 0x010fe40000041804 */
[----:B------:R-:W4:-:S15]  /*505a0*/  LDL.LU.64 R4, [R1+0x5b48] ;  /* 0x005b480001047983 */ /* 0x000f1e0000300a00 */
[----:B------:R-:W-:Y:S02]  /*505b0*/  NOP ;  /* 0x0000000000007918 */ /* 0x000fe40000000000 */
[----:B------:R0:W-:Y:S04]  /*505c0*/  STL.64 [R1+0x4c0], R20 ;  /* 0x0004c01401007387 */ /* 0x0001e80000100a00 */
[----:B------:R1:W-:Y:S04]  /*505d0*/  STL.64 [R1+0x4c8], R22 ;  /* 0x0004c81601007387 */ /* 0x0003e80000100a00 */
[----:B0-----:R-:W2:Y:S02]  /*505e0*/  LDL.LU.64 R20, [R1+0x5b40] ;  /* 0x005b400001147983 */ /* 0x001ea40000300a00 */
[----:B--2---:R-:W-:Y:S02]  /*505f0*/  HMMA.16816.F32.BF16 R12, R12, R20, R8 ;  /* 0x000000140c0c723c */ /* 0x004fe40000041808 */
[----:B------:R-:W2:Y:S01]  /*50600*/  LDL.LU.64 R8, [R1+0x5b38] ;  /* 0x005b380001087983 */ /* 0x000ea20000300a00 */
[----:B------:R-:W-:-:S02]  /*50610*/  IMAD.MOV.U32 R2, RZ, RZ, R20 ;  /* 0x000000ffff027224 */ /* 0x000fc400078e0014 */
[----:B------:R-:W-:-:S14]  /*50620*/  IMAD.MOV.U32 R7, RZ, RZ, R21 ;  /* 0x000000ffff077224 */ /* 0x000fdc00078e0015 */
[----:B------:R0:W-:Y:S04]  /*50630*/  STL.64 [R1+0x1d0], R12 ;  /* 0x0001d00c01007387 */ /* 0x0001e80000100a00 */
[----:B------:R-:W-:Y:S04]  /*50640*/  STL.64 [R1+0x1d8], R14 ;  /* 0x0001d80e01007387 */ /* 0x000fe80000100a00 */
[----:B-1----:R-:W2:Y:S04]  /*50650*/  LDL.LU.64 R22, [R1+0x5b30] ;  /* 0x005b300001167983 */ /* 0x002ea80000300a00 */
[----:B------:R-:W2:Y:S04]  /*50660*/  LDL.LU.64 R20, [R1+0x5b28] ;  /* 0x005b280001147983 */ /* 0x000ea80000300a00 */
[----:B0-----:R-:W3:Y:S01]  /*50670*/  LDL.64 R12, [R1] ;  /* 0x00000000010c7983 */ /* 0x001ee20000100a00 */
[----:B--2---:R-:W-:Y:S03]  /*50680*/  HMMA.16816.F32.BF16 R8, R20, R8, R24 ;  /* 0x000000081408723c */ /* 0x004fe60000041818 */
[----:B------:R-:W2:Y:S04]  /*50690*/  LDL.LU.64 R26, [R1+0x5b20] ;  /* 0x005b2000011a7983 */ /* 0x000ea80000300a00 */
[----:B------:R-:W2:-:S12]  /*506a0*/  LDL.LU.64 R24, [R1+0x5b18] ;  /* 0x005b180001187983 */ /* 0x000e980000300a00 */
[----:B------:R0:W-:Y:S04]  /*506b0*/  STL.64 [R1+0x340], R8 ;  /* 0x0003400801007387 */ /* 0x0001e80000100a00 */
[----:B------:R1:W-:Y:S04]  /*506c0*/  STL.64 [R1+0x348], R10 ;  /* 0x0003480a01007387 */ /* 0x0003e80000100a00 */
[----:B0-----:R-:W3:Y:S02]  /*506d0*/  LDL.LU.64 R8, [R1+0x5b10] ;  /* 0x005b100001087983 */ /* 0x001ee40000300a00 */
[----:B---3--:R-:W-:Y:S01]  /*506e0*/  HMMA.16816.F32.BF16 R16, R20, R8, R16 ;  /* 0x000000081410723c */ /* 0x008fe20000041810 */
[----:B-1----:R-:W-:-:S15]  /*506f0*/  IMAD.MOV.U32 R11, RZ, RZ, R9 ;  /* 0x000000ffff0b7224 */ /* 0x002fde00078e0009 */
[----:B------:R-:W-:-:S03]  /*50700*/  NOP ;  /* 0x0000000000007918 */ /* 0x000fc60000000000 */
[----:B------:R-:W-:Y:S04]  /*50710*/  STL.64 [R1+0x330], R16 ;  /* 0x0003301001007387 */ /* 0x000fe80000100a00 */
[----:B------:R0:W-:Y:S02]  /*50720*/  STL.64 [R1+0x338], R18 ;  /* 0x0003381201007387 */ /* 0x0001e40000100a00 */
[----:B0-----:R-:W-:Y:S02]  /*50730*/  IMAD.MOV.U32 R18, RZ, RZ, R8 ;  /* 0x000000ffff127224 */ /* 0x001fe400078e0008 */
[----:B------:R-:W3:Y:S01]  /*50740*/  LDL.LU.64 R8, [R1+0x5b08] ;  /* 0x005b080001087983 */ /* 0x000ee20000300a00 */
[----:B--2---:R-:W-:Y:S01]  /*50750*/  HMMA.16816.F32.BF16 R24, R20, R12, R24 ;  /* 0x0000000c1418723c */ /* 0x004fe20000041818 */
[----:B------:R-:W-:-:S15]  /*50760*/  IMAD.MOV.U32 R10, RZ, RZ, R12 ;  /* 0x000000ffff0a7224 */ /* 0x000fde00078e000c */
[----:B------:R-:W-:-:S03]  /*50770*/  NOP ;  /* 0x0000000000007918 */ /* 0x000fc60000000000 */
[----:B------:R-:W-:Y:S04]  /*50780*/  STL.64 [R1+0x320], R24 ;  /* 0x0003201801007387 */ /* 0x000fe80000100a00 */
[----:B------:R0:W-:Y:S04]  /*50790*/  STL.64 [R1+0x328], R26 ;  /* 0x0003281a01007387 */ /* 0x0001e80000100a00 */
[----:B0-----:R-:W2:Y:S04]  /*507a0*/  LDL.LU R27, [R1+0x5b00] ;  /* 0x005b0000011b7983 */ /* 0x001ea80000300800 */
[----:B------:R-:W2:Y:S04]  /*507b0*/  LDL.LU.64 R24, [R1+0x5af8] ;  /* 0x005af80001187983 */ /* 0x000ea80000300a00 */
[----:B------:R-:W-:Y:S01]  /*507c0*/  STL.64 [R1+0x5ae8], R10 ;  /* 0x005ae80a01007387 */ /* 0x000fe20000100a00 */
[----:B------:R-:W-:-:S03]  /*507d0*/  MOV R3, R13 ;  /* 0x0000000d00037202 */ /* 0x000fc60000000f00 */
[----:B---3--:R0:W-:Y:S04]  /*507e0*/  STL.64 [R1+0x5ae0], R8 ;  /* 0x005ae00801007387 */ /* 0x0081e80000100a00 */
[----:B0-----:R-:W2:Y:S04]  /*507f0*/  LDL.LU.64 R8, [R1+0xb90] ;  /* 0x000b900001087983 */ /* 0x001ea80000300a00 */
[----:B------:R-:W2:Y:S04]  /*50800*/  LDL.LU.64 R10, [R1+0xb98] ;  /* 0x000b9800010a7983 */ /* 0x000ea80000300a00 */
[----:B------:R-:W4:Y:S04]  /*50810*/  LDL.LU.64 R12, [R1+0xb00] ;  /* 0x000b0000010c7983 */ /* 0x000f280000300a00 */
[----:B------:R-:W4:Y:S04]  /*50820*/  LDL.LU.64 R14, [R1+0xb08] ;  /* 0x000b0800010e7983 */ /* 0x000f280000300a00 */
[----:B------:R-:W3:Y:S01]  /*50830*/  LDL.64 R16, [R1+0xc0] ;  /* 0x0000c00001107983 */ /* 0x000ee20000100a00 */
[----:B------:R-:W0:Y:S03]  /*50840*/  S2R R26, SR_TID.X ;  /* 0x00000000001a7919 */ /* 0x000e260000002100 */
[----:B------:R-:W-:Y:S01]  /*50850*/  STL [R1+0x5ac0], R18 ;  /* 0x005ac01201007387 */ /* 0x000fe20000100800 */
[C---:B0-----:R-:W-:Y:S01]  /*50860*/  LOP3.LUT R6, R26.reuse, 0x7, RZ, 0xc0, !PT ;  /* 0x000000071a067812 */ /* 0x041fe200078ec0ff */
[----:B------:R-:W-:-:S04]  /*50870*/  IMAD.SHL.U32 R19, R26, 0x2, RZ ;  /* 0x000000021a137824 */ /* 0x000fc800078e00ff */
[----:B------:R-:W-:Y:S02]  /*50880*/  IMAD R6, R6, 0x110, RZ ;  /* 0x0000011006067824 */ /* 0x000fe400078e02ff */
[----:B------:R-:W-:-:S03]  /*50890*/  IMAD.SHL.U32 R26, R26, 0x80, RZ ;  /* 0x000000801a1a7824 */ /* 0x000fc600078e00ff */
[----:B------:R-:W-:-:S04]  /*508a0*/  LOP3.LUT R6, R6, 0x10, R19, 0x78, !PT ;  /* 0x0000001006067812 */ /* 0x000fc800078e7813 */
[----:B------:R-:W-:Y:S01]  /*508b0*/  LOP3.LUT R6, R6, 0x800, R26, 0xf8, !PT ;  /* 0x0000080006067812 */ /* 0x000fe200078ef81a */
[C---:B--2---:R-:W-:Y:S01]  /*508c0*/  HMMA.16816.F32.BF16 R8, R20.reuse, R24, R8 ;  /* 0x000000181408723c */ /* 0x044fe20000041808 */
[----:B---3--:R0:W-:Y:S04]  /*508d0*/  STL.64 [R1+0x5ab8], R16 ;  /* 0x005ab81001007387 */ /* 0x0081e80000100a00 */
[----:B0-----:R-:W2:Y:S04]  /*508e0*/  LDL.LU.64 R16, [R1+0xb50] ;  /* 0x000b500001107983 */ /* 0x001ea80000300a00 */
[----:B------:R-:W2:Y:S04]  /*508f0*/  LDL.LU.64 R18, [R1+0xb58] ;  /* 0x000b580001127983 */ /* 0x000ea80000300a00 */
[----:B------:R-:W3:Y:S06]  /*50900*/  LDL.LU R26, [R1+0x5af0] ;  /* 0x005af000011a7983 */ /* 0x000eec0000300800 */
[----:B------:R-:W-:Y:S04]  /*50910*/  STL.64 [R1+0x310], R8 ;  /* 0x0003100801007387 */ /* 0x000fe80000100a00 */
[----:B------:R0:W-:Y:S04]  /*50920*/  STL.64 [R1+0x318], R10 ;  /* 0x0003180a01007387 */ /* 0x0001e80000100a00 */
[----:B0-----:R-:W2:Y:S04]  /*50930*/  LDL.LU.64 R10, [R1+0x5ae8] ;  /* 0x005ae800010a7983 */ /* 0x001ea80000300a00 */
[----:B------:R-:W2:Y:S01]  /*50940*/  LDL.LU.64 R8, [R1+0x5ae0] ;  /* 0x005ae00001087983 */ /* 0x000ea20000300a00 */
[----:B----4-:R-:W-:Y:S01]  /*50950*/  HMMA.16816.F32.BF16 R12, R20, R4, R12 ;  /* 0x00000004140c723c */ /* 0x010fe2000004180c */
[----:B------:R-:W-:-:S02]  /*50960*/  LOP3.LUT R6, R6, 0x40, RZ, 0x3c, !PT ;  /* 0x0000004006067812 */ /* 0x000fc400078e3cff */
[----:B---3--:R-:W-:Y:S04]  /*50970*/  STL.64 [R1+0x59f8], R26 ;  /* 0x0059f81a01007387 */ /* 0x008fe80000100a00 */
[----:B------:R0:W-:Y:S04]  /*50980*/  STL.64 [R1+0x59f0], R24 ;  /* 0x0059f01801007387 */ /* 0x0001e80000100a00 */
[----:B0-----:R-:W3:Y:S01]  /*50990*/  LDL.64 R24, [R1+0x30] ;  /* 0x0000300001187983 */ /* 0x001ee20000100a00 */
[----:B--2---:R-:W-:Y:S03]  /*509a0*/  HMMA.16816.F32.BF16 R16, R20, R8, R16 ;  /* 0x000000081410723c */ /* 0x004fe60000041810 */
[----:B------:R-:W-:Y:S04]  /*509b0*/  STL.64 [R1+0x5ad0], R10 ;  /* 0x005ad00a01007387 */ /* 0x000fe80000100a00 */
[----:B------:R0:W-:-:S12]  /*509c0*/  STL.64 [R1+0x5ac8], R8 ;  /* 0x005ac80801007387 */ /* 0x0001d80000100a00 */
[----:B------:R1:W-:Y:S04]  /*509d0*/  STL.64 [R1+0x300], R16 ;  /* 0x0003001001007387 */ /* 0x0003e80000100a00 */
[----:B------:R2:W-:Y:S04]  /*509e0*/  STL.64 [R1+0x308], R18 ;  /* 0x0003081201007387 */ /* 0x0005e80000100a00 */
[----:B0-----:R-:W3:Y:S04]  /*509f0*/  LDL.LU.64 R8, [R1+0xad0] ;  /* 0x000ad00001087983 */ /* 0x001ee80000300a00 */
[----:B------:R-:W3:Y:S04]  /*50a00*/  LDL.LU.64 R10, [R1+0xad8] ;  /* 0x000ad800010a7983 */ /* 0x000ee80000300a00 */
[----:B-1----:R-:W4:Y:S04]  /*50a10*/  LDL.LU.64 R16, [R1+0xa90] ;  /* 0x000a900001107983 */ /* 0x002f280000300a00 */
[----:B--2---:R-:W4:Y:S04]  /*50a20*/  LDL.LU.64 R18, [R1+0xa98] ;  /* 0x000a980001127983 */ /* 0x004f280000300a00 */
[----:B------:R-:W-:Y:S04]  /*50a30*/  STL.64 [R1+0x2f0], R12 ;  /* 0x0002f00c01007387 */ /* 0x000fe80000100a00 */
[----:B------:R-:W-:Y:S04]  /*50a40*/  STL.64 [R1+0x2f8], R14 ;  /* 0x0002f80e01007387 */ /* 0x000fe80000100a00 */
[----:B------:R-:W0:Y:S04]  /*50a50*/  LDSM.16.MT88.4 R12, [R6+UR5+0x10000] ;  /* 0x01000005060c783b */ /* 0x000e280008004200 */
[----:B------:R-:W-:Y:S04]  /*50a60*/  STL [R1+0x59dc], R5 ;  /* 0x0059dc0501007387 */ /* 0x000fe80000100800 */
[----:B------:R-:W-:Y:S04]  /*50a70*/  STL [R1+0x59d8], R6 ;  /* 0x0059d80601007387 */ /* 0x000fe80000100800 */
[----:B0-----:R-:W-:Y:S04]  /*50a80*/  STL.64 [R1+0x5930], R14 ;  /* 0x0059300e01007387 */ /* 0x001fe80000100a00 */
[----:B------:R0:W-:Y:S02]  /*50a90*/  STL.64 [R1+0x5928], R12 ;  /* 0x0059280c01007387 */ /* 0x0001e40000100a00 */
[----:B0-----:R-:W-:-:S02]  /*50aa0*/  IMAD.MOV.U32 R12, RZ, RZ, R2 ;  /* 0x000000ffff0c7224 */ /* 0x001fc400078e0002 */
[----:B------:R-:W2:Y:S01]  /*50ab0*/  LDL.LU R2, [R1+0x5ad8] ;  /* 0x005ad80001027983 */ /* 0x000ea20000300800 */
[----:B---3--:R-:W-:-:S15]  /*50ac0*/  HMMA.16816.F32.BF16 R8, R20, R24, R8 ;  /* 0x000000181408723c */ /* 0x008fde0000041808 */
[----:B------:R-:W-:-:S04]  /*50ad0*/  NOP ;  /* 0x0000000000007918 */ /* 0x000fc80000000000 */
[----:B------:R-:W-:Y:S04]  /*50ae0*/  STL.64 [R1+0x650], R8 ;  /* 0x0006500801007387 */ /* 0x000fe80000100a00 */
[----:B------:R0:W-:Y:S04]  /*50af0*/  STL.64 [R1+0x658], R10 ;  /* 0x0006580a01007387 */ /* 0x0001e80000100a00 */
[----:B0-----:R-:W3:Y:S01]  /*50b00*/  LDL.LU.64 R10, [R1+0x5ad0] ;  /* 0x005ad000010a7983 */ /* 0x001ee20000300a00 */
[----:B------:R-:W-:Y:S02]  /*50b10*/  IMAD.MOV.U32 R13, RZ, RZ, R7 ;  /* 0x000000ffff0d7224 */ /* 0x000fe400078e0007 */
[----:B------:R-:W-:-:S02]  /*50b20*/  IMAD.MOV.U32 R7, RZ, RZ, R25 ;  /* 0x000000ffff077224 */ /* 0x000fc400078e0019 */
[----:B------:R-:W-:Y:S01]  /*50b30*/  IMAD.MOV.U32 R15, RZ, RZ, R24 ;  /* 0x000000ffff0f7224 */ /* 0x000fe200078e0018 */
[----:B------:R-:W2:Y:S01]  /*50b40*/  LDL.LU.64 R8, [R1+0x5ac8] ;  /* 0x005ac80001087983 */ /* 0x000ea20000300a00 */
[----:B------:R-:W-:-:S03]  /*50b50*/  IMAD.MOV.U32 R25, RZ, RZ, R3 ;  /* 0x000000ffff197224 */ /* 0x000fc600078e0003 */
[----:B------:R-:W-:Y:S04]  /*50b60*/  STL [R1+0x5a64], R7 ;  /* 0x005a640701007387 */ /* 0x000fe80000100800 */
[----:B------:R0:W-:Y:S04]  /*50b70*/  STL [R1+0x5a60], R4 ;  /* 0x005a600401007387 */ /* 0x0001e80000100800 */
[----:B0-----:R-:W2:Y:S04]  /*50b80*/  LDL.LU.64 R4, [R1+0xa40] ;  /* 0x000a400001047983 */ /* 0x001ea80000300a00 */
[----:B------:R-:W2:Y:S01]  /*50b90*/  LDL.LU.64 R6, [R1+0xa48] ;  /* 0x000a480001067983 */ /* 0x000ea20000300a00 */
[----:B---3--:R-:W-:-:S05]  /*50ba0*/  IMAD.MOV.U32 R24, RZ, RZ, R10 ;  /* 0x000000ffff187224 */ /* 0x008fca00078e000a */
[----:B------:R0:W-:Y:S04]  /*50bb0*/  STL.64 [R1+0x5a10], R24 ;  /* 0x005a101801007387 */ /* 0x0001e80000100a00 */
[----:B0-----:R-:W4:Y:S02]  /*50bc0*/  LDL.64 R24, [R1+0xd0] ;  /* 0x0000d00001187983 */ /* 0x001f240000100a00 */
[----:B----4-:R-:W-:-:S15]  /*50bd0*/  HMMA.16816.F32.BF16 R16, R20, R24, R16 ;  /* 0x000000181410723c */ /* 0x010fde0000041810 */
[----:B------:R-:W-:-:S04]  /*50be0*/  NOP ;  /* 0x0000000000007918 */ /* 0x000fc80000000000 */
[----:B------:R-:W-:Y:S04]  /*50bf0*/  STL.64 [R1+0x640], R16 ;  /* 0x0006401001007387 */ /* 0x000fe80000100a00 */
[----:B------:R0:W-:Y:S04]  /*50c00*/  STL.64 [R1+0x648], R18 ;  /* 0x0006481201007387 */ /* 0x0001e80000100a00 */
[----:B0-----:R-:W3:Y:S04]  /*50c10*/  LDL.LU R18, [R1+0x5ac0] ;  /* 0x005ac00001127983 */ /* 0x001ee80000300800 */
[----:B------:R-:W2:Y:S01]  /*50c20*/  LDL.LU.64 R16, [R1+0x5ab8] ;  /* 0x005ab80001107983 */ /* 0x000ea20000300a00 */
[----:B------:R-:W-:-:S02]  /*50c30*/  IMAD.MOV.U32 R10, RZ, RZ, R24 ;  /* 0x000000ffff0a7224 */ /* 0x000fc400078e0018 */
[----:B------:R-:W-:Y:S02]  /*50c40*/  IMAD.MOV.U32 R3, RZ, RZ, R25 ;  /* 0x000000ffff037224 */ /* 0x000fe400078e0019 */
[----:B------:R-:W-:Y:S01]  /*50c50*/  IMAD.MOV.U32 R25, RZ, RZ, R11 ;  /* 0x000000ffff197224 */ /* 0x000fe200078e000b */
[----:B--2---:R-:W-:Y:S01]  /*50c60*/  HMMA.16816.F32.BF16 R4, R20, R16, R4 ;  /* 0x000000101404723c */ /* 0x004fe20000041804 */
[----:B---3--:R-:W-:Y:S01]  /*50c70*/  MOV R24, R18 ;  /* 0x0000001200187202 */ /* 0x008fe20000000f00 */
[----:B------:R-:W-:-:S04]  /*50c80*/  IMAD.MOV.U32 R11, RZ, RZ, R17 ;  /* 0x000000ffff0b7224 */ /* 0x000fc800078e0011 */
[----:B------:R-:W-:Y:S04]  /*50c90*/  STL.64 [R1+0x5a28], R24 ;  /* 0x005a281801007387 */ /* 0x000fe80000100a00 */
[----:B------:R-:W-:Y:S04]  /*50ca0*/  STL [R1+0x59d4], R3 ;  /* 0x0059d40301007387 */ /* 0x000fe80000100800 */
[----:B------:R-:W-:Y:S01]  /*50cb0*/  STL [R1+0x59d0], R10 ;  /* 0x0059d00a01007387 */ /* 0x000fe20000100800 */
[----:B------:R-:W-:-:S04]  /*50cc0*/  IMAD.MOV.U32 R14, RZ, RZ, R16 ;  /* 0x000000ffff0e7224 */ /* 0x000fc800078e0010 */
[----:B------:R-:W-:Y:S04]  /*50cd0*/  STL.64 [R1+0x630], R4 ;  /* 0x0006300401007387 */ /* 0x000fe80000100a00 */
[----:B------:R-:W-:Y:S04]  /*50ce0*/  STL.64 [R1+0x638], R6 ;  /* 0x0006380601007387 */ /* 0x000fe80000100a00 */
[----:B------:R-:W-:Y:S04]  /*50cf0*/  STL [R1+0x5aa0], R11 ;  /* 0x005aa00b01007387 */ /* 0x000fe80000100800 */
[----:B------:R0:W-:Y:S04]  /*50d00*/  STL.64 [R1+0x5a98], R8 ;  /* 0x005a980801007387 */ /* 0x0001e80000100a00 */
[----:B0-----:R-:W2:Y:S04]  /*50d10*/  LDL.64 R8, [R1+0xb0] ;  /* 0x0000b00001087983 */ /* 0x001ea80000100a00 */
[----:B------:R-:W3:Y:S04]  /*50d20*/  LDL.LU.64 R16, [R1+0x9a0] ;  /* 0x0009a00001107983 */ /* 0x000ee80000300a00 */
[----:B------:R-:W4:Y:S04]  /*50d30*/  LDL.LU.64 R18, [R1+0x9a8] ;  /* 0x0009a80001127983 */ /* 0x000f280000300a00 */
[----:B----4-:R-:W-:Y:S04]  /*50d40*/  STL.64 [R1+0x5ab0], R18 ;  /* 0x005ab01201007387 */ /* 0x010fe80000100a00 */
[----:B---3--:R0:W-:Y:S04]  /*50d50*/  STL.64 [R1+0x5aa8], R16 ;  /* 0x005aa81001007387 */ /* 0x0081e80000100a00 */
[----:B0-----:R-:W2:Y:S04]  /*50d60*/  LDL.LU.64 R16, [R1+0x9f0] ;  /* 0x0009f00001107983 */ /* 0x001ea80000300a00 */
[----:B------:R-:W2:Y:S04]  /*50d70*/  LDL.LU.64 R18, [R1+0x9f8] ;  /* 0x0009f80001127983 */ /* 0x000ea80000300a00 */
[----:B------:R-:W3:Y:S04]  /*50d80*/  LDL.LU.64 R4, [R1+0x960] ;  /* 0x0009600001047983 */ /* 0x000ee80000300a00 */
[----:B------:R-:W3:Y:S04]  /*50d90*/  LDL.LU.64 R6, [R1+0x968] ;  /* 0x0009680001067983 */ /* 0x000ee80000300a00 */
[----:B------:R-:W-:Y:S04]  /*50da0*/  STL.64 [R1+0x5a58], R14 ;  /* 0x005a580e01007387 */ /* 0x000fe80000100a00 */
[----:B------:R0:W-:Y:S04]  /*50db0*/  STL.64 [R1+0x5a50], R12 ;  /* 0x005a500c01007387 */ /* 0x0001e80000100a00 */
[----:B0-----:R-:W4:Y:S04]  /*50dc0*/  LDL.64 R12, [R1+0x60] ;  /* 0x00006000010c7983 */ /* 0x001f280000100a00 */
[----:B----4-:R0:W-:Y:S04]  /*50dd0*/  STL.64 [R1+0x5a68], R12 ;  /* 0x005a680c01007387 */ /* 0x0101e80000100a00 */
[----:B------:R-:W4:Y:S04]  /*50de0*/  LDL R24, [R1+0x20] ;  /* 0x0000200001187983 */ /* 0x000f280000100800 */
[----:B------:R-:W4:Y:S01]  /*50df0*/  LDL R25, [R1+0x24] ;  /* 0x0000240001197983 */ /* 0x000f220000100800 */
[----:B--2---:R-:W-:Y:S01]  /*50e00*/  HMMA.16816.F32.BF16 R16, R20, R8, R16 ;  /* 0x000000081410723c */ /* 0x004fe20000041810 */
[----:B0-----:R-:W-:-:S02]  /*50e10*/  IMAD.MOV.U32 R12, RZ, RZ, R29 ;  /* 0x000000ffff0c7224 */ /* 0x001fc400078e001d */
[----:B------:R-:W-:Y:S01]  /*50e20*/  IMAD.MOV.U32 R13, RZ, RZ, R28 ;  /* 0x000000ffff0d7224 */ /* 0x000fe200078e001c */
[----:B----4-:R0:W-:Y:S04]  /*50e30*/  STL.64 [R1+0x5a70], R24 ;  /* 0x005a701801007387 */ /* 0x0101e80000100a00 */
[----:B0-----:R-:W2:Y:S04]  /*50e40*/  LDL.64 R24, [R1+0xa0] ;  /* 0x0000a00001187983 */ /* 0x001ea80000100a00 */
[----:B------:R-:W-:Y:S07]  /*50e50*/  STL.64 [R1+0x5a78], R12 ;  /* 0x005a780c01007387 */ /* 0x000fee0000100a00 */
[----:B------:R-:W-:Y:S04]  /*50e60*/  STL.64 [R1+0x620], R16 ;  /* 0x0006201001007387 */ /* 0x000fe80000100a00 */
[----:B------:R0:W-:Y:S04]  /*50e70*/  STL.64 [R1+0x628], R18 ;  /* 0x0006281201007387 */ /* 0x0001e80000100a00 */
[----:B0-----:R-:W2:Y:S04]  /*50e80*/  LDL.LU.64 R18, [R1+0x5ab0] ;  /* 0x005ab00001127983 */ /* 0x001ea80000300a00 */
[----:B------:R-:W2:Y:S01]  /*50e90*/  LDL.LU.64 R16, [R1+0x5aa8] ;  /* 0x005aa80001107983 */ /* 0x000ea20000300a00 */
[----:B------:R-:W-:-:S02]  /*50ea0*/  IMAD.MOV.U32 R12, RZ, RZ, R2 ;  /* 0x000000ffff0c7224 */ /* 0x000fc400078e0002 */
[----:B------:R-:W-:Y:S02]  /*50eb0*/  IMAD.MOV.U32 R13, RZ, RZ, R0 ;  /* 0x000000ffff0d7224 */ /* 0x000fe400078e0000 */
[----:B------:R-:W-:Y:S02]  /*50ec0*/  IMAD.MOV.U32 R2, RZ, RZ, R8 ;  /* 0x000000ffff027224 */ /* 0x000fe400078e0008 */
[----:B------:R-:W-:Y:S01]  /*50ed0*/  IMAD.MOV.U32 R0, RZ, RZ, R9 ;  /* 0x000000ffff007224 */ /* 0x000fe200078e0009 */
[----:B------:R-:W4:Y:S04]  /*50ee0*/  LDL.LU R11, [R1+0x5aa0] ;  /* 0x005aa000010b7983 */ /* 0x000f280000300800 */
[----:B------:R-:W3:Y:S01]  /*50ef0*/  LDL.LU.64 R8, [R1+0x5a98] ;  /* 0x005a980001087983 */ /* 0x000ee20000300a00 */
[----:B--2---:R-:W-:-:S15]  /*50f00*/  HMMA.16816.F32.BF16 R16, R20, R24, R16 ;  /* 0x000000181410723c */ /* 0x004fde0000041810 */
[----:B------:R-:W-:-:S04]  /*50f10*/  NOP ;  /* 0x0000000000007918 */ /* 0x000fc80000000000 */
[----:B------:R0:W-:Y:S04]  /*50f20*/  STL.64 [R1+0x610], R16 ;  /* 0x0006101001007387 */ /* 0x0001e80000100a00 */
[----:B------:R-:W-:Y:S04]  /*50f30*/  STL.64 [R1+0x618], R18 ;  /* 0x0006181201007387 */ /* 0x000fe80000100a00 */
[----:B0-----:R-:W3:Y:S01]  /*50f40*/  LDL.LU.64 R16, [R1+0x5a90] ;  /* 0x005a900001107983 */ /* 0x001ee20000300a00 */
[----:B------:R-:W-:Y:S01]  /*50f50*/  IMAD.MOV.U32 R29, RZ, RZ, R24 ;  /* 0x000000ffff1d7224 */ /* 0x000fe200078e0018 */
[----:B------:R-:W-:Y:S01]  /*50f60*/  MOV R28, R25 ;  /* 0x00000019001c7202 */ /* 0x000fe20000000f00 */
[----:B---3--:R-:W-:-:S15]  /*50f70*/  HMMA.16816.F32.BF16 R4, R20, R16, R4 ;  /* 0x000000101404723c */ /* 0x008fde0000041804 */
[----:B------:R-:W-:-:S04]  /*50f80*/  NOP ;  /* 0x0000000000007918 */ /* 0x000fc80000000000 */
[----:B------:R-:W-:Y:S04]  /*50f90*/  STL.64 [R1+0x600], R4 ;  /* 0x0006000401007387 */ /* 0x000fe80000100a00 */
[----:B------:R-:W-:Y:S04]  /*50fa0*/  STL.64 [R1+0x608], R6 ;  /* 0x0006080601007387 */ /* 0x000fe80000100a00 */
[----:B------:R-:W2:Y:S04]  /*50fb0*/  LDL.LU.64 R24, [R1+0x7e0] ;  /* 0x0007e00001187983 */ /* 0x000ea80000300a00 */
[----:B------:R-:W3:Y:S01]  /*50fc0*/  LDL.LU.64 R26, [R1+0x7e8] ;  /* 0x0007e800011a7983 */ /* 0x000ee20000300a00 */
[----:B------:R-:W-:-:S02]  /*50fd0*/  IMAD.MOV.U32 R10, RZ, RZ, R17 ;  /* 0x000000ffff0a7224 */ /* 0x000fc400078e0011 */
[----:B------:R-:W-:Y:S01]  /*50fe0*/  IMAD.MOV.U32 R3, RZ, RZ, R16 ;  /* 0x000000ffff037224 */ /* 0x000fe200078e0010 */
[----:B---3--:R-:W-:Y:S04]  /*50ff0*/  STL.64 [R1+0x5a88], R26 ;  /* 0x005a881a01007387 */ /* 0x008fe80000100a00 */
[----:B--2---:R0:W-:Y:S04]  /*51000*/  STL.64 [R1+0x5a80], R24 ;  /* 0x005a801801007387 */ /* 0x0041e80000100a00 */
[----:B0-----:R-:W2:Y:S04]  /*51010*/  LDL.LU.64 R24, [R1+0x800] ;  /* 0x0008000001187983 */ /* 0x001ea80000300a00 */
[----:B------:R-:W2:Y:S04]  /*51020*/  LDL.LU.64 R26, [R1+0x808] ;  /* 0x00080800011a7983 */ /* 0x000ea80000300a00 */
[----:B------:R-:W3:Y:S04]  /*51030*/  LDL.LU.64 R4, [R1+0x7b0] ;  /* 0x0007b00001047983 */ /* 0x000ee80000300a00 */
[----:B------:R-:W3:Y:S04]  /*51040*/  LDL.LU.64 R6, [R1+0x7b8] ;  /* 0x0007b80001067983 */ /* 0x000ee80000300a00 */
[----:B------:R-:W2:Y:S04]  /*51050*/  LDL.LU.64 R16, [R1+0x780] ;  /* 0x0007800001107983 */ /* 0x000ea80000300a00 */
[----:B------:R-:W2:Y:S04]  /*51060*/  LDL.LU.64 R18, [R1+0x788] ;  /* 0x0007880001127983 */ /* 0x000ea80000300a00 */
[----:B----4-:R-:W-:Y:S04]  /*51070*/  STL.64 [R1+0x59e8], R10 ;  /* 0x0059e80a01007387 */ /* 0x010fe80000100a00 */
[----:B------:R0:W-:Y:S04]  /*51080*/  STL.64 [R1+0x59e0], R8 ;  /* 0x0059e00801007387 */ /* 0x0001e80000100a00 */
[----:B0-----:R-:W4:Y:S04]  /*51090*/  LDL.LU.64 R8, [R1+0x5b0] ;  /* 0x0005b00001087983 */ /* 0x001f280000300a00 */
[----:B------:R-:W2:Y:S04]  /*510a0*/  LDL.LU.64 R10, [R1+0x5b8] ;  /* 0x0005b800010a7983 */ /* 0x000ea80000300a00 */
[----:B--2---:R-:W-:Y:S04]  /*510b0*/  STL.64 [R1+0x5a08], R10 ;  /* 0x005a080a01007387 */ /* 0x004fe80000100a00 */
[----:B----4-:R0:W-:Y:S04]  /*510c0*/  STL.64 [R1+0x5a00], R8 ;  /* 0x005a000801007387 */ /* 0x0101e80000100a00 */
[----:B0-----:R-:W2:Y:S04]  /*510d0*/  LDL.LU.64 R8, [R1+0x5c0] ;  /* 0x0005c00001087983 */ /* 0x001ea80000300a00 */
[----:B------:R-:W4:Y:S01]  /*510e0*/  LDL.LU.64 R10, [R1+0x5c8] ;  /* 0x0005c800010a7983 */ /* 0x000f220000300a00 */
[C---:B------:R-:W-:Y:S03]  /*510f0*/  HMMA.16816.F32.BF16 R12, R20.reuse, R12, R24 ;  /* 0x0000000c140c723c */ /* 0x040fe60000041818 */
[----:B----4-:R-:W-:Y:S04]  /*51100*/  STL.64 [R1+0x5a20], R10 ;  /* 0x005a200a01007387 */ /* 0x010fe80000100a00 */
[----:B--2---:R0:W-:Y:S04]  /*51110*/  STL.64 [R1+0x5a18], R8 ;  /* 0x005a180801007387 */ /* 0x0041e80000100a00 */
[----:B0-----:R-:W2:Y:S04]  /*51120*/  LDL.LU.64 R8, [R1+0x7a0] ;  /* 0x0007a00001087983 */ /* 0x001ea80000300a00 */
[----:B------:R-:W4:Y:S04]  /*51130*/  LDL.LU.64 R10, [R1+0x7a8] ;  /* 0x0007a800010a7983 */ /* 0x000f280000300a00 */
[----:B----4-:R-:W-:Y:S04]  /*51140*/  STL.64 [R1+0x5a38], R10 ;  /* 0x005a380a01007387 */ /* 0x010fe80000100a00 */
[----:B--2---:R0:W-:Y:S04]  /*51150*/  STL.64 [R1+0x5a30], R8 ;  /* 0x005a300801007387 */ /* 0x0041e80000100a00 */
[----:B0-----:R-:W2:Y:S04]  /*51160*/  LDL.LU.64 R8, [R1+0x7d0] ;  /* 0x0007d00001087983 */ /* 0x001ea80000300a00 */
[----:B------:R-:W2:Y:S04]  /*51170*/  LDL.LU.64 R10, [R1+0x7d8] ;  /* 0x0007d800010a7983 */ /* 0x000ea80000300a00 */
[----:B------:R-:W4:Y:S04]  /*51180*/  LDL.LU.64 R26, [R1+0x5a88] ;  /* 0x005a8800011a7983 */ /* 0x000f280000300a00 */
[----:B------:R-:W4:Y:S04]  /*51190*/  LDL.LU.64 R24, [R1+0x5a80] ;  /* 0x005a800001187983 */ /* 0x000f280000300a00 */
[----:B------:R0:W-:Y:S04]  /*511a0*/  STL.64 [R1+0x5f0], R12 ;  /* 0x0005f00c01007387 */ /* 0x0001e80000100a00 */
[----:B------:R4:W-:Y:S04]  /*511b0*/  STL.64 [R1+0x5f8], R14 ;  /* 0x0005f80e01007387 */ /* 0x0009e80000100a00 */
[----:B0-----:R-:W4:Y:S02]  /*511c0*/  LDL.LU.64 R12, [R1+0x5a78] ;  /* 0x005a7800010c7983 */ /* 0x001f240000300a00 */
[----:B----4-:R-:W-:Y:S02]  /*511d0*/  HMMA.16816.F32.BF16 R12, R20, R12, R24 ;  /* 0x0000000c140c723c */ /* 0x010fe40000041818 */
[----:B------:R-:W2:-:S15]  /*511e0*/  LDL.LU.64 R24, [R1+0x5a70] ;  /* 0x005a700001187983 */ /* 0x000e9e0000300a00 */
[----:B------:R-:W-:Y:S02]  /*511f0*/  NOP ;  /* 0x0000000000007918 */ /* 0x000fe40000000000 */
[----:B------:R0:W-:Y:S04]  /*51200*/  STL.64 [R1+0x5e0], R12 ;  /* 0x0005e00c01007387 */ /* 0x0001e80000100a00 */
[----:B------:R-:W-:Y:S04]  /*51210*/  STL.64 [R1+0x5e8], R14 ;  /* 0x0005e80e01007387 */ /* 0x000fe80000100a00 */
[----:B0-----:R-:W3:Y:S02]  /*51220*/  LDL.LU.64 R12, [R1+0x5a68] ;  /* 0x005a6800010c7983 */ /* 0x001ee40000300a00 */
[----:B---3--:R-:W-:-:S15]  /*51230*/  HMMA.16816.F32.BF16 R4, R20, R12, R4 ;  /* 0x0000000c1404723c */ /* 0x008fde0000041804 */
[----:B------:R-:W-:-:S04]  /*51240*/  NOP ;  /* 0x0000000000007918 */ /* 0x000fc80000000000 */
[----:B------:R-:W-:Y:S04]  /*51250*/  STL.64 [R1+0x5d0], R4 ;  /* 0x0005d00401007387 */ /* 0x000fe80000100a00 */
[----:B------:R0:W-:Y:S04]  /*51260*/  STL.64 [R1+0x5d8], R6 ;  /* 0x0005d80601007387 */ /* 0x0001e80000100a00 */
[----:B0-----:R-:W3:Y:S04]  /*51270*/  LDL.LU R7, [R1+0x5a64] ;  /* 0x005a640001077983 */ /* 0x001ee80000300800 */
[----:B------:R-:W4:Y:S01]  /*51280*/  LDL.LU R4, [R1+0x5a60] ;  /* 0x005a600001047983 */ /* 0x000f220000300800 */
[----:B------:R-:W-:-:S02]  /*51290*/  IMAD.MOV.U32 R5, RZ, RZ, R12 ;  /* 0x000000ffff057224 */ /* 0x000fc400078e000c */
[----:B------:R-:W-:Y:S01]  /*512a0*/  IMAD.MOV.U32 R6, RZ, RZ, R13 ;  /* 0x000000ffff067224 */ /* 0x000fe200078e000d */
[----:B------:R-:W2:Y:S04]  /*512b0*/  LDL.LU.64 R14, [R1+0x5a58] ;  /* 0x005a5800010e7983 */ /* 0x000ea80000300a00 */
[----:B------:R-:W2:Y:S02]  /*512c0*/  LDL.LU.64 R12, [R1+0x5a50] ;  /* 0x005a5000010c7983 */ /* 0x000ea40000300a00 */
[----:B--2---:R-:W-:Y:S02]  /*512d0*/  HMMA.16816.F32.BF16 R20, R20, R12, R16 ;  /* 0x0000000c1414723c */ /* 0x004fe40000041810 */
[----:B------:R-:W2:Y:S04]  /*512e0*/  LDL.LU.64 R18, [R1+0x5a48] ;  /* 0x005a480001127983 */ /* 0x000ea80000300a00 */
[----:B------:R-:W2:-:S13]  /*512f0*/  LDL.LU.64 R16, [R1+0x5a40] ;  /* 0x005a400001107983 */ /* 0x000e9a0000300a00 */
[----:B------:R0:W-:Y:S04]  /*51300*/  STL.64 [R1+0x2e0], R20 ;  /* 0x0002e01401007387 */ /* 0x0001e80000100a00 */
[----:B------:R1:W-:Y:S04]  /*51310*/  STL.64 [R1+0x2e8], R22 ;  /* 0x0002e81601007387 */ /* 0x0003e80000100a00 */
[----:B0-----:R-:W4:Y:S04]  /*51320*/  LDL.LU.64 R20, [R1+0x590] ;  /* 0x0005900001147983 */ /* 0x001f280000300a00 */
[----:B-1----:R-:W4:Y:S04]  /*51330*/  LDL.LU.64 R22, [R1+0x598] ;  /* 0x0005980001167983 */ /* 0x002f280000300a00 */
[----:B------:R-:W-:Y:S01]  /*51340*/  STL.64 [R1+0x5940], R12 ;  /* 0x0059400c01007387 */ /* 0x000fe20000100a00 */
        /* <DEDUP_REMOVED lines=15> */
[----:B------:R-:W-:Y:S04]  /*51440*/  STL.64 [R1+0x1a0], R24 ;  /* 0x0001a01801007387 */ /* 0x000fe80000100a00 */
[----:B------:R0:W-:Y:S04]  /*51450*/  STL.64 [R1+0x1a8], R26 ;  /* 0x0001a81a01007387 */ /* 0x0001e80000100a00 */
[----:B0-----:R-:W2:Y:S04]  /*51460*/  LDL.LU.64 R26, [R1+0x59f8] ;  /* 0x0059f800011a7983 */ /* 0x001ea80000300a00 */
[----:B------:R-:W2:Y:S01]  /*51470*/  LDL.LU.64 R24, [R1+0x59f0] ;  /* 0x0059f00001187983 */ /* 0x000ea20000300a00 */
[----:B------:R-:W-:-:S02]  /*51480*/  IMAD.MOV.U32 R12, RZ, RZ, R5 ;  /* 0x000000ffff0c7224 */ /* 0x000fc400078e0005 */
[----:B------:R-:W-:Y:S01]  /*51490*/  IMAD.MOV.U32 R13, RZ, RZ, R6 ;  /* 0x000000ffff0d7224 */ /* 0x000fe200078e0006 */
[----:B--2---:R-:W-:-:S15]  /*514a0*/  HMMA.16816.F32.BF16 R8, R16, R24, R8 ;  /* 0x000000181008723c */ /* 0x004fde0000041808 */
[----:B------:R-:W-:-:S04]  /*514b0*/  NOP ;  /* 0x0000000000007918 */ /* 0x000fc80000000000 */
[----:B------:R-:W-:Y:S04]  /*514c0*/  STL.64 [R1+0x190], R8 ;  /* 0x0001900801007387 */ /* 0x000fe80000100a00 */
[----:B------:R0:W-:Y:S04]  /*514d0*/  STL.64 [R1+0x198], R10 ;  /* 0x0001980a01007387 */ /* 0x0001e80000100a00 */
[----:B0-----:R-:W2:Y:S04]  /*514e0*/  LDL.LU.64 R10, [R1+0x59e8] ;  /* 0x0059e800010a7983 */ /* 0x001ea80000300a00 */
[----:B------:R-:W2:Y:S04]  /*514f0*/  LDL.LU.64 R8, [R1+0x59e0] ;  /* 0x0059e00001087983 */ /* 0x000ea80000300a00 */
[----:B------:R-:W4:Y:S04]  /*51500*/  LDL.LU R5, [R1+0x59dc] ;  /* 0x0059dc0001057983 */ /* 0x000f280000300800 */
[----:B------:R-:W2:Y:S04]  /*51510*/  LDL.LU R6, [R1+0x59d8] ;  /* 0x0059d80001067983 */ /* 0x000ea80000300800 */
[----:B------:R0:W-:Y:S04]  /*51520*/  STL.64 [R1+0x5958], R12 ;  /* 0x0059580c01007387 */ /* 0x0001e80000100a00 */
[----:B0-----:R-:W2:Y:S04]  /*51530*/  LDL.64 R12, [R1+0x70] ;  /* 0x00007000010c7983 */ /* 0x001ea80000100a00 */
[----:B--2---:R-:W-:Y:S04]  /*51540*/  STL.64 [R1+0x5960], R12 ;  /* 0x0059600c01007387 */ /* 0x004fe80000100a00 */
[----:B------:R-:W-:Y:S04]  /*51550*/  STL.64 [R1+0x5908], R26 ;  /* 0x0059081a01007387 */ /* 0x000fe80000100a00 */
[----:B------:R0:W-:Y:S04]  /*51560*/  STL.64 [R1+0x5900], R24 ;  /* 0x0059001801007387 */ /* 0x0001e80000100a00 */
[----:B0-----:R-:W2:Y:S04]  /*51570*/  LDL.LU.64 R24, [R1+0x5a0] ;  /* 0x0005a00001187983 */ /* 0x001ea80000300a00 */
[----:B------:R-:W2:Y:S01]  /*51580*/  LDL.LU.64 R26, [R1+0x5a8] ;  /* 0x0005a800011a7983 */ /* 0x000ea20000300a00 */
[C---:B----4-:R-:W-:Y:S03]  /*51590*/  HMMA.16816.F32.BF16 R20, R16.reuse, R4, R20 ;  /* 0x000000041014723c */ /* 0x050fe60000041814 */
[----:B------:R-:W-:Y:S05]  /*515a0*/  STL.64 [R1+0x5968], R8 ;  /* 0x0059680801007387 */ /* 0x000fea0000100a00 */
[----:B--2---:R-:W-:-:S15]  /*515b0*/  HMMA.16816.F32.BF16 R24, R16, R8, R24 ;  /* 0x000000081018723c */ /* 0x004fde0000041818 */
[----:B------:R-:W-:-:S04]  /*515c0*/  NOP ;  /* 0x0000000000007918 */ /* 0x000fc80000000000 */
[----:B------:R-:W-:Y:S04]  /*515d0*/  STL.64 [R1+0x180], R24 ;  /* 0x0001801801007387 */ /* 0x000fe80000100a00 */
[----:B------:R-:W-:Y:S04]  /*515e0*/  STL.64 [R1+0x188], R26 ;  /* 0x0001881a01007387 */ /* 0x000fe80000100a00 */
[----:B------:R0:W-:Y:S04]  /*515f0*/  STL.64 [R1+0x5920], R4 ;  /* 0x0059200401007387 */ /* 0x0001e80000100a00 */
[----:B------:R-:W-:Y:S04]  /*51600*/  STL.64 [R1+0x170], R20 ;  /* 0x0001701401007387 */ /* 0x000fe80000100a00 */
[----:B------:R-:W-:Y:S04]  /*51610*/  STL.64 [R1+0x178], R22 ;  /* 0x0001781601007387 */ /* 0x000fe80000100a00 */
[----:B------:R-:W1:Y:S01]  /*51620*/  LDSM.16.MT88.4 R20, [R6+UR5+0x10080] ;  /* 0x010080050614783b */ /* 0x000e620008004200 */
[----:B0-----:R-:W-:-:S02]  /*51630*/  IMAD.MOV.U32 R4, RZ, RZ, R3 ;  /* 0x000000ffff047224 */ /* 0x001fc400078e0003 */
[----:B------:R-:W-:Y:S01]  /*51640*/  IMAD.MOV.U32 R5, RZ, RZ, R10 ;  /* 0x000000ffff057224 */ /* 0x000fe200078e000a */
[----:B------:R-:W2:Y:S04]  /*51650*/  LDL.LU R3, [R1+0x59d4] ;  /* 0x0059d40001037983 */ /* 0x000ea80000300800 */
[----:B------:R-:W4:Y:S04]  /*51660*/  LDL.LU R10, [R1+0x59d0] ;  /* 0x0059d000010a7983 */ /* 0x000f280000300800 */
[----:B------:R0:W-:Y:S01]  /*51670*/  STL.64 [R1+0x5970], R4 ;  /* 0x0059700401007387 */ /* 0x0001e20000100a00 */
[----:B---3--:R-:W-:-:S02]  /*51680*/  IMAD.MOV.U32 R25, RZ, RZ, R7 ;  /* 0x000000ffff197224 */ /* 0x008fc400078e0007 */
[----:B0-----:R-:W-:Y:S02]  /*51690*/  IMAD.MOV.U32 R4, RZ, RZ, R29 ;  /* 0x000000ffff047224 */ /* 0x001fe400078e001d */
[----:B------:R-:W-:-:S05]  /*516a0*/  IMAD.MOV.U32 R5, RZ, RZ, R28 ;  /* 0x000000ffff057224 */ /* 0x000fca00078e001c */
[----:B------:R0:W-:Y:S04]  /*516b0*/  STL.64 [R1+0x5988], R4 ;  /* 0x0059880401007387 */ /* 0x0001e80000100a00 */
[----:B0-----:R-:W3:Y:S04]  /*516c0*/  LDL.LU.64 R4, [R1+0x550] ;  /* 0x0005500001047983 */ /* 0x001ee80000300a00 */
[----:B------:R-:W2:Y:S04]  /*516d0*/  LDL.LU.64 R6, [R1+0x558] ;  /* 0x0005580001067983 */ /* 0x000ea80000300a00 */
[----:B--2---:R-:W-:Y:S04]  /*516e0*/  STL.64 [R1+0x5998], R6 ;  /* 0x0059980601007387 */ /* 0x004fe80000100a00 */
[----:B---3--:R0:W-:Y:S02]  /*516f0*/  STL.64 [R1+0x5990], R4 ;  /* 0x0059900401007387 */ /* 0x0081e40000100a00 */
[----:B0-----:R-:W-:-:S02]  /*51700*/  IMAD.MOV.U32 R4, RZ, RZ, R14 ;  /* 0x000000ffff047224 */ /* 0x001fc400078e000e */
[----:B------:R-:W-:-:S05]  /*51710*/  IMAD.MOV.U32 R5, RZ, RZ, R11 ;  /* 0x000000ffff057224 */ /* 0x000fca00078e000b */
[----:B------:R4:W-:Y:S02]  /*51720*/  STL.64 [R1+0x59b0], R4 ;  /* 0x0059b00401007387 */ /* 0x0009e40000100a00 */
[----:B----4-:R-:W-:Y:S02]  /*51730*/  IMAD.MOV.U32 R4, RZ, RZ, R10 ;  /* 0x000000ffff047224 */ /* 0x010fe400078e000a */
[----:B------:R-:W-:-:S05]  /*51740*/  IMAD.MOV.U32 R5, RZ, RZ, R3 ;  /* 0x000000ffff057224 */ /* 0x000fca00078e0003 */
[----:B------:R0:W-:Y:S04]  /*51750*/  STL.64 [R1+0x59c8], R4 ;  /* 0x0059c80401007387 */ /* 0x0001e80000100a00 */
[----:B0-----:R-:W2:Y:S04]  /*51760*/  LDL.LU.64 R4, [R1+0x580] ;  /* 0x0005800001047983 */ /* 0x001ea80000300a00 */
[----:B------:R-:W2:Y:S04]  /*51770*/  LDL.LU.64 R6, [R1+0x588] ;  /* 0x0005880001067983 */ /* 0x000ea80000300a00 */
[----:B------:R-:W3:Y:S04]  /*51780*/  LDL.LU.64 R8, [R1+0x400] ;  /* 0x0004000001087983 */ /* 0x000ee80000300a00 */
[----:B------:R-:W4:Y:S04]  /*51790*/  LDL.LU.64 R10, [R1+0x408] ;  /* 0x00040800010a7983 */ /* 0x000f280000300a00 */
[----:B----4-:R-:W-:Y:S04]  /*517a0*/  STL.64 [R1+0x5980], R10 ;  /* 0x0059800a01007387 */ /* 0x010fe80000100a00 */
[----:B---3--:R0:W-:Y:S04]  /*517b0*/  STL.64 [R1+0x5978], R8 ;  /* 0x0059780801007387 */ /* 0x0081e80000100a00 */
[----:B0-----:R-:W3:Y:S04]  /*517c0*/  LDL.LU.64 R8, [R1+0x410] ;  /* 0x0004100001087983 */ /* 0x001ee80000300a00 */
[----:B------:R-:W4:Y:S04]  /*517d0*/  LDL.LU.64 R10, [R1+0x418] ;  /* 0x00041800010a7983 */ /* 0x000f280000300a00 */
[----:B----4-:R-:W-:Y:S04]  /*517e0*/  STL.64 [R1+0x59a8], R10 ;  /* 0x0059a80a01007387 */ /* 0x010fe80000100a00 */
[----:B---3--:R0:W-:Y:S04]  /*517f0*/  STL.64 [R1+0x59a0], R8 ;  /* 0x0059a00801007387 */ /* 0x0081e80000100a00 */
[----:B0-----:R-:W3:Y:S04]  /*51800*/  LDL.LU.64 R8, [R1+0x560] ;  /* 0x0005600001087983 */ /* 0x001ee80000300a00 */
[----:B------:R-:W4:Y:S01]  /*51810*/  LDL.LU.64 R10, [R1+0x568] ;  /* 0x00056800010a7983 */ /* 0x000f220000300a00 */
[----:B------:R-:W-:-:S07]  /*51820*/  MOV R24, R15 ;  /* 0x0000000f00187202 */ /* 0x000fce0000000f00 */
[C---:B--2---:R-:W-:Y:S01]  /*51830*/  HMMA.16816.F32.BF16 R24, R16.reuse, R24, R4 ;  /* 0x000000181018723c */ /* 0x044fe20000041804 */
[----:B----4-:R-:W-:Y:S04]  /*51840*/  STL.64 [R1+0x59c0], R10 ;  /* 0x0059c00a01007387 */ /* 0x010fe80000100a00 */
[----:B---3--:R0:W-:Y:S04]  /*51850*/  STL.64 [R1+0x59b8], R8 ;  /* 0x0059b80801007387 */ /* 0x0081e80000100a00 */
[----:B0-----:R-:W2:Y:S04]  /*51860*/  LDL.LU.64 R8, [R1+0x570] ;  /* 0x0005700001087983 */ /* 0x001ea80000300a00 */
[----:B------:R-:W2:Y:S04]  /*51870*/  LDL.LU.64 R10, [R1+0x578] ;  /* 0x00057800010a7983 */ /* 0x000ea80000300a00 */
[----:B------:R-:W3:Y:S04]  /*51880*/  LDL.LU.64 R12, [R1+0x3f0] ;  /* 0x0003f000010c7983 */ /* 0x000ee80000300a00 */
[----:B------:R-:W3:Y:S04]  /*51890*/  LDL.LU.64 R14, [R1+0x3f8] ;  /* 0x0003f800010e7983 */ /* 0x000ee80000300a00 */
[----:B-1----:R-:W-:Y:S04]  /*518a0*/  STL.64 [R1+0x5870], R22 ;  /* 0x0058701601007387 */ /* 0x002fe80000100a00 */
[----:B------:R0:W-:Y:S04]  /*518b0*/  STL.64 [R1+0x5868], R20 ;  /* 0x0058681401007387 */ /* 0x0001e80000100a00 */
[----:B0-----:R-:W3:Y:S04]  /*518c0*/  LDL.64 R20, [R1+0x80] ;  /* 0x0000800001147983 */ /* 0x001ee80000100a00 */
[----:B------:R-:W2:Y:S04]  /*518d0*/  LDL.LU.64 R4, [R1+0x59c8] ;  /* 0x0059c80001047983 */ /* 0x000ea80000300a00 */
[----:B------:R0:W-:Y:S04]  /*518e0*/  STL.64 [R1+0x160], R24 ;  /* 0x0001601801007387 */ /* 0x0001e80000100a00 */
[----:B------:R-:W-:Y:S04]  /*518f0*/  STL.64 [R1+0x168], R26 ;  /* 0x0001681a01007387 */ /* 0x000fe80000100a00 */
[----:B0-----:R-:W4:Y:S01]  /*51900*/  LDL.64 R24, [R1] ;  /* 0x0000000001187983 */ /* 0x001f220000100a00 */
[C---:B--2---:R-:W-:Y:S03]  /*51910*/  HMMA.16816.F32.BF16 R4, R16.reuse, R4, R8 ;  /* 0x000000041004723c */ /* 0x044fe60000041808 */
[----:B----4-:R-:W-:Y:S04]  /*51920*/  STL.64 [R1+0x5938], R24 ;  /* 0x0059381801007387 */ /* 0x010fe80000100a00 */
[----:B------:R-:W2:Y:S04]  /*51930*/  LDL.LU.64 R10, [R1+0x59c0] ;  /* 0x0059c000010a7983 */ /* 0x000ea80000300a00 */
[----:B------:R-:W2:Y:S08]  /*51940*/  LDL.LU.64 R8, [R1+0x59b8] ;  /* 0x0059b80001087983 */ /* 0x000eb00000300a00 */
        /* <DEDUP_REMOVED lines=8> */
[----:B0-----:R-:W4:Y:S04]  /*519d0*/  LDL.LU.64 R6, [R1+0x5998] ;  /* 0x0059980001067983 */ /* 0x001f280000300a00 */
[----:B------:R-:W4:Y:S01]  /*519e0*/  LDL.LU.64 R4, [R1+0x5990] ;  /* 0x0059900001047983 */ /* 0x000f220000300a00 */
[----:B------:R-:W-:-:S02]  /*519f0*/  IMAD.MOV.U32 R24, RZ, RZ, R2 ;  /* 0x000000ffff187224 */ /* 0x000fc400078e0002 */
[----:B------:R-:W-:-:S07]  /*51a00*/  IMAD.MOV.U32 R25, RZ, RZ, R0 ;  /* 0x000000ffff197224 */ /* 0x000fce00078e0000 */
[----:B----4-:R-:W-:Y:S01]  /*51a10*/  HMMA.16816.F32.BF16 R24, R16, R24, R4 ;  /* 0x000000181018723c */ /* 0x010fe20000041804 */
[----:B------:R-:W2:-:S15]  /*51a20*/  LDL.LU.64 R4, [R1+0x5988] ;  /* 0x0059880001047983 */ /* 0x000e9e0000300a00 */
[----:B------:R-:W-:-:S03]  /*51a30*/  NOP ;  /* 0x0000000000007918 */ /* 0x000fc60000000000 */
[----:B------:R0:W-:Y:S04]  /*51a40*/  STL.64 [R1+0x130], R24 ;  /* 0x0001301801007387 */ /* 0x0001e80000100a00 */
[----:B------:R1:W-:Y:S04]  /*51a50*/  STL.64 [R1+0x138], R26 ;  /* 0x0001381a01007387 */ /* 0x0003e80000100a00 */
[----:B0-----:R-:W4:Y:S04]  /*51a60*/  LDL.LU.64 R24, [R1+0x3c0] ;  /* 0x0003c00001187983 */ /* 0x001f280000300a00 */
[----:B-1----:R-:W3:Y:S01]  /*51a70*/  LDL.LU.64 R26, [R1+0x3c8] ;  /* 0x0003c800011a7983 */ /* 0x002ee20000300a00 */
[C---:B--2---:R-:W-:Y:S03]  /*51a80*/  HMMA.16816.F32.BF16 R4, R16.reuse, R4, R8 ;  /* 0x000000041004723c */ /* 0x044fe60000041808 */
[----:B---3--:R-:W-:Y:S04]  /*51a90*/  STL.64 [R1+0x5950], R26 ;  /* 0x0059501a01007387 */ /* 0x008fe80000100a00 */
[----:B----4-:R0:W-:Y:S04]  /*51aa0*/  STL.64 [R1+0x5948], R24 ;  /* 0x0059481801007387 */ /* 0x0101e80000100a00 */
[----:B0-----:R-:W2:Y:S04]  /*51ab0*/  LDL.LU.64 R24, [R1+0x3d0] ;  /* 0x0003d00001187983 */ /* 0x001ea80000300a00 */
[----:B------:R-:W2:Y:S04]  /*51ac0*/  LDL.LU.64 R26, [R1+0x3d8] ;  /* 0x0003d800011a7983 */ /* 0x000ea80000300a00 */
[----:B------:R-:W3:Y:S04]  /*51ad0*/  LDL.LU.64 R10, [R1+0x5980] ;  /* 0x00598000010a7983 */ /* 0x000ee80000300a00 */
[----:B------:R-:W3:Y:S04]  /*51ae0*/  LDL.LU.64 R8, [R1+0x5978] ;  /* 0x0059780001087983 */ /* 0x000ee80000300a00 */
[----:B------:R0:W-:Y:S04]  /*51af0*/  STL.64 [R1+0x120], R4 ;  /* 0x0001200401007387 */ /* 0x0001e80000100a00 */
[----:B------:R3:W-:Y:S04]  /*51b00*/  STL.64 [R1+0x128], R6 ;  /* 0x0001280601007387 */ /* 0x0007e80000100a00 */
[----:B0-----:R-:W3:Y:S01]  /*51b10*/  LDL.LU.64 R4, [R1+0x5970] ;  /* 0x0059700001047983 */ /* 0x001ee20000300a00 */
[C---:B------:R-:W-:Y:S08]  /*51b20*/  HMMA.16816.F32.BF16 R12, R16.reuse, R20, R12 ;  /* 0x00000014100c723c */ /* 0x040ff0000004180c */
[----:B---3--:R-:W-:Y:S01]  /*51b30*/  HMMA.16816.F32.BF16 R4, R16, R4, R8 ;  /* 0x000000041004723c */ /* 0x008fe20000041808 */
[----:B------:R-:W3:-:S15]  /*51b40*/  LDL.LU.64 R8, [R1+0x5968] ;  /* 0x0059680001087983 */ /* 0x000ede0000300a00 */
[----:B------:R-:W-:-:S03]  /*51b50*/  NOP ;  /* 0x0000000000007918 */ /* 0x000fc60000000000 */
[----:B------:R0:W-:Y:S04]  /*51b60*/  STL.64 [R1+0x110], R4 ;  /* 0x0001100401007387 */ /* 0x0001e80000100a00 */
[----:B------:R1:W-:Y:S04]  /*51b70*/  STL.64 [R1+0x118], R6 ;  /* 0x0001180601007387 */ /* 0x0003e80000100a00 */
[----:B0-----:R-:W4:Y:S04]  /*51b80*/  LDL.LU.64 R4, [R1+0xca0] ;  /* 0x000ca00001047983 */ /* 0x001f280000300a00 */
[----:B-1----:R-:W4:Y:S04]  /*51b90*/  LDL.LU.64 R6, [R1+0xca8] ;  /* 0x000ca80001067983 */ /* 0x002f280000300a00 */
[----:B------:R0:W-:Y:S04]  /*51ba0*/  STL.64 [R1+0x100], R12 ;  /* 0x0001000c01007387 */ /* 0x0001e80000100a00 */
[----:B------:R-:W-:Y:S04]  /*51bb0*/  STL.64 [R1+0x108], R14 ;  /* 0x0001080e01007387 */ /* 0x000fe80000100a00 */
[----:B0-----:R-:W2:Y:S04]  /*51bc0*/  LDL.LU.64 R12, [R1+0x5960] ;  /* 0x00596000010c7983 */ /* 0x001ea80000300a00 */
[----:B------:R0:W-:Y:S04]  /*51bd0*/  STL.64 [R1+0x58a8], R20 ;  /* 0x0058a81401007387 */ /* 0x0001e80000100a00 */
[----:B0-----:R-:W2:Y:S04]  /*51be0*/  LDL.LU.64 R20, [R1+0x3e0] ;  /* 0x0003e00001147983 */ /* 0x001ea80000300a00 */
[----:B------:R-:W2:Y:S02]  /*51bf0*/  LDL.LU.64 R22, [R1+0x3e8] ;  /* 0x0003e80001167983 */ /* 0x000ea40000300a00 */
[----:B--2---:R-:W-:Y:S01]  /*51c00*/  HMMA.16816.F32.BF16 R20, R16, R12, R20 ;  /* 0x0000000c1014723c */ /* 0x004fe20000041814 */
[----:B------:R-:W-:-:S15]  /*51c10*/  IMAD.MOV.U32 R11, RZ, RZ, R13 ;  /* 0x000000ffff0b7224 */ /* 0x000fde00078e000d */
[----:B------:R-:W-:-:S03]  /*51c20*/  NOP ;  /* 0x0000000000007918 */ /* 0x000fc60000000000 */
[----:B------:R-:W-:Y:S04]  /*51c30*/  STL.64 [R1+0xf0], R20 ;  /* 0x0000f01401007387 */ /* 0x000fe80000100a00 */
[----:B------:R0:W-:Y:S02]  /*51c40*/  STL.64 [R1+0xf8], R22 ;  /* 0x0000f81601007387 */ /* 0x0001e40000100a00 */
[----:B0-----:R-:W-:Y:S02]  /*51c50*/  IMAD.MOV.U32 R22, RZ, RZ, R12 ;  /* 0x000000ffff167224 */ /* 0x001fe400078e000c */
[----:B------:R-:W2:Y:S04]  /*51c60*/  LDL.LU.64 R12, [R1+0x5958] ;  /* 0x00595800010c7983 */ /* 0x000ea80000300a00 */
[----:B------:R-:W-:Y:S04]  /*51c70*/  STL [R1+0x5918], R11 ;  /* 0x0059180b01007387 */ /* 0x000fe80000100800 */
[----:B---3--:R0:W-:Y:S04]  /*51c80*/  STL.64 [R1+0x5910], R8 ;  /* 0x0059100801007387 */ /* 0x0081e80000100a00 */
[----:B0-----:R-:W3:Y:S04]  /*51c90*/  LDL.64 R8, [R1+0x20] ;  /* 0x0000200001087983 */ /* 0x001ee80000100a00 */
[----:B------:R0:W-:Y:S04]  /*51ca0*/  STL [R1+0x58cc], R22 ;  /* 0x0058cc1601007387 */ /* 0x0001e80000100800 */
[----:B------:R-:W3:Y:S04]  /*51cb0*/  LDL.LU.64 R20, [R1+0xcc0] ;  /* 0x000cc00001147983 */ /* 0x000ee80000300a00 */
[----:B0-----:R-:W3:Y:S01]  /*51cc0*/  LDL.LU.64 R22, [R1+0xcc8] ;  /* 0x000cc80001167983 */ /* 0x001ee20000300a00 */
        /* <DEDUP_REMOVED lines=8> */
[----:B-1----:R-:W2:Y:S04]  /*51d50*/  LDL.LU.64 R14, [R1+0x5930] ;  /* 0x00593000010e7983 */ /* 0x002ea80000300a00 */
[----:B------:R-:W2:Y:S09]  /*51d60*/  LDL.LU.64 R12, [R1+0x5928] ;  /* 0x00592800010c7983 */ /* 0x000eb20000300a00 */
[----:B------:R0:W-:Y:S04]  /*51d70*/  STL.64 [R1+0xe0], R16 ;  /* 0x0000e01001007387 */ /* 0x0001e80000100a00 */
[----:B------:R-:W-:Y:S04]  /*51d80*/  STL.64 [R1+0xe8], R18 ;  /* 0x0000e81201007387 */ /* 0x000fe80000100a00 */
[----:B0-----:R-:W4:Y:S01]  /*51d90*/  LDL.64 R16, [R1+0x10] ;  /* 0x0000100001107983 */ /* 0x001f220000100a00 */
[----:B---3--:R-:W-:Y:S01]  /*51da0*/  IMAD.MOV.U32 R28, RZ, RZ, R8 ;  /* 0x000000ffff1c7224 */ /* 0x008fe200078e0008 */
[C---:B--2---:R-:W-:Y:S08]  /*51db0*/  HMMA.16816.F32.BF16 R20, R12.reuse, R8, R20 ;  /* 0x000000080c14723c */ /* 0x044ff00000041814 */
[----:B----4-:R-:W-:Y:S11]  /*51dc0*/  HMMA.16816.F32.BF16 R4, R12, R16, R4 ;  /* 0x000000100c04723c */ /* 0x010ff60000041804 */
[----:B------:R-:W-:Y:S04]  /*51dd0*/  STL.64 [R1+0x2d0], R20 ;  /* 0x0002d01401007387 */ /* 0x000fe80000100a00 */
[----:B------:R0:W-:Y:S02]  /*51de0*/  STL.64 [R1+0x2d8], R22 ;  /* 0x0002d81601007387 */ /* 0x0001e40000100a00 */
[----:B0-----:R-:W-:-:S02]  /*51df0*/  MOV R23, R9 ;  /* 0x0000000900177202 */ /* 0x001fc40000000f00 */
[----:B------:R-:W2:Y:S04]  /*51e00*/  LDL.LU.64 R8, [R1+0xc80] ;  /* 0x000c800001087983 */ /* 0x000ea80000300a00 */
[----:B------:R-:W2:Y:S04]  /*51e10*/  LDL.LU.64 R10, [R1+0xc88] ;  /* 0x000c8800010a7983 */ /* 0x000ea80000300a00 */
[----:B------:R0:W-:Y:S04]  /*51e20*/  STL.64 [R1+0x2c0], R4 ;  /* 0x0002c00401007387 */ /* 0x0001e80000100a00 */
[----:B------:R1:W-:Y:S04]  /*51e30*/  STL.64 [R1+0x2c8], R6 ;  /* 0x0002c80601007387 */ /* 0x0003e80000100a00 */
[----:B0-----:R-:W3:Y:S01]  /*51e40*/  LDL.LU.64 R4, [R1+0x5920] ;  /* 0x0059200001047983 */ /* 0x001ee20000300a00 */
[----:B-1----:R-:W-:-:S05]  /*51e50*/  IMAD.MOV.U32 R6, RZ, RZ, R16 ;  /* 0x000000ffff067224 */ /* 0x002fca00078e0010 */
[----:B------:R-:W-:Y:S04]  /*51e60*/  STL [R1+0x58e8], R6 ;  /* 0x0058e80601007387 */ /* 0x000fe80000100800 */
[----:B---3--:R0:W-:Y:S04]  /*51e70*/  STL.64 [R1+0x58e0], R4 ;  /* 0x0058e00401007387 */ /* 0x0081e80000100a00 */
[----:B0-----:R-:W3:Y:S04]  /*51e80*/  LDL.LU.64 R4, [R1+0xc30] ;  /* 0x000c300001047983 */ /* 0x001ee80000300a00 */
[----:B------:R-:W4:Y:S01]  /*51e90*/  LDL.LU.64 R6, [R1+0xc38] ;  /* 0x000c380001067983 */ /* 0x000f220000300a00 */
[----:B--2---:R-:W-:Y:S01]  /*51ea0*/  HMMA.16816.F32.BF16 R8, R12, R24, R8 ;  /* 0x000000180c08723c */ /* 0x004fe20000041808 */
[----:B------:R-:W-:-:S02]  /*51eb0*/  IMAD.MOV.U32 R3, RZ, RZ, R17 ;  /* 0x000000ffff037224 */ /* 0x000fc400078e0011 */
[----:B------:R-:W-:Y:S02]  /*51ec0*/  IMAD.MOV.U32 R22, RZ, RZ, R24 ;  /* 0x000000ffff167224 */ /* 0x000fe400078e0018 */
[----:B------:R-:W-:Y:S01]  /*51ed0*/  IMAD.MOV.U32 R29, RZ, RZ, R25 ;  /* 0x000000ffff1d7224 */ /* 0x000fe200078e0019 */
        /* <DEDUP_REMOVED lines=8> */
[----:B0-----:R-:W4:Y:S04]  /*51f60*/  LDL.LU R11, [R1+0x5918] ;  /* 0x00591800010b7983 */ /* 0x001f280000300800 */
[----:B------:R-:W2:Y:S04]  /*51f70*/  LDL.LU.64 R8, [R1+0x5910] ;  /* 0x0059100001087983 */ /* 0x000ea80000300a00 */
[----:B------:R-:W2:Y:S04]  /*51f80*/  LDL.LU.64 R26, [R1+0x5908] ;  /* 0x00590800011a7983 */ /* 0x000ea80000300a00 */
[----:B------:R-:W2:Y:S04]  /*51f90*/  LDL.LU.64 R24, [R1+0x5900] ;  /* 0x0059000001187983 */ /* 0x000ea80000300a00 */
[----:B------:R-:W-:Y:S04]  /*51fa0*/  STL.64 [R1+0x58d0], R22 ;  /* 0x0058d01601007387 */ /* 0x000fe80000100a00 */
[----:B------:R-:W3:Y:S01]  /*51fb0*/  LDL.64 R20, [R1+0x30] ;  /* 0x0000300001147983 */ /* 0x000ee20000100a00 */
[----:B--2---:R-:W-:-:S15]  /*51fc0*/  HMMA.16816.F32.BF16 R4, R12, R24, R4 ;  /* 0x000000180c04723c */ /* 0x004fde0000041804 */
[----:B------:R-:W-:-:S04]  /*51fd0*/  NOP ;  /* 0x0000000000007918 */ /* 0x000fc80000000000 */
[----:B------:R-:W-:Y:S04]  /*51fe0*/  STL.64 [R1+0x2a0], R4 ;  /* 0x0002a00401007387 */ /* 0x000fe80000100a00 */
[----:B------:R0:W-:Y:S04]  /*51ff0*/  STL.64 [R1+0x2a8], R6 ;  /* 0x0002a80601007387 */ /* 0x0001e80000100a00 */
[----:B0-----:R-:W2:Y:S04]  /*52000*/  LDL.LU.64 R6, [R1+0x58f8] ;  /* 0x0058f80001067983 */ /* 0x001ea80000300a00 */
[----:B------:R-:W2:Y:S04]  /*52010*/  LDL.LU.64 R4, [R1+0x58f0] ;  /* 0x0058f00001047983 */ /* 0x000ea80000300a00 */
[----:B------:R-:W-:Y:S04]  /*52020*/  STL.64 [R1+0x5820], R26 ;  /* 0x0058201a01007387 */ /* 0x000fe80000100a00 */
[----:B------:R0:W-:Y:S04]  /*52030*/  STL.64 [R1+0x5818], R24 ;  /* 0x0058181801007387 */ /* 0x0001e80000100a00 */
[----:B0-----:R-:W3:Y:S01]  /*52040*/  LDL.64 R24, [R1+0xd0] ;  /* 0x0000d00001187983 */ /* 0x001ee20000100a00 */
[----:B--2---:R-:W-:Y:S03]  /*52050*/  HMMA.16816.F32.BF16 R4, R12, R8, R4 ;  /* 0x000000080c04723c */ /* 0x004fe60000041804 */
[----:B---3--:R0:W-:Y:S04]  /*52060*/  STL.64 [R1+0x58d8], R24 ;  /* 0x0058d81801007387 */ /* 0x0081e80000100a00 */
[----:B0-----:R-:W2:Y:S04]  /*52070*/  LDL.LU.64 R24, [R1+0xbe0] ;  /* 0x000be00001187983 */ /* 0x001ea80000300a00 */
[----:B------:R-:W2:Y:S08]  /*52080*/  LDL.LU.64 R26, [R1+0xbe8] ;  /* 0x000be800011a7983 */ /* 0x000eb00000300a00 */
[----:B------:R-:W-:Y:S04]  /*52090*/  STL.64 [R1+0x290], R4 ;  /* 0x0002900401007387 */ /* 0x000fe80000100a00 */
[----:B------:R0:W-:Y:S04]  /*520a0*/  STL.64 [R1+0x298], R6 ;  /* 0x0002980601007387 */ /* 0x0001e80000100a00 */
[----:B0-----:R-:W3:Y:S04]  /*520b0*/  LDL.LU R6, [R1+0x58e8] ;  /* 0x0058e80001067983 */ /* 0x001ee80000300800 */
[----:B------:R-:W2:Y:S01]  /*520c0*/  LDL.LU.64 R4, [R1+0x58e0] ;  /* 0x0058e00001047983 */ /* 0x000ea20000300a00 */
[----:B------:R-:W0:Y:S02]  /*520d0*/  S2R R0, SR_TID.X ;  /* 0x0000000000007919 */ /* 0x000e240000002100 */
[C---:B0-----:R-:W-:Y:S01]  /*520e0*/  LOP3.LUT R10, R0.reuse, 0x7, RZ, 0xc0, !PT ;  /* 0x00000007000a7812 */ /* 0x041fe200078ec0ff */
[----:B------:R-:W-:-:S04]  /*520f0*/  IMAD.SHL.U32 R2, R0, 0x2, RZ ;  /* 0x0000000200027824 */ /* 0x000fc800078e00ff */
[----:B------:R-:W-:Y:S02]  /*52100*/  IMAD R10, R10, 0x110, RZ ;  /* 0x000001100a0a7824 */ /* 0x000fe400078e02ff */
[----:B------:R-:W-:-:S03]  /*52110*/  IMAD.SHL.U32 R0, R0, 0x80, RZ ;  /* 0x0000008000007824 */ /* 0x000fc600078e00ff */
[----:B------:R-:W-:-:S04]  /*52120*/  LOP3.LUT R10, R10, 0x10, R2, 0x78, !PT ;  /* 0x000000100a0a7812 */ /* 0x000fc800078e7802 */
[----:B------:R-:W-:-:S04]  /*52130*/  LOP3.LUT R10, R10, 0x800, R0, 0xf8, !PT ;  /* 0x000008000a0a7812 */ /* 0x000fc800078ef800 */
[----:B------:R-:W-:Y:S01]  /*52140*/  LOP3.LUT R10, R10, 0x60, RZ, 0x3c, !PT ;  /* 0x000000600a0a7812 */ /* 0x000fe200078e3cff */
[----:B------:R-:W-:Y:S02]  /*52150*/  IMAD.MOV.U32 R2, RZ, RZ, R20 ;  /* 0x000000ffff027224 */ /* 0x000fe400078e0014 */
[----:B------:R-:W-:Y:S01]  /*52160*/  IMAD.MOV.U32 R0, RZ, RZ, R21 ;  /* 0x000000ffff007224 */ /* 0x000fe200078e0015 */
[----:B--2---:R-:W-:-:S15]  /*52170*/  HMMA.16816.F32.BF16 R16, R12, R4, R16 ;  /* 0x000000040c10723c */ /* 0x004fde0000041810 */
[----:B------:R-:W-:-:S04]  /*52180*/  NOP ;  /* 0x0000000000007918 */ /* 0x000fc80000000000 */
[----:B------:R-:W-:Y:S04]  /*52190*/  STL.64 [R1+0x280], R16 ;  /* 0x0002801001007387 */ /* 0x000fe80000100a00 */
[----:B------:R-:W-:Y:S04]  /*521a0*/  STL.64 [R1+0x288], R18 ;  /* 0x0002881201007387 */ /* 0x000fe80000100a00 */
[----:B------:R-:W0:Y:S01]  /*521b0*/  LDSM.16.MT88.4 R16, [R10+UR5+0x10000] ;  /* 0x010000050a10783b */ /* 0x000e220008004200 */
[C---:B------:R-:W-:Y:S03]  /*521c0*/  HMMA.16816.F32.BF16 R24, R12.reuse, R20, R24 ;  /* 0x000000140c18723c */ /* 0x040fe60000041818 */
[----:B------:R-:W-:Y:S04]  /*521d0*/  STL [R1+0x5880], R10 ;  /* 0x0058800a01007387 */ /* 0x000fe80000100800 */
[----:B------:R1:W-:Y:S04]  /*521e0*/  STL.64 [R1+0x5878], R8 ;  /* 0x0058780801007387 */ /* 0x0003e80000100a00 */
[----:B----4-:R2:W-:Y:S04]  /*521f0*/  STL [R1+0x58c8], R11 ;  /* 0x0058c80b01007387 */ /* 0x0105e80000100800 */
[----:B-1----:R-:W4:Y:S04]  /*52200*/  LDL.LU.64 R8, [R1+0xbb0] ;  /* 0x000bb00001087983 */ /* 0x002f280000300a00 */
[----:B--2---:R-:W4:Y:S04]  /*52210*/  LDL.LU.64 R10, [R1+0xbb8] ;  /* 0x000bb800010a7983 */ /* 0x004f280000300a00 */
[----:B0-----:R-:W-:Y:S04]  /*52220*/  STL.64 [R1+0x5730], R18 ;  /* 0x0057301201007387 */ /* 0x001fe80000100a00 */
[----:B------:R0:W-:Y:S04]  /*52230*/  STL.64 [R1+0x5728], R16 ;  /* 0x0057281001007387 */ /* 0x0001e80000100a00 */
[----:B0-----:R-:W2:Y:S04]  /*52240*/  LDL.LU.64 R16, [R1+0x40] ;  /* 0x0000400001107983 */ /* 0x001ea80000300a00 */
[----:B------:R0:W-:Y:S04]  /*52250*/  STL.64 [R1+0x270], R24 ;  /* 0x0002701801007387 */ /* 0x0001e80000100a00 */
[----:B------:R-:W-:Y:S04]  /*52260*/  STL.64 [R1+0x278], R26 ;  /* 0x0002781a01007387 */ /* 0x000fe80000100a00 */
[----:B0-----:R-:W4:Y:S04]  /*52270*/  LDL.LU.64 R24, [R1+0x58d8] ;  /* 0x0058d80001187983 */ /* 0x001f280000300a00 */
[----:B------:R-:W2:Y:S04]  /*52280*/  LDL.LU.64 R22, [R1+0x58d0] ;  /* 0x0058d00001167983 */ /* 0x000ea80000300a00 */
[----:B------:R-:W2:Y:S01]  /*52290*/  LDL.64 R20, [R1+0x90] ;  /* 0x0000900001147983 */ /* 0x000ea20000100a00 */
[----:B----4-:R-:W-:Y:S03]  /*522a0*/  HMMA.16816.F32.BF16 R8, R12, R24, R8 ;  /* 0x000000180c08723c */ /* 0x010fe60000041808 */
[----:B--2---:R0:W-:Y:S01]  /*522b0*/  STL.64 [R1+0x58b8], R20 ;  /* 0x0058b81401007387 */ /* 0x0041e20000100a00 */
[----:B------:R-:W-:-:S02]  /*522c0*/  IMAD.MOV.U32 R18, RZ, RZ, R24 ;  /* 0x000000ffff127224 */ /* 0x000fc400078e0018 */
[----:B------:R-:W-:Y:S01]  /*522d0*/  IMAD.MOV.U32 R7, RZ, RZ, R25 ;  /* 0x000000ffff077224 */ /* 0x000fe200078e0019 */
[----:B------:R-:W-:Y:S01]  /*522e0*/  MOV R24, R22 ;  /* 0x0000001600187202 */ /* 0x000fe20000000f00 */
[----:B------:R-:W-:Y:S01]  /*522f0*/  IMAD.MOV.U32 R25, RZ, RZ, R29 ;  /* 0x000000ffff197224 */ /* 0x000fe200078e001d */
[----:B0-----:R-:W2:Y:S04]  /*52300*/  LDL.64 R20, [R1+0xa0] ;  /* 0x0000a00001147983 */ /* 0x001ea80000100a00 */
[----:B------:R-:W-:Y:S04]  /*52310*/  STL [R1+0x57f4], R0 ;  /* 0x0057f40001007387 */ /* 0x000fe80000100800 */
[----:B------:R-:W-:Y:S04]  /*52320*/  STL [R1+0x57f0], R2 ;  /* 0x0057f00201007387 */ /* 0x000fe80000100800 */
[----:B------:R0:W-:Y:S04]  /*52330*/  STL.64 [R1+0x5c0], R8 ;  /* 0x0005c00801007387 */ /* 0x0001e80000100a00 */
[----:B------:R1:W-:Y:S04]  /*52340*/  STL.64 [R1+0x5c8], R10 ;  /* 0x0005c80a01007387 */ /* 0x0003e80000100a00 */
[----:B0-----:R-:W4:Y:S04]  /*52350*/  LDL.LU.64 R8, [R1+0xb40] ;  /* 0x000b400001087983 */ /* 0x001f280000300a00 */
[----:B-1----:R-:W4:Y:S04]  /*52360*/  LDL.LU.64 R10, [R1+0xb48] ;  /* 0x000b4800010a7983 */ /* 0x002f280000300a00 */
[----:B------:R-:W2:Y:S04]  /*52370*/  LDL.LU R22, [R1+0x58cc] ;  /* 0x0058cc0001167983 */ /* 0x000ea80000300800 */
[----:B------:R0:W-:Y:S04]  /*52380*/  STL.64 [R1+0x5838], R24 ;  /* 0x0058381801007387 */ /* 0x0001e80000100a00 */
[----:B0-----:R-:W2:Y:S04]  /*52390*/  LDL.64 R24, [R1+0xc0] ;  /* 0x0000c00001187983 */ /* 0x001ea80000100a00 */
[----:B------:R-:W-:Y:S04]  /*523a0*/  STL [R1+0x57fc], R18 ;  /* 0x0057fc1201007387 */ /* 0x000fe80000100800 */
[----:B------:R0:W-:Y:S04]  /*523b0*/  STL.64 [R1+0x58c0], R16 ;  /* 0x0058c01001007387 */ /* 0x0001e80000100a00 */
[----:B0-----:R-:W2:Y:S04]  /*523c0*/  LDL.LU.64 R16, [R1+0xb80] ;  /* 0x000b800001107983 */ /* 0x001ea80000300a00 */
[----:B------:R-:W2:Y:S04]  /*523d0*/  LDL.LU.64 R18, [R1+0xb88] ;  /* 0x000b880001127983 */ /* 0x000ea80000300a00 */
[----:B------:R-:W-:Y:S01]  /*523e0*/  STL [R1+0x57f8], R7 ;  /* 0x0057f80701007387 */ /* 0x000fe20000100800 */
[----:B--2---:R-:W-:Y:S01]  /*523f0*/  HMMA.16816.F32.BF16 R16, R12, R24, R16 ;  /* 0x000000180c10723c */ /* 0x004fe20000041810 */
[----:B------:R-:W-:-:S02]  /*52400*/  IMAD.MOV.U32 R2, RZ, RZ, R24 ;  /* 0x000000ffff027224 */ /* 0x000fc400078e0018 */
[----:B------:R-:W-:Y:S02]  /*52410*/  IMAD.MOV.U32 R29, RZ, RZ, R25 ;  /* 0x000000ffff1d7224 */ /* 0x000fe400078e0019 */
[----:B---3--:R-:W-:Y:S02]  /*52420*/  IMAD.MOV.U32 R24, RZ, RZ, R6 ;  /* 0x000000ffff187224 */ /* 0x008fe400078e0006 */
[----:B------:R-:W-:-:S12]  /*52430*/  IMAD.MOV.U32 R25, RZ, RZ, R3 ;  /* 0x000000ffff197224 */ /* 0x000fd800078e0003 */
[----:B------:R0:W-:Y:S04]  /*52440*/  STL.64 [R1+0x5b0], R16 ;  /* 0x0005b01001007387 */ /* 0x0001e80000100a00 */
[----:B------:R1:W-:Y:S04]  /*52450*/  STL.64 [R1+0x5b8], R18 ;  /* 0x0005b81201007387 */ /* 0x0003e80000100a00 */
[----:B0-----:R-:W2:Y:S04]  /*52460*/  LDL.LU.64 R16, [R1+0xaf0] ;  /* 0x000af00001107983 */ /* 0x001ea80000300a00 */
[----:B-1----:R-:W2:Y:S04]  /*52470*/  LDL.LU.64 R18, [R1+0xaf8] ;  /* 0x000af80001127983 */ /* 0x002ea80000300a00 */
[----:B------:R0:W-:Y:S04]  /*52480*/  STL.64 [R1+0x5850], R24 ;  /* 0x0058501801007387 */ /* 0x0001e80000100a00 */
[----:B0-----:R-:W4:Y:S04]  /*52490*/  LDL.64 R24, [R1+0xb0] ;  /* 0x0000b00001187983 */ /* 0x001f280000100a00 */
[----:B------:R-:W-:Y:S01]  /*524a0*/  STL [R1+0x5804], R2 ;  /* 0x0058040201007387 */ /* 0x000fe20000100800 */
[----:B----4-:R-:W-:-:S15]  /*524b0*/  HMMA.16816.F32.BF16 R8, R12, R24, R8 ;  /* 0x000000180c08723c */ /* 0x010fde0000041808 */
[----:B------:R-:W-:-:S04]  /*524c0*/  NOP ;  /* 0x0000000000007918 */ /* 0x000fc80000000000 */
[----:B------:R-:W-:Y:S04]  /*524d0*/  STL.64 [R1+0x5a0], R8 ;  /* 0x0005a00801007387 */ /* 0x000fe80000100a00 */
[----:B------:R0:W-:Y:S04]  /*524e0*/  STL.64 [R1+0x5a8], R10 ;  /* 0x0005a80a01007387 */ /* 0x0001e80000100a00 */
[----:B0-----:R-:W3:Y:S04]  /*524f0*/  LDL.LU R11, [R1+0x58c8] ;  /* 0x0058c800010b7983 */ /* 0x001ee80000300800 */
[----:B------:R-:W4:Y:S01]  /*52500*/  LDL.64 R8, [R1+0x60] ;  /* 0x0000600001087983 */ /* 0x000f220000100a00 */
[----:B--2---:R-:W-:Y:S01]  /*52510*/  HMMA.16816.F32.BF16 R16, R12, R20, R16 ;  /* 0x000000140c10723c */ /* 0x004fe20000041810 */
[----:B------:R-:W-:-:S02]  /*52520*/  IMAD.MOV.U32 R6, RZ, RZ, R24 ;  /* 0x000000ffff067224 */ /* 0x000fc400078e0018 */
[----:B------:R-:W-:Y:S02]  /*52530*/  IMAD.MOV.U32 R3, RZ, RZ, R25 ;  /* 0x000000ffff037224 */ /* 0x000fe400078e0019 */
[----:B------:R-:W-:Y:S02]  /*52540*/  IMAD.MOV.U32 R24, RZ, RZ, R28 ;  /* 0x000000ffff187224 */ /* 0x000fe400078e001c */
[----:B------:R-:W-:Y:S02]  /*52550*/  IMAD.MOV.U32 R25, RZ, RZ, R23 ;  /* 0x000000ffff197224 */ /* 0x000fe400078e0017 */
[----:B------:R-:W-:Y:S01]  /*52560*/  IMAD.MOV.U32 R28, RZ, RZ, R20 ;  /* 0x000000ffff1c7224 */ /* 0x000fe200078e0014 */
[----:B----4-:R0:W-:Y:S02]  /*52570*/  STL.64 [R1+0x5890], R8 ;  /* 0x0058900801007387 */ /* 0x0101e40000100a00 */
[----:B0-----:R-:W-:Y:S01]  /*52580*/  IMAD.MOV.U32 R8, RZ, RZ, R22 ;  /* 0x000000ffff087224 */ /* 0x001fe200078e0016 */
[----:B---3--:R-:W-:-:S05]  /*52590*/  MOV R9, R11 ;  /* 0x0000000b00097202 */ /* 0x008fca0000000f00 */
[----:B------:R0:W-:Y:S04]  /*525a0*/  STL.64 [R1+0x58b0], R8 ;  /* 0x0058b00801007387 */ /* 0x0001e80000100a00 */
[----:B0-----:R-:W2:Y:S04]  /*525b0*/  LDL.LU.64 R8, [R1+0xaa0] ;  /* 0x000aa00001087983 */ /* 0x001ea80000300a00 */
[----:B------:R-:W2:Y:S04]  /*525c0*/  LDL.LU.64 R10, [R1+0xaa8] ;  /* 0x000aa800010a7983 */ /* 0x000ea80000300a00 */
[----:B------:R0:W-:Y:S04]  /*525d0*/  STL.64 [R1+0x5888], R24 ;  /* 0x0058881801007387 */ /* 0x0001e80000100a00 */
[----:B0-----:R-:W3:Y:S04]  /*525e0*/  LDL.LU.64 R24, [R1+0xa50] ;  /* 0x000a500001187983 */ /* 0x001ee80000300a00 */
[----:B------:R-:W3:Y:S04]  /*525f0*/  LDL.LU.64 R26, [R1+0xa58] ;  /* 0x000a5800011a7983 */ /* 0x000ee80000300a00 */
[----:B------:R-:W-:Y:S04]  /*52600*/  STL [R1+0x5800], R6 ;  /* 0x0058000601007387 */ /* 0x000fe80000100800 */
[----:B------:R0:W-:Y:S04]  /*52610*/  STL.64 [R1+0x590], R16 ;  /* 0x0005901001007387 */ /* 0x0001e80000100a00 */
[----:B------:R1:W-:Y:S04]  /*52620*/  STL.64 [R1+0x598], R18 ;  /* 0x0005981201007387 */ /* 0x0003e80000100a00 */
[----:B0-----:R-:W4:Y:S01]  /*52630*/  LDL.LU.64 R16, [R1+0x58c0] ;  /* 0x0058c00001107983 */ /* 0x001f220000300a00 */
[----:B-1----:R-:W-:-:S03]  /*52640*/  IMAD.MOV.U32 R19, RZ, RZ, R21 ;  /* 0x000000ffff137224 */ /* 0x002fc600078e0015 */
[----:B------:R-:W2:Y:S02]  /*52650*/  LDL.LU.64 R20, [R1+0x58b8] ;  /* 0x0058b80001147983 */ /* 0x000ea40000300a00 */
[----:B--2---:R-:W-:Y:S01]  /*52660*/  HMMA.16816.F32.BF16 R8, R12, R20, R8 ;  /* 0x000000140c08723c */ /* 0x004fe20000041808 */
[----:B------:R-:W-:Y:S02]  /*52670*/  IMAD.MOV.U32 R7, RZ, RZ, R20 ;  /* 0x000000ffff077224 */ /* 0x000fe400078e0014 */
[----:B------:R-:W-:-:S15]  /*52680*/  IMAD.MOV.U32 R0, RZ, RZ, R21 ;  /* 0x000000ffff007224 */ /* 0x000fde00078e0015 */
[----:B------:R-:W-:Y:S01]  /*52690*/  NOP ;  /* 0x0000000000007918 */ /* 0x000fe20000000000 */
[----:B------:R0:W-:Y:S04]  /*526a0*/  STL.64 [R1+0x580], R8 ;  /* 0x0005800801007387 */ /* 0x0001e80000100a00 */
[----:B------:R-:W-:Y:S04]  /*526b0*/  STL.64 [R1+0x588], R10 ;  /* 0x0005880a01007387 */ /* 0x000fe80000100a00 */
[----:B0-----:R-:W2:Y:S04]  /*526c0*/  LDL.LU.64 R8, [R1+0x58b0] ;  /* 0x0058b00001087983 */ /* 0x001ea80000300a00 */
[----:B------:R-:W3:Y:S02]  /*526d0*/  LDL.LU.64 R20, [R1+0x58a8] ;  /* 0x0058a80001147983 */ /* 0x000ee40000300a00 */
[----:B---3--:R-:W-:Y:S01]  /*526e0*/  HMMA.16816.F32.BF16 R24, R12, R20, R24 ;  /* 0x000000140c18723c */ /* 0x008fe20000041818 */
[----:B------:R-:W-:-:S02]  /*526f0*/  IMAD.MOV.U32 R18, RZ, RZ, R21 ;  /* 0x000000ffff127224 */ /* 0x000fc400078e0015 */
[----:B------:R-:W-:-:S15]  /*52700*/  IMAD.MOV.U32 R6, RZ, RZ, R20 ;  /* 0x000000ffff067224 */ /* 0x000fde00078e0014 */
[----:B------:R-:W-:Y:S01]  /*52710*/  NOP ;  /* 0x0000000000007918 */ /* 0x000fe20000000000 */
[----:B------:R-:W-:Y:S04]  /*52720*/  STL.64 [R1+0x570], R24 ;  /* 0x0005701801007387 */ /* 0x000fe80000100a00 */
[----:B------:R-:W-:Y:S04]  /*52730*/  STL.64 [R1+0x578], R26 ;  /* 0x0005781a01007387 */ /* 0x000fe80000100a00 */
[----:B------:R-:W-:Y:S04]  /*52740*/  STL.64 [R1+0x58a0], R18 ;  /* 0x0058a01201007387 */ /* 0x000fe80000100a00 */
[----:B----4-:R0:W-:Y:S04]  /*52750*/  STL.64 [R1+0x5898], R16 ;  /* 0x0058981001007387 */ /* 0x0101e80000100a00 */
[----:B0-----:R-:W2:Y:S04]  /*52760*/  LDL.LU.64 R16, [R1+0xa20] ;  /* 0x000a200001107983 */ /* 0x001ea80000300a00 */
[----:B------:R-:W2:Y:S04]  /*52770*/  LDL.LU.64 R18, [R1+0xa28] ;  /* 0x000a280001127983 */ /* 0x000ea80000300a00 */
[----:B------:R-:W3:Y:S04]  /*52780*/  LDL.LU.64 R24, [R1+0x9d0] ;  /* 0x0009d00001187983 */ /* 0x000ee80000300a00 */
[----:B------:R-:W3:Y:S04]  /*52790*/  LDL.LU.64 R26, [R1+0x9d8] ;  /* 0x0009d800011a7983 */ /* 0x000ee80000300a00 */
[----:B------:R-:W4:Y:S04]  /*527a0*/  LDL.LU.64 R20, [R1+0x950] ;  /* 0x0009500001147983 */ /* 0x000f280000300a00 */
[----:B------:R-:W4:Y:S04]  /*527b0*/  LDL.LU.64 R22, [R1+0x958] ;  /* 0x0009580001167983 */ /* 0x000f280000300a00 */
[----:B------:R-:W-:Y:S04]  /*527c0*/  STL.64 [R1+0x5810], R6 ;  /* 0x0058100601007387 */ /* 0x000fe80000100a00 */
[----:B------:R0:W-:Y:S04]  /*527d0*/  STL.64 [R1+0x5808], R4 ;  /* 0x0058080401007387 */ /* 0x0001e80000100a00 */
[----:B0-----:R-:W2:Y:S04]  /*527e0*/  LDL.LU.64 R4, [R1+0x810] ;  /* 0x0008100001047983 */ /* 0x001ea80000300a00 */
[----:B------:R-:W2:Y:S04]  /*527f0*/  LDL.LU.64 R6, [R1+0x818] ;  /* 0x0008180001067983 */ /* 0x000ea80000300a00 */
[----:B--2---:R-:W-:Y:S04]  /*52800*/  STL.64 [R1+0x5830], R6 ;  /* 0x0058300601007387 */ /* 0x004fe80000100a00 */
[----:B------:R0:W-:Y:S04]  /*52810*/  STL.64 [R1+0x5828], R4 ;  /* 0x0058280401007387 */ /* 0x0001e80000100a00 */
[----:B0-----:R-:W2:Y:S04]  /*52820*/  LDL.LU.64 R4, [R1+0x980] ;  /* 0x0009800001047983 */ /* 0x001ea80000300a00 */
[----:B------:R-:W2:Y:S01]  /*52830*/  LDL.LU.64 R6, [R1+0x988] ;  /* 0x0009880001067983 */ /* 0x000ea20000300a00 */
[C---:B------:R-:W-:Y:S03]  /*52840*/  HMMA.16816.F32.BF16 R8, R12.reuse, R8, R16 ;  /* 0x000000080c08723c */ /* 0x040fe60000041810 */
[----:B--2---:R-:W-:Y:S04]  /*52850*/  STL.64 [R1+0x5848], R6 ;  /* 0x0058480601007387 */ /* 0x004fe80000100a00 */
[----:B------:R0:W-:Y:S04]  /*52860*/  STL.64 [R1+0x5840], R4 ;  /* 0x0058400401007387 */ /* 0x0001e80000100a00 */
[----:B0-----:R-:W2:Y:S04]  /*52870*/  LDL.LU.64 R4, [R1+0x9c0] ;  /* 0x0009c00001047983 */ /* 0x001ea80000300a00 */
[----:B------:R-:W2:Y:S04]  /*52880*/  LDL.LU.64 R6, [R1+0x9c8] ;  /* 0x0009c80001067983 */ /* 0x000ea80000300a00 */
[----:B--2---:R-:W-:Y:S04]  /*52890*/  STL.64 [R1+0x5860], R6 ;  /* 0x0058600601007387 */ /* 0x004fe80000100a00 */
[----:B------:R0:W-:Y:S04]  /*528a0*/  STL.64 [R1+0x5858], R4 ;  /* 0x0058580401007387 */ /* 0x0001e80000100a00 */
[----:B0-----:R-:W2:Y:S04]  /*528b0*/  LDL.LU.64 R4, [R1+0xa10] ;  /* 0x000a100001047983 */ /* 0x001ea80000300a00 */
[----:B------:R-:W2:Y:S04]  /*528c0*/  LDL.LU.64 R6, [R1+0xa18] ;  /* 0x000a180001067983 */ /* 0x000ea80000300a00 */
[----:B------:R-:W2:Y:S04]  /*528d0*/  LDL.LU.64 R18, [R1+0x58a0] ;  /* 0x0058a00001127983 */ /* 0x000ea80000300a00 */
[----:B------:R-:W4:Y:S04]  /*528e0*/  LDL.LU.64 R16, [R1+0x5898] ;  /* 0x0058980001107983 */ /* 0x000f280000300a00 */
[----:B------:R0:W-:Y:S04]  /*528f0*/  STL.64 [R1+0x560], R8 ;  /* 0x0005600801007387 */ /* 0x0001e80000100a00 */
[----:B------:R1:W-:Y:S04]  /*52900*/  STL.64 [R1+0x568], R10 ;  /* 0x0005680a01007387 */ /* 0x0003e80000100a00 */
[----:B0-----:R-:W3:Y:S02]  /*52910*/  LDL.LU.64 R8, [R1+0x5890] ;  /* 0x0058900001087983 */ /* 0x001ee40000300a00 */
[----:B---3--:R-:W-:Y:S01]  /*52920*/  HMMA.16816.F32.BF16 R24, R12, R8, R24 ;  /* 0x000000080c18723c */ /* 0x008fe20000041818 */
[----:B------:R-:W-:-:S02]  /*52930*/  IMAD.MOV.U32 R2, RZ, RZ, R8 ;  /* 0x000000ffff027224 */ /* 0x000fc400078e0008 */
[----:B-1----:R-:W-:-:S05]  /*52940*/  IMAD.MOV.U32 R11, RZ, RZ, R9 ;  /* 0x000000ffff0b7224 */ /* 0x002fca00078e0009 */
[----:B----4-:R-:W-:Y:S11]  /*52950*/  HMMA.16816.F32.BF16 R12, R12, R16, R20 ;  /* 0x000000100c0c723c */ /* 0x010ff60000041814 */
[----:B------:R0:W-:Y:S04]  /*52960*/  STL.64 [R1+0x550], R24 ;  /* 0x0005501801007387 */ /* 0x0001e80000100a00 */
[----:B------:R-:W-:Y:S04]  /*52970*/  STL.64 [R1+0x558], R26 ;  /* 0x0005581a01007387 */ /* 0x000fe80000100a00 */
[----:B0-----:R-:W2:Y:S04]  /*52980*/  LDL.LU.64 R24, [R1+0x5888] ;  /* 0x0058880001187983 */ /* 0x001ea80000300a00 */
[----:B------:R-:W3:Y:S04]  /*52990*/  LDL.LU R10, [R1+0x5880] ;  /* 0x00588000010a7983 */ /* 0x000ee80000300800 */
[----:B------:R-:W4:Y:S04]  /*529a0*/  LDL.LU.64 R8, [R1+0x5878] ;  /* 0x0058780001087983 */ /* 0x000f280000300a00 */
[----:B------:R-:W2:Y:S04]  /*529b0*/  LDL.LU.64 R22, [R1+0x5870] ;  /* 0x0058700001167983 */ /* 0x000ea80000300a00 */
[----:B------:R-:W2:Y:S04]  /*529c0*/  LDL.LU.64 R20, [R1+0x5868] ;  /* 0x0058680001147983 */ /* 0x000ea80000300a00 */
[----:B------:R0:W-:Y:S04]  /*529d0*/  STL.64 [R1+0x260], R12 ;  /* 0x0002600c01007387 */ /* 0x0001e80000100a00 */
[----:B------:R1:W-:Y:S04]  /*529e0*/  STL.64 [R1+0x268], R14 ;  /* 0x0002680e01007387 */ /* 0x0003e80000100a00 */
[----:B0-----:R-:W3:Y:S04]  /*529f0*/  LDL.LU.64 R12, [R1+0x7c0] ;  /* 0x0007c000010c7983 */ /* 0x001ee80000300a00 */
[----:B-1----:R-:W3:Y:S04]  /*52a00*/  LDL.LU.64 R14, [R1+0x7c8] ;  /* 0x0007c800010e7983 */ /* 0x002ee80000300a00 */
        /* <DEDUP_REMOVED lines=19> */
[----:B------:R-:W2:Y:S02]  /*52b40*/  LDL.LU.64 R24, [R1+0x5818] ;  /* 0x0058180001187983 */ /* 0x000ea40000300a00 */
[----:B--2---:R-:W-:-:S15]  /*52b50*/  HMMA.16816.F32.BF16 R4, R20, R24, R4 ;  /* 0x000000181404723c */ /* 0x004fde0000041804 */
[----:B------:R-:W-:-:S04]  /*52b60*/  NOP ;  /* 0x0000000000007918 */ /* 0x000fc80000000000 */
[----:B------:R-:W-:Y:S04]  /*52b70*/  STL.64 [R1+0x470], R4 ;  /* 0x0004700401007387 */ /* 0x000fe80000100a00 */
[----:B------:R0:W-:Y:S04]  /*52b80*/  STL.64 [R1+0x478], R6 ;  /* 0x0004780601007387 */ /* 0x0001e80000100a00 */
[----:B0-----:R-:W2:Y:S04]  /*52b90*/  LDL.LU.64 R6, [R1+0x5810] ;  /* 0x0058100001067983 */ /* 0x001ea80000300a00 */
[----:B------:R-:W3:Y:S04]  /*52ba0*/  LDL.LU.64 R4, [R1+0x5808] ;  /* 0x0058080001047983 */ /* 0x000ee80000300a00 */
[----:B------:R-:W-:Y:S04]  /*52bb0*/  STL.64 [R1+0x5700], R26 ;  /* 0x0057001a01007387 */ /* 0x000fe80000100a00 */
[----:B------:R0:W-:Y:S04]  /*52bc0*/  STL.64 [R1+0x56f8], R24 ;  /* 0x0056f81801007387 */ /* 0x0001e80000100a00 */
[----:B0-----:R-:W2:Y:S04]  /*52bd0*/  LDL.LU.64 R24, [R1+0x7f0] ;  /* 0x0007f00001187983 */ /* 0x001ea80000300a00 */
[----:B------:R-:W2:Y:S04]  /*52be0*/  LDL.LU.64 R26, [R1+0x7f8] ;  /* 0x0007f800011a7983 */ /* 0x000ea80000300a00 */
[----:B----4-:R-:W-:Y:S04]  /*52bf0*/  STL [R1+0x56e0], R9 ;  /* 0x0056e00901007387 */ /* 0x010fe80000100800 */
[----:B------:R0:W-:Y:S01]  /*52c00*/  STL [R1+0x5708], R8 ;  /* 0x0057080801007387 */ /* 0x0001e20000100800 */
[----:B--2---:R-:W-:Y:S01]  /*52c10*/  HMMA.16816.F32.BF16 R24, R20, R8, R24 ;  /* 0x000000081418723c */ /* 0x004fe20000041818 */
[----:B0-----:R-:W-:-:S02]  /*52c20*/  IMAD.MOV.U32 R8, RZ, RZ, R2 ;  /* 0x000000ffff087224 */ /* 0x001fc400078e0002 */
[----:B------:R-:W-:-:S15]  /*52c30*/  IMAD.MOV.U32 R9, RZ, RZ, R11 ;  /* 0x000000ffff097224 */ /* 0x000fde00078e000b */
[----:B------:R-:W-:Y:S01]  /*52c40*/  NOP ;  /* 0x0000000000007918 */ /* 0x000fe20000000000 */
[----:B------:R-:W-:Y:S04]  /*52c50*/  STL.64 [R1+0x460], R24 ;  /* 0x0004601801007387 */ /* 0x000fe80000100a00 */
[----:B------:R3:W-:Y:S04]  /*52c60*/  STL.64 [R1+0x468], R26 ;  /* 0x0004681a01007387 */ /* 0x0007e80000100a00 */
[----:B------:R-:W2:Y:S01]  /*52c70*/  LDL.LU R2, [R1+0x5804] ;  /* 0x0058040001027983 */ /* 0x000ea20000300800 */
[----:B---3--:R-:W-:Y:S03]  /*52c80*/  HMMA.16816.F32.BF16 R24, R20, R4, R12 ;  /* 0x000000041418723c */ /* 0x008fe6000004180c */
[----:B------:R0:W-:Y:S04]  /*52c90*/  STL.64 [R1+0x5748], R8 ;  /* 0x0057480801007387 */ /* 0x0001e80000100a00 */
[----:B------:R-:W-:Y:S04]  /*52ca0*/  STL.64 [R1+0x5738], R4 ;  /* 0x0057380401007387 */ /* 0x000fe80000100a00 */
[----:B------:R1:W3:Y:S08]  /*52cb0*/  LDSM.16.MT88.4 R12, [R10+UR5+0x10080] ;  /* 0x010080050a0c783b */ /* 0x0002f00008004200 */
[----:B------:R-:W-:Y:S04]  /*52cc0*/  STL.64 [R1+0x450], R24 ;  /* 0x0004501801007387 */ /* 0x000fe80000100a00 */
[----:B------:R-:W-:Y:S04]  /*52cd0*/  STL.64 [R1+0x458], R26 ;  /* 0x0004581a01007387 */ /* 0x000fe80000100a00 */
[----:B0-----:R-:W4:Y:S04]  /*52ce0*/  LDL.LU.64 R8, [R1+0x710] ;  /* 0x0007100001087983 */ /* 0x001f280000300a00 */
[----:B-1----:R-:W2:Y:S04]  /*52cf0*/  LDL.LU.64 R10, [R1+0x718] ;  /* 0x00071800010a7983 */ /* 0x002ea80000300a00 */
[----:B--2---:R-:W-:Y:S04]  /*52d00*/  STL.64 [R1+0x5758], R10 ;  /* 0x0057580a01007387 */ /* 0x004fe80000100a00 */
[----:B----4-:R0:W-:Y:S02]  /*52d10*/  STL.64 [R1+0x5750], R8 ;  /* 0x0057500801007387 */ /* 0x0101e40000100a00 */
[----:B0-----:R-:W-:Y:S01]  /*52d20*/  MOV R8, R6 ;  /* 0x0000000600087202 */ /* 0x001fe20000000f00 */
[----:B------:R-:W-:Y:S01]  /*52d30*/  IMAD.MOV.U32 R9, RZ, RZ, R18 ;  /* 0x000000ffff097224 */ /* 0x000fe200078e0012 */
[----:B------:R-:W2:Y:S04]  /*52d40*/  LDL.LU R6, [R1+0x5800] ;  /* 0x0058000001067983 */ /* 0x000ea80000300800 */
[----:B------:R-:W4:Y:S04]  /*52d50*/  LDL.LU R18, [R1+0x57fc] ;  /* 0x0057fc0001127983 */ /* 0x000f280000300800 */
[----:B------:R0:W-:Y:S02]  /*52d60*/  STL.64 [R1+0x5770], R8 ;  /* 0x0057700801007387 */ /* 0x0001e40000100a00 */
[----:B0-----:R-:W-:-:S02]  /*52d70*/  IMAD.MOV.U32 R8, RZ, RZ, R7 ;  /* 0x000000ffff087224 */ /* 0x001fc400078e0007 */
[----:B------:R-:W2:Y:S01]  /*52d80*/  LDL.LU R7, [R1+0x57f8] ;  /* 0x0057f80001077983 */ /* 0x000ea20000300800 */
[----:B------:R-:W-:Y:S02]  /*52d90*/  IMAD.MOV.U32 R4, RZ, RZ, R2 ;  /* 0x000000ffff047224 */ /* 0x000fe400078e0002 */
[----:B------:R-:W-:Y:S02]  /*52da0*/  IMAD.MOV.U32 R5, RZ, RZ, R29 ;  /* 0x000000ffff057224 */ /* 0x000fe400078e001d */
[----:B------:R-:W-:Y:S02]  /*52db0*/  IMAD.MOV.U32 R9, RZ, RZ, R0 ;  /* 0x000000ffff097224 */ /* 0x000fe400078e0000 */
[----:B------:R-:W3:Y:S04]  /*52dc0*/  LDL.LU R0, [R1+0x57f4] ;  /* 0x0057f40001007983 */ /* 0x000ee80000300800 */
[----:B------:R-:W3:Y:S04]  /*52dd0*/  LDL.LU R2, [R1+0x57f0] ;  /* 0x0057f00001027983 */ /* 0x000ee80000300800 */
[----:B------:R-:W-:Y:S04]  /*52de0*/  STL.64 [R1+0x57c0], R4 ;  /* 0x0057c00401007387 */ /* 0x000fe80000100a00 */
[----:B------:R0:W-:Y:S02]  /*52df0*/  STL.64 [R1+0x5788], R8 ;  /* 0x0057880801007387 */ /* 0x0001e40000100a00 */
[----:B0-----:R-:W-:-:S02]  /*52e00*/  IMAD.MOV.U32 R8, RZ, RZ, R28 ;  /* 0x000000ffff087224 */ /* 0x001fc400078e001c */
[----:B------:R-:W-:Y:S02]  /*52e10*/  IMAD.MOV.U32 R9, RZ, RZ, R19 ;  /* 0x000000ffff097224 */ /* 0x000fe400078e0013 */
[----:B----4-:R-:W-:Y:S02]  /*52e20*/  IMAD.MOV.U32 R4, RZ, RZ, R18 ;  /* 0x000000ffff047224 */ /* 0x010fe400078e0012 */
[----:B--2---:R-:W-:-:S05]  /*52e30*/  IMAD.MOV.U32 R5, RZ, RZ, R7 ;  /* 0x000000ffff057224 */ /* 0x004fca00078e0007 */
[----:B------:R-:W-:Y:S04]  /*52e40*/  STL.64 [R1+0x57d8], R4 ;  /* 0x0057d80401007387 */ /* 0x000fe80000100a00 */
[----:B------:R0:W-:Y:S02]  /*52e50*/  STL.64 [R1+0x57a0], R8 ;  /* 0x0057a00801007387 */ /* 0x0001e40000100a00 */
[----:B0-----:R-:W-:Y:S01]  /*52e60*/  IMAD.MOV.U32 R8, RZ, RZ, R6 ;  /* 0x000000ffff087224 */ /* 0x001fe200078e0006 */
[----:B------:R-:W-:-:S05]  /*52e70*/  MOV R9, R3 ;  /* 0x0000000300097202 */ /* 0x000fca0000000f00 */
[----:B------:R0:W-:Y:S04]  /*52e80*/  STL.64 [R1+0x57b8], R8 ;  /* 0x0057b80801007387 */ /* 0x0001e80000100a00 */
[----:B0-----:R-:W2:Y:S04]  /*52e90*/  LDL.LU.64 R8, [R1+0x760] ;  /* 0x0007600001087983 */ /* 0x001ea80000300a00 */
[----:B------:R-:W4:Y:S04]  /*52ea0*/  LDL.LU.64 R10, [R1+0x768] ;  /* 0x00076800010a7983 */ /* 0x000f280000300a00 */
        /* <DEDUP_REMOVED lines=9> */
[----:B------:R-:W2:Y:S04]  /*52f40*/  LDL.LU.64 R18, [R1+0x708] ;  /* 0x0007080001127983 */ /* 0x000ea80000300a00 */
[----:B--2---:R-:W-:Y:S04]  /*52f50*/  STL.64 [R1+0x5768], R18 ;  /* 0x0057681201007387 */ /* 0x004fe80000100a00 */
[----:B----4-:R0:W-:Y:S04]  /*52f60*/  STL.64 [R1+0x5760], R16 ;  /* 0x0057601001007387 */ /* 0x0101e80000100a00 */
        /* <DEDUP_REMOVED lines=9> */
[----:B------:R-:W4:Y:S01]  /*53000*/  LDL.LU.64 R18, [R1+0x748] ;  /* 0x0007480001127983 */ /* 0x000f220000300a00 */
[----:B---3--:R-:W-:-:S02]  /*53010*/  IMAD.MOV.U32 R4, RZ, RZ, R2 ;  /* 0x000000ffff047224 */ /* 0x008fc400078e0002 */
[----:B------:R-:W-:Y:S01]  /*53020*/  IMAD.MOV.U32 R5, RZ, RZ, R0 ;  /* 0x000000ffff057224 */ /* 0x000fe200078e0000 */
[----:B----4-:R-:W-:Y:S04]  /*53030*/  STL.64 [R1+0x57b0], R18 ;  /* 0x0057b01201007387 */ /* 0x010fe80000100a00 */
[----:B--2---:R0:W-:Y:S04]  /*53040*/  STL.64 [R1+0x57a8], R16 ;  /* 0x0057a81001007387 */ /* 0x0041e80000100a00 */
[----:B0-----:R-:W2:Y:S04]  /*53050*/  LDL.LU.64 R16, [R1+0x750] ;  /* 0x0007500001107983 */ /* 0x001ea80000300a00 */
[----:B------:R-:W2:Y:S04]  /*53060*/  LDL.LU.64 R18, [R1+0x758] ;  /* 0x0007580001127983 */ /* 0x000ea80000300a00 */
[----:B------:R-:W3:Y:S01]  /*53070*/  LDL.LU.64 R24, [R1] ;  /* 0x0000000001187983 */ /* 0x000ee20000300a00 */
[C---:B------:R-:W-:Y:S03]  /*53080*/  HMMA.16816.F32.BF16 R4, R20.reuse, R4, R8 ;  /* 0x000000041404723c */ /* 0x040fe60000041808 */
[----:B---3--:R0:W-:Y:S04]  /*53090*/  STL.64 [R1+0x5710], R24 ;  /* 0x0057101801007387 */ /* 0x0081e80000100a00 */
[----:B0-----:R-:W3:Y:S04]  /*530a0*/  LDL.64 R24, [R1+0x10] ;  /* 0x0000100001187983 */ /* 0x001ee80000100a00 */
[----:B------:R-:W-:Y:S04]  /*530b0*/  STL.64 [R1+0x5640], R14 ;  /* 0x0056400e01007387 */ /* 0x000fe80000100a00 */
[----:B------:R0:W-:Y:S04]  /*530c0*/  STL.64 [R1+0x5638], R12 ;  /* 0x0056380c01007387 */ /* 0x0001e80000100a00 */
[----:B0-----:R-:W4:Y:S04]  /*530d0*/  LDL.LU.64 R12, [R1+0x70] ;  /* 0x00007000010c7983 */ /* 0x001f280000300a00 */
[----:B------:R-:W2:Y:S04]  /*530e0*/  LDL.LU.64 R10, [R1+0x57e8] ;  /* 0x0057e800010a7983 */ /* 0x000ea80000300a00 */
[----:B------:R-:W2:Y:S04]  /*530f0*/  LDL.LU.64 R8, [R1+0x57e0] ;  /* 0x0057e00001087983 */ /* 0x000ea80000300a00 */
        /* <DEDUP_REMOVED lines=10> */
[----:B------:R-:W2:-:S15]  /*531a0*/  LDL.LU.64 R8, [R1+0x57b8] ;  /* 0x0057b80001087983 */ /* 0x000e9e0000300a00 */
[----:B------:R-:W-:Y:S02]  /*531b0*/  NOP ;  /* 0x0000000000007918 */ /* 0x000fe40000000000 */
[----:B------:R0:W-:Y:S04]  /*531c0*/  STL.64 [R1+0x420], R4 ;  /* 0x0004200401007387 */ /* 0x0001e80000100a00 */
[----:B------:R1:W-:Y:S04]  /*531d0*/  STL.64 [R1+0x428], R6 ;  /* 0x0004280601007387 */ /* 0x0003e80000100a00 */
[----:B0-----:R-:W3:Y:S04]  /*531e0*/  LDL.LU.64 R4, [R1+0x6f0] ;  /* 0x0006f00001047983 */ /* 0x001ee80000300a00 */
[----:B-1----:R-:W3:Y:S01]  /*531f0*/  LDL.LU.64 R6, [R1+0x6f8] ;  /* 0x0006f80001067983 */ /* 0x002ee20000300a00 */
        /* <DEDUP_REMOVED lines=24> */
[----:B------:R-:W4:Y:S02]  /*53380*/  LDL.LU.64 R8, [R1+0x5750] ;  /* 0x0057500001087983 */ /* 0x000f240000300a00 */
[----:B----4-:R-:W-:-:S15]  /*53390*/  HMMA.16816.F32.BF16 R8, R20, R12, R8 ;  /* 0x0000000c1408723c */ /* 0x010fde0000041808 */
[----:B------:R-:W-:-:S04]  /*533a0*/  NOP ;  /* 0x0000000000007918 */ /* 0x000fc80000000000 */
[----:B------:R0:W-:Y:S04]  /*533b0*/  STL.64 [R1+0x3d0], R8 ;  /* 0x0003d00801007387 */ /* 0x0001e80000100a00 */
[----:B------:R-:W-:Y:S04]  /*533c0*/  STL.64 [R1+0x3d8], R10 ;  /* 0x0003d80a01007387 */ /* 0x000fe80000100a00 */
[----:B0-----:R-:W2:Y:S04]  /*533d0*/  LDL.LU.64 R8, [R1+0x5748] ;  /* 0x0057480001087983 */ /* 0x001ea80000300a00 */
[----:B------:R0:W-:Y:S04]  /*533e0*/  STL.64 [R1+0x5668], R12 ;  /* 0x0056680c01007387 */ /* 0x0001e80000100a00 */
[----:B0-----:R-:W4:Y:S01]  /*533f0*/  LDL.LU.64 R12, [R1+0x30] ;  /* 0x00003000010c7983 */ /* 0x001f220000300a00 */
[C---:B--2---:R-:W-:Y:S03]  /*53400*/  HMMA.16816.F32.BF16 R8, R20.reuse, R8, R16 ;  /* 0x000000081408723c */ /* 0x044fe60000041810 */
[----:B----4-:R0:W-:Y:S04]  /*53410*/  STL.64 [R1+0x56d8], R12 ;  /* 0x0056d80c01007387 */ /* 0x0101e80000100a00 */
[----:B0-----:R-:W2:Y:S04]  /*53420*/  LDL.LU.64 R12, [R1+0x20] ;  /* 0x00002000010c7983 */ /* 0x001ea80000300a00 */
[----:B------:R-:W3:Y:S08]  /*53430*/  LDL.LU.64 R16, [R1+0x5740] ;  /* 0x0057400001107983 */ /* 0x000ef00000300a00 */
[----:B------:R0:W-:Y:S04]  /*53440*/  STL.64 [R1+0x3c0], R8 ;  /* 0x0003c00801007387 */ /* 0x0001e80000100a00 */
[----:B------:R1:W-:Y:S04]  /*53450*/  STL.64 [R1+0x3c8], R10 ;  /* 0x0003c80a01007387 */ /* 0x0003e80000100a00 */
[----:B0-----:R-:W4:Y:S04]  /*53460*/  LDL.LU.64 R8, [R1+0xce0] ;  /* 0x000ce00001087983 */ /* 0x001f280000300a00 */
[----:B-1----:R-:W2:Y:S01]  /*53470*/  LDL.LU.64 R10, [R1+0xce8] ;  /* 0x000ce800010a7983 */ /* 0x002ea20000300a00 */
[----:B---3--:R-:W-:Y:S01]  /*53480*/  HMMA.16816.F32.BF16 R20, R20, R16, R4 ;  /* 0x000000101414723c */ /* 0x008fe20000041804 */
[----:B------:R-:W-:-:S02]  /*53490*/  IMAD.MOV.U32 R2, RZ, RZ, R16 ;  /* 0x000000ffff027224 */ /* 0x000fc400078e0010 */
[----:B------:R-:W-:Y:S01]  /*534a0*/  IMAD.MOV.U32 R0, RZ, RZ, R17 ;  /* 0x000000ffff007224 */ /* 0x000fe200078e0011 */
[----:B--2---:R-:W-:Y:S04]  /*534b0*/  STL.64 [R1+0x5720], R10 ;  /* 0x0057200a01007387 */ /* 0x004fe80000100a00 */
[----:B----4-:R0:W-:Y:S04]  /*534c0*/  STL.64 [R1+0x5718], R8 ;  /* 0x0057180801007387 */ /* 0x0101e80000100a00 */
[----:B0-----:R-:W2:Y:S04]  /*534d0*/  LDL.LU.64 R8, [R1+0xcf0] ;  /* 0x000cf00001087983 */ /* 0x001ea80000300a00 */
[----:B------:R-:W2:Y:S04]  /*534e0*/  LDL.LU.64 R10, [R1+0xcf8] ;  /* 0x000cf800010a7983 */ /* 0x000ea80000300a00 */
[----:B------:R-:W3:Y:S04]  /*534f0*/  LDL.LU.64 R4, [R1+0x5738] ;  /* 0x0057380001047983 */ /* 0x000ee80000300a00 */
[----:B------:R0:W-:Y:S04]  /*53500*/  STL.64 [R1+0x50], R20 ;  /* 0x0000501401007387 */ /* 0x0001e80000100a00 */
[----:B------:R1:W-:Y:S04]  /*53510*/  STL.64 [R1+0x58], R22 ;  /* 0x0000581601007387 */ /* 0x0003e80000100a00 */
[----:B------:R-:W2:Y:S04]  /*53520*/  LDL.LU.64 R18, [R1+0x5730] ;  /* 0x0057300001127983 */ /* 0x000ea80000300a00 */
[----:B------:R-:W2:Y:S04]  /*53530*/  LDL.LU.64 R16, [R1+0x5728] ;  /* 0x0057280001107983 */ /* 0x000ea80000300a00 */
[----:B0-----:R-:W4:Y:S04]  /*53540*/  LDL.LU.64 R20, [R1+0xd00] ;  /* 0x000d000001147983 */ /* 0x001f280000300a00 */
[----:B-1----:R-:W4:Y:S01]  /*53550*/  LDL.LU.64 R22, [R1+0xd08] ;  /* 0x000d080001167983 */ /* 0x002f220000300a00 */
[----:B------:R-:W-:-:S02]  /*53560*/  IMAD.MOV.U32 R7, RZ, RZ, R12 ;  /* 0x000000ffff077224 */ /* 0x000fc400078e000c */
[----:B------:R-:W-:Y:S02]  /*53570*/  IMAD.MOV.U32 R6, RZ, RZ, R13 ;  /* 0x000000ffff067224 */ /* 0x000fe400078e000d */
[----:B------:R-:W-:Y:S01]  /*53580*/  IMAD.MOV.U32 R28, RZ, RZ, R25 ;  /* 0x000000ffff1c7224 */ /* 0x000fe200078e0019 */
[C---:B--2---:R-:W-:Y:S08]  /*53590*/  HMMA.16816.F32.BF16 R8, R16.reuse, R24, R8 ;  /* 0x000000181008723c */ /* 0x044ff00000041808 */
[----:B----4-:R-:W-:-:S15]  /*535a0*/  HMMA.16816.F32.BF16 R20, R16, R12, R20 ;  /* 0x0000000c1014723c */ /* 0x010fde0000041814 */
[----:B------:R-:W-:-:S04]  /*535b0*/  NOP ;  /* 0x0000000000007918 */ /* 0x000fc80000000000 */
[----:B------:R-:W-:Y:S04]  /*535c0*/  STL.64 [R1+0x250], R20 ;  /* 0x0002501401007387 */ /* 0x000fe80000100a00 */
[----:B------:R-:W-:Y:S04]  /*535d0*/  STL.64 [R1+0x258], R22 ;  /* 0x0002581601007387 */ /* 0x000fe80000100a00 */
[----:B------:R-:W-:Y:S04]  /*535e0*/  STL.64 [R1+0x56f0], R6 ;  /* 0x0056f00601007387 */ /* 0x000fe80000100a00 */
[----:B---3--:R0:W-:Y:S04]  /*535f0*/  STL.64 [R1+0x56e8], R4 ;  /* 0x0056e80401007387 */ /* 0x0081e80000100a00 */
        /* <DEDUP_REMOVED lines=10> */
[----:B------:R-:W2:Y:S02]  /*536a0*/  LDL.LU.64 R24, [R1+0x5710] ;  /* 0x0057100001187983 */ /* 0x000ea40000300a00 */
[----:B--2---:R-:W-:-:S15]  /*536b0*/  HMMA.16816.F32.BF16 R8, R16, R24, R8 ;  /* 0x000000181008723c */ /* 0x004fde0000041808 */
[----:B------:R-:W-:-:S04]  /*536c0*/  NOP ;  /* 0x0000000000007918 */ /* 0x000fc80000000000 */
[----:B------:R0:W-:Y:S04]  /*536d0*/  STL.64 [R1+0x6f0], R8 ;  /* 0x0006f00801007387 */ /* 0x0001e80000100a00 */
[----:B------:R1:W-:Y:S04]  /*536e0*/  STL.64 [R1+0x6f8], R10 ;  /* 0x0006f80a01007387 */ /* 0x0003e80000100a00 */
[----:B0-----:R-:W3:Y:S01]  /*536f0*/  LDL.LU R8, [R1+0x5708] ;  /* 0x0057080001087983 */ /* 0x001ee20000300800 */
[----:B-1----:R-:W-:Y:S02]  /*53700*/  IMAD.MOV.U32 R11, RZ, RZ, R24 ;  /* 0x000000ffff0b7224 */ /* 0x002fe400078e0018 */
[----:B------:R-:W-:Y:S01]  /*53710*/  IMAD.MOV.U32 R10, RZ, RZ, R25 ;  /* 0x000000ffff0a7224 */ /* 0x000fe200078e0019 */
[----:B------:R-:W2:Y:S04]  /*53720*/  LDL.LU.64 R26, [R1+0x5700] ;  /* 0x00570000011a7983 */ /* 0x000ea80000300a00 */
[----:B------:R-:W2:Y:S01]  /*53730*/  LDL.LU.64 R24, [R1+0x56f8] ;  /* 0x0056f80001187983 */ /* 0x000ea20000300a00 */
[----:B------:R-:W0:Y:S02]  /*53740*/  S2R R3, SR_TID.X ;  /* 0x0000000000037919 */ /* 0x000e240000002100 */
[C---:B0-----:R-:W-:Y:S01]  /*53750*/  LOP3.LUT R29, R3.reuse, 0x7, RZ, 0xc0, !PT ;  /* 0x00000007031d7812 */ /* 0x041fe200078ec0ff */
[----:B------:R-:W-:-:S04]  /*53760*/  IMAD.SHL.U32 R9, R3, 0x2, RZ ;  /* 0x0000000203097824 */ /* 0x000fc800078e00ff */
[----:B------:R-:W-:-:S05]  /*53770*/  IMAD R29, R29, 0x110, RZ ;  /* 0x000001101d1d7824 */ /* 0x000fca00078e02ff */
[----:B------:R-:W-:Y:S01]  /*53780*/  LOP3.LUT R29, R29, 0x10, R9, 0x78, !PT ;  /* 0x000000101d1d7812 */ /* 0x000fe200078e7809 */
        /* <DEDUP_REMOVED lines=8> */
[----:B0-----:R-:W2:Y:S04]  /*53810*/  LDL.LU.64 R24, [R1+0xc90] ;  /* 0x000c900001187983 */ /* 0x001ea80000300a00 */
[----:B------:R-:W2:Y:S04]  /*53820*/  LDL.LU.64 R26, [R1+0xc98] ;  /* 0x000c9800011a7983 */ /* 0x000ea80000300a00 */
[----:B------:R-:W3:Y:S02]  /*53830*/  LDL.LU R9, [R1+0x56e0] ;  /* 0x0056e00001097983 */ /* 0x000ee40000300800 */
[----:B---3--:R-:W-:-:S15]  /*53840*/  HMMA.16816.F32.BF16 R12, R16, R8, R12 ;  /* 0x00000008100c723c */ /* 0x008fde000004180c */
[----:B------:R-:W-:-:S04]  /*53850*/  NOP ;  /* 0x0000000000007918 */ /* 0x000fc80000000000 */
[----:B------:R0:W-:Y:S04]  /*53860*/  STL.64 [R1+0x710], R12 ;  /* 0x0007100c01007387 */ /* 0x0001e80000100a00 */
[----:B------:R-:W-:Y:S04]  /*53870*/  STL.64 [R1+0x718], R14 ;  /* 0x0007180e01007387 */ /* 0x000fe80000100a00 */
[----:B0-----:R-:W4:Y:S01]  /*53880*/  LDL.LU.64 R12, [R1+0x56d8] ;  /* 0x0056d800010c7983 */ /* 0x001f220000300a00 */
[C---:B--2---:R-:W-:Y:S03]  /*53890*/  HMMA.16816.F32.BF16 R24, R16.reuse, R4, R24 ;  /* 0x000000041018723c */ /* 0x044fe60000041818 */
[----:B------:R-:W-:Y:S04]  /*538a0*/  STL.64 [R1+0x5670], R8 ;  /* 0x0056700801007387 */ /* 0x000fe80000100a00 */
[----:B------:R4:W-:Y:S04]  /*538b0*/  STL.64 [R1+0x56a8], R10 ;  /* 0x0056a80a01007387 */ /* 0x0009e80000100a00 */
[----:B------:R-:W-:Y:S08]  /*538c0*/  STL.64 [R1+0x5678], R4 ;  /* 0x0056780401007387 */ /* 0x000ff00000100a00 */
[----:B------:R-:W-:Y:S04]  /*538d0*/  STL.64 [R1+0x720], R24 ;  /* 0x0007201801007387 */ /* 0x000fe80000100a00 */
[----:B------:R0:W-:Y:S01]  /*538e0*/  STL.64 [R1+0x728], R26 ;  /* 0x0007281a01007387 */ /* 0x0001e20000100a00 */
[----:B------:R-:W-:Y:S01]  /*538f0*/  SHF.L.U32 R3, R3, 0x7, RZ ;  /* 0x0000000703037819 */ /* 0x000fe200000006ff */
[----:B----4-:R-:W-:Y:S01]  /*53900*/  HMMA.16816.F32.BF16 R8, R16, R12, R20 ;  /* 0x0000000c1008723c */ /* 0x010fe20000041814 */
[----:B0-----:R-:W-:-:S02]  /*53910*/  IMAD.MOV.U32 R27, RZ, RZ, R12 ;  /* 0x000000ffff1b7224 */ /* 0x001fc400078e000c */
[----:B------:R-:W-:-:S15]  /*53920*/  IMAD.MOV.U32 R26, RZ, RZ, R13 ;  /* 0x000000ffff1a7224 */ /* 0x000fde00078e000d */
[----:B------:R-:W-:Y:S01]  /*53930*/  NOP ;  /* 0x0000000000007918 */ /* 0x000fe20000000000 */
[----:B------:R-:W-:Y:S04]  /*53940*/  STL.64 [R1+0x740], R8 ;  /* 0x0007400801007387 */ /* 0x000fe80000100a00 */
[----:B------:R-:W-:Y:S04]  /*53950*/  STL.64 [R1+0x748], R10 ;  /* 0x0007480a01007387 */ /* 0x000fe80000100a00 */
[----:B------:R-:W-:Y:S04]  /*53960*/  STL.64 [R1+0x56b0], R26 ;  /* 0x0056b01a01007387 */ /* 0x000fe80000100a00 */
[----:B------:R-:W2:Y:S01]  /*53970*/  LDL.LU.64 R24, [R1+0xc0] ;  /* 0x0000c00001187983 */ /* 0x000ea20000300a00 */
[----:B------:R-:W-:-:S05]  /*53980*/  LOP3.LUT R29, R29, 0x800, R3, 0xf8, !PT ;  /* 0x000008001d1d7812 */ /* 0x000fca00078ef803 */
[----:B------:R-:W0:Y:S04]  /*53990*/  LDSM.16.MT88.4 R20, [R29+UR5+0x11000] ;  /* 0x011000051d14783b */ /* 0x000e280008004200 */
[----:B--2---:R1:W-:Y:S04]  /*539a0*/  STL.64 [R1+0x56c8], R24 ;  /* 0x0056c81801007387 */ /* 0x0043e80000100a00 */
[----:B-1----:R-:W2:Y:S04]  /*539b0*/  LDL.LU.64 R24, [R1+0xd0] ;  /* 0x0000d00001187983 */ /* 0x002ea80000300a00 */
[----:B------:R-:W-:Y:S04]  /*539c0*/  STL [R1+0x55a0], R29 ;  /* 0x0055a01d01007387 */ /* 0x000fe80000100800 */
[----:B0-----:R-:W-:Y:S04]  /*539d0*/  STL.64 [R1+0x54c8], R22 ;  /* 0x0054c81601007387 */ /* 0x001fe80000100a00 */
[----:B------:R0:W-:Y:S02]  /*539e0*/  STL.64 [R1+0x54c0], R20 ;  /* 0x0054c01401007387 */ /* 0x0001e40000100a00 */
[----:B0-----:R-:W-:-:S02]  /*539f0*/  IMAD.MOV.U32 R20, RZ, RZ, R2 ;  /* 0x000000ffff147224 */ /* 0x001fc400078e0002 */
        /* <DEDUP_REMOVED lines=9> */
[----:B------:R-:W3:Y:S04]  /*53a90*/  LDL.LU.64 R10, [R1+0xc48] ;  /* 0x000c4800010a7983 */ /* 0x000ee80000300a00 */
[----:B------:R-:W4:Y:S04]  /*53aa0*/  LDL.LU.64 R4, [R1+0x90] ;  /* 0x0000900001047983 */ /* 0x000f280000300a00 */
[----:B------:R-:W-:Y:S01]  /*53ab0*/  STL.64 [R1+0x5690], R6 ;  /* 0x0056900601007387 */ /* 0x000fe20000100a00 */
[----:B--2---:R-:W-:Y:S03]  /*53ac0*/  HMMA.16816.F32.BF16 R20, R16, R24, R20 ;  /* 0x000000181014723c */ /* 0x004fe60000041814 */
[----:B----4-:R0:W-:Y:S04]  /*53ad0*/  STL.64 [R1+0x5688], R4 ;  /* 0x0056880401007387 */ /* 0x0101e80000100a00 */
[----:B0-----:R-:W2:Y:S04]  /*53ae0*/  LDL.LU.64 R4, [R1+0xa0] ;  /* 0x0000a00001047983 */ /* 0x001ea80000300a00 */
[----:B------:R-:W4:Y:S04]  /*53af0*/  LDL.LU.64 R12, [R1+0x80] ;  /* 0x00008000010c7983 */ /* 0x000f280000300a00 */
[----:B----4-:R0:W-:Y:S04]  /*53b00*/  STL.64 [R1+0x5680], R12 ;  /* 0x0056800c01007387 */ /* 0x0101e80000100a00 */
[----:B0-----:R-:W4:Y:S04]  /*53b10*/  LDL.LU.64 R12, [R1+0xb0] ;  /* 0x0000b000010c7983 */ /* 0x001f280000300a00 */
[----:B------:R0:W-:Y:S04]  /*53b20*/  STL.64 [R1+0x7d0], R20 ;  /* 0x0007d01401007387 */ /* 0x0001e80000100a00 */
[----:B------:R1:W-:Y:S04]  /*53b30*/  STL.64 [R1+0x7d8], R22 ;  /* 0x0007d81601007387 */ /* 0x0003e80000100a00 */
[----:B0-----:R-:W2:Y:S01]  /*53b40*/  LDL.LU.64 R20, [R1+0x56d0] ;  /* 0x0056d00001147983 */ /* 0x001ea20000300a00 */
[----:B-1----:R-:W-:-:S02]  /*53b50*/  IMAD.MOV.U32 R23, RZ, RZ, R24 ;  /* 0x000000ffff177224 */ /* 0x002fc400078e0018 */
[----:B------:R-:W-:Y:S02]  /*53b60*/  IMAD.MOV.U32 R22, RZ, RZ, R25 ;  /* 0x000000ffff167224 */ /* 0x000fe400078e0019 */
[----:B------:R-:W3:Y:S04]  /*53b70*/  LDL.LU.64 R24, [R1+0x56c8] ;  /* 0x0056c80001187983 */ /* 0x000ee80000300a00 */
[----:B------:R-:W-:Y:S04]  /*53b80*/  STL [R1+0x55a4], R23 ;  /* 0x0055a41701007387 */ /* 0x000fe80000100800 */
[----:B------:R-:W-:Y:S01]  /*53b90*/  STL [R1+0x559c], R22 ;  /* 0x00559c1601007387 */ /* 0x000fe20000100800 */
[----:B---3--:R-:W-:-:S15]  /*53ba0*/  HMMA.16816.F32.BF16 R8, R16, R24, R8 ;  /* 0x000000181008723c */ /* 0x008fde0000041808 */
[----:B------:R-:W-:-:S04]  /*53bb0*/  NOP ;  /* 0x0000000000007918 */ /* 0x000fc80000000000 */
[----:B------:R-:W-:Y:S04]  /*53bc0*/  STL.64 [R1+0x7c0], R8 ;  /* 0x0007c00801007387 */ /* 0x000fe80000100a00 */
[----:B------:R0:W-:Y:S04]  /*53bd0*/  STL.64 [R1+0x7c8], R10 ;  /* 0x0007c80a01007387 */ /* 0x0001e80000100a00 */
[----:B0-----:R-:W3:Y:S04]  /*53be0*/  LDL.LU.64 R10, [R1+0x56c0] ;  /* 0x0056c000010a7983 */ /* 0x001ee80000300a00 */
[----:B------:R-:W3:Y:S01]  /*53bf0*/  LDL.LU.64 R8, [R1+0x56b8] ;  /* 0x0056b80001087983 */ /* 0x000ee20000300a00 */
[----:B------:R-:W-:-:S02]  /*53c00*/  IMAD.MOV.U32 R2, RZ, RZ, R25 ;  /* 0x000000ffff027224 */ /* 0x000fc400078e0019 */
[----:B------:R-:W-:Y:S01]  /*53c10*/  IMAD.MOV.U32 R0, RZ, RZ, R24 ;  /* 0x000000ffff007224 */ /* 0x000fe200078e0018 */
[----:B------:R-:W2:Y:S04]  /*53c20*/  LDL.LU.64 R26, [R1+0x56b0] ;  /* 0x0056b000011a7983 */ /* 0x000ea80000300a00 */
[----:B------:R-:W-:Y:S04]  /*53c30*/  STL [R1+0x55ac], R2 ;  /* 0x0055ac0201007387 */ /* 0x000fe80000100800 */
[----:B------:R-:W-:Y:S01]  /*53c40*/  STL [R1+0x55a8], R0 ;  /* 0x0055a80001007387 */ /* 0x000fe20000100800 */
[----:B----4-:R-:W-:-:S02]  /*53c50*/  IMAD.MOV.U32 R22, RZ, RZ, R12 ;  /* 0x000000ffff167224 */ /* 0x010fc400078e000c */
[----:B------:R-:W-:Y:S01]  /*53c60*/  IMAD.MOV.U32 R3, RZ, RZ, R13 ;  /* 0x000000ffff037224 */ /* 0x000fe200078e000d */
[----:B---3--:R-:W-:-:S15]  /*53c70*/  HMMA.16816.F32.BF16 R8, R16, R12, R8 ;  /* 0x0000000c1008723c */ /* 0x008fde0000041808 */
[----:B------:R-:W-:-:S04]  /*53c80*/  NOP ;  /* 0x0000000000007918 */ /* 0x000fc80000000000 */
[----:B------:R-:W-:Y:S04]  /*53c90*/  STL.64 [R1+0x7b0], R8 ;  /* 0x0007b00801007387 */ /* 0x000fe80000100a00 */
[----:B------:R0:W-:Y:S04]  /*53ca0*/  STL.64 [R1+0x7b8], R10 ;  /* 0x0007b80a01007387 */ /* 0x0001e80000100a00 */
[----:B0-----:R-:W3:Y:S04]  /*53cb0*/  LDL.LU.64 R10, [R1+0x56a8] ;  /* 0x0056a800010a7983 */ /* 0x001ee80000300a00 */
[----:B------:R-:W4:Y:S04]  /*53cc0*/  LDL.LU.64 R12, [R1+0xba0] ;  /* 0x000ba000010c7983 */ /* 0x000f280000300a00 */
[----:B------:R-:W2:Y:S04]  /*53cd0*/  LDL.LU.64 R14, [R1+0xba8] ;  /* 0x000ba800010e7983 */ /* 0x000ea80000300a00 */
[----:B--2---:R-:W-:Y:S04]  /*53ce0*/  STL.64 [R1+0x56a0], R14 ;  /* 0x0056a00e01007387 */ /* 0x004fe80000100a00 */
[----:B----4-:R0:W-:Y:S01]  /*53cf0*/  STL.64 [R1+0x5698], R12 ;  /* 0x0056980c01007387 */ /* 0x0101e20000100a00 */
[----:B---3--:R-:W-:-:S03]  /*53d00*/  MOV R24, R11 ;  /* 0x0000000b00187202 */ /* 0x008fc60000000f00 */
[----:B0-----:R-:W2:Y:S04]  /*53d10*/  LDL.LU.64 R12, [R1+0xbd0] ;  /* 0x000bd000010c7983 */ /* 0x001ea80000300a00 */
[----:B------:R-:W2:Y:S01]  /*53d20*/  LDL.LU.64 R14, [R1+0xbd8] ;  /* 0x000bd800010e7983 */ /* 0x000ea20000300a00 */
[----:B------:R-:W-:-:S03]  /*53d30*/  IMAD.MOV.U32 R25, RZ, RZ, R10 ;  /* 0x000000ffff197224 */ /* 0x000fc600078e000a */
[----:B------:R-:W3:Y:S04]  /*53d40*/  LDL.LU.64 R8, [R1+0xb70] ;  /* 0x000b700001087983 */ /* 0x000ee80000300a00 */
[----:B------:R-:W3:Y:S04]  /*53d50*/  LDL.LU.64 R10, [R1+0xb78] ;  /* 0x000b7800010a7983 */ /* 0x000ee80000300a00 */
[----:B------:R0:W-:Y:S04]  /*53d60*/  STL.64 [R1+0x5608], R24 ;  /* 0x0056081801007387 */ /* 0x0001e80000100a00 */
[----:B0-----:R-:W4:Y:S01]  /*53d70*/  LDL.LU R24, [R1+0x10] ;  /* 0x0000100001187983 */ /* 0x001f220000300800 */
[----:B------:R-:W-:-:S02]  /*53d80*/  IMAD.MOV.U32 R25, RZ, RZ, R28 ;  /* 0x000000ffff197224 */ /* 0x000fc400078e001c */
[----:B------:R-:W-:Y:S02]  /*53d90*/  IMAD.MOV.U32 R23, RZ, RZ, R4 ;  /* 0x000000ffff177224 */ /* 0x000fe400078e0004 */
[----:B------:R-:W-:Y:S01]  /*53da0*/  IMAD.MOV.U32 R29, RZ, RZ, R5 ;  /* 0x000000ffff1d7224 */ /* 0x000fe200078e0005 */
[C---:B--2---:R-:W-:Y:S01]  /*53db0*/  HMMA.16816.F32.BF16 R12, R16.reuse, R4, R12 ;  /* 0x00000004100c723c */ /* 0x044fe2000004180c */
[----:B----4-:R-:W-:Y:S04]  /*53dc0*/  STL.64 [R1+0x5620], R24 ;  /* 0x0056201801007387 */ /* 0x010fe80000100a00 */
[----:B------:R-:W-:Y:S04]  /*53dd0*/  STL [R1+0x55c4], R3 ;  /* 0x0055c40301007387 */ /* 0x000fe80000100800 */
[----:B------:R-:W-:Y:S10]  /*53de0*/  STL [R1+0x55b8], R22 ;  /* 0x0055b81601007387 */ /* 0x000ff40000100800 */
[----:B------:R-:W-:Y:S04]  /*53df0*/  STL.64 [R1+0x7a0], R12 ;  /* 0x0007a00c01007387 */ /* 0x000fe80000100a00 */
[----:B------:R0:W-:Y:S04]  /*53e00*/  STL.64 [R1+0x7a8], R14 ;  /* 0x0007a80e01007387 */ /* 0x0001e80000100a00 */
[----:B0-----:R-:W2:Y:S04]  /*53e10*/  LDL.LU.64 R14, [R1+0x56a0] ;  /* 0x0056a000010e7983 */ /* 0x001ea80000300a00 */
[----:B------:R-:W2:Y:S04]  /*53e20*/  LDL.LU.64 R12, [R1+0x5698] ;  /* 0x00569800010c7983 */ /* 0x000ea80000300a00 */
[----:B------:R-:W4:Y:S04]  /*53e30*/  LDL.LU.64 R6, [R1+0x5690] ;  /* 0x0056900001067983 */ /* 0x000f280000300a00 */
[----:B------:R-:W2:Y:S04]  /*53e40*/  LDL.LU.64 R4, [R1+0x5688] ;  /* 0x0056880001047983 */ /* 0x000ea80000300a00 */
[----:B------:R-:W-:Y:S01]  /*53e50*/  STL.64 [R1+0x5650], R26 ;  /* 0x0056501a01007387 */ /* 0x000fe20000100a00 */
[----:B--2---:R-:W-:Y:S01]  /*53e60*/  HMMA.16816.F32.BF16 R12, R16, R4, R12 ;  /* 0x00000004100c723c */ /* 0x004fe2000004180c */
[----:B----4-:R-:W-:-:S02]  /*53e70*/  IMAD.MOV.U32 R24, RZ, RZ, R7 ;  /* 0x000000ffff187224 */ /* 0x010fc400078e0007 */
[----:B------:R-:W-:-:S05]  /*53e80*/  IMAD.MOV.U32 R25, RZ, RZ, R6 ;  /* 0x000000ffff197224 */ /* 0x000fca00078e0006 */
[----:B------:R0:W-:Y:S04]  /*53e90*/  STL.64 [R1+0x5648], R24 ;  /* 0x0056481801007387 */ /* 0x0001e80000100a00 */
[----:B0-----:R-:W2:Y:S07]  /*53ea0*/  LDL.LU.64 R24, [R1+0x60] ;  /* 0x0000600001187983 */ /* 0x001eae0000300a00 */
[----:B------:R0:W-:Y:S04]  /*53eb0*/  STL.64 [R1+0x790], R12 ;  /* 0x0007900c01007387 */ /* 0x0001e80000100a00 */
[----:B------:R-:W-:Y:S04]  /*53ec0*/  STL.64 [R1+0x798], R14 ;  /* 0x0007980e01007387 */ /* 0x000fe80000100a00 */
[----:B0-----:R-:W3:Y:S01]  /*53ed0*/  LDL.LU.64 R12, [R1+0x5680] ;  /* 0x00568000010c7983 */ /* 0x001ee20000300a00 */
[----:B------:R-:W-:-:S02]  /*53ee0*/  IMAD.MOV.U32 R2, RZ, RZ, R4 ;  /* 0x000000ffff027224 */ /* 0x000fc400078e0004 */
[----:B------:R-:W-:Y:S02]  /*53ef0*/  IMAD.MOV.U32 R0, RZ, RZ, R5 ;  /* 0x000000ffff007224 */ /* 0x000fe400078e0005 */
[----:B------:R-:W4:Y:S01]  /*53f00*/  LDL.LU.64 R4, [R1+0x5678] ;  /* 0x0056780001047983 */ /* 0x000f220000300a00 */
[----:B---3--:R-:W-:-:S15]  /*53f10*/  HMMA.16816.F32.BF16 R8, R16, R12, R8 ;  /* 0x0000000c1008723c */ /* 0x008fde0000041808 */
[----:B------:R-:W-:-:S04]  /*53f20*/  NOP ;  /* 0x0000000000007918 */ /* 0x000fc80000000000 */
[----:B------:R0:W-:Y:S04]  /*53f30*/  STL.64 [R1+0x780], R8 ;  /* 0x0007800801007387 */ /* 0x0001e80000100a00 */
[----:B------:R1:W-:Y:S04]  /*53f40*/  STL.64 [R1+0x788], R10 ;  /* 0x0007880a01007387 */ /* 0x0003e80000100a00 */
[----:B0-----:R-:W3:Y:S01]  /*53f50*/  LDL.LU.64 R8, [R1+0x5670] ;  /* 0x0056700001087983 */ /* 0x001ee20000300a00 */
[----:B-1----:R-:W-:Y:S02]  /*53f60*/  IMAD.MOV.U32 R10, RZ, RZ, R12 ;  /* 0x000000ffff0a7224 */ /* 0x002fe400078e000c */
[----:B------:R-:W-:-:S02]  /*53f70*/  IMAD.MOV.U32 R11, RZ, RZ, R13 ;  /* 0x000000ffff0b7224 */ /* 0x000fc400078e000d */
[----:B------:R-:W2:Y:S04]  /*53f80*/  LDL.LU.64 R12, [R1+0x5668] ;  /* 0x00566800010c7983 */ /* 0x000ea80000300a00 */
[----:B------:R-:W-:Y:S04]  /*53f90*/  STL.64 [R1+0x55e0], R10 ;  /* 0x0055e00a01007387 */ /* 0x000fe80000100a00 */
[----:B---3--:R0:W-:Y:S04]  /*53fa0*/  STL.64 [R1+0x55d8], R8 ;  /* 0x0055d80801007387 */ /* 0x0081e80000100a00 */
[----:B0-----:R-:W3:Y:S04]  /*53fb0*/  LDL.LU.64 R8, [R1+0xb30] ;  /* 0x000b300001087983 */ /* 0x001ee80000300a00 */
[----:B------:R-:W3:Y:S01]  /*53fc0*/  LDL.LU.64 R10, [R1+0xb38] ;  /* 0x000b3800010a7983 */ /* 0x000ee20000300a00 */
[----:B--2---:R-:W-:Y:S01]  /*53fd0*/  MOV R6, R12 ;  /* 0x0000000c00067202 */ /* 0x004fe20000000f00 */
[----:B------:R-:W-:Y:S01]  /*53fe0*/  IMAD.MOV.U32 R22, RZ, RZ, R13 ;  /* 0x000000ffff167224 */ /* 0x000fe200078e000d */
[----:B---3--:R-:W-:-:S15]  /*53ff0*/  HMMA.16816.F32.BF16 R8, R16, R12, R8 ;  /* 0x0000000c1008723c */ /* 0x008fde0000041808 */
[----:B------:R-:W-:-:S04]  /*54000*/  NOP ;  /* 0x0000000000007918 */ /* 0x000fc80000000000 */
[----:B------:R-:W-:Y:S04]  /*54010*/  STL.64 [R1+0x770], R8 ;  /* 0x0007700801007387 */ /* 0x000fe80000100a00 */
[----:B------:R-:W-:Y:S04]  /*54020*/  STL.64 [R1+0x778], R10 ;  /* 0x0007780a01007387 */ /* 0x000fe80000100a00 */
[----:B------:R-:W-:Y:S04]  /*54030*/  STL [R1+0x5660], R6 ;  /* 0x0056600601007387 */ /* 0x000fe80000100800 */
[----:B----4-:R0:W-:Y:S04]  /*54040*/  STL.64 [R1+0x5658], R4 ;  /* 0x0056580401007387 */ /* 0x0101e80000100a00 */
[----:B0-----:R-:W2:Y:S04]  /*54050*/  LDL.LU.64 R4, [R1+0xae0] ;  /* 0x000ae00001047983 */ /* 0x001ea80000300a00 */
[----:B------:R-:W2:Y:S04]  /*54060*/  LDL.LU.64 R6, [R1+0xae8] ;  /* 0x000ae80001067983 */ /* 0x000ea80000300a00 */
[----:B------:R-:W3:Y:S04]  /*54070*/  LDL.LU.64 R12, [R1+0xa80] ;  /* 0x000a8000010c7983 */ /* 0x000ee80000300a00 */
[----:B------:R-:W3:Y:S04]  /*54080*/  LDL.LU.64 R14, [R1+0xa88] ;  /* 0x000a8800010e7983 */ /* 0x000ee80000300a00 */
[----:B------:R-:W4:Y:S04]  /*54090*/  LDL.LU.64 R8, [R1+0xa00] ;  /* 0x000a000001087983 */ /* 0x000f280000300a00 */
[----:B------:R-:W2:Y:S04]  /*540a0*/  LDL.LU.64 R10, [R1+0xa08] ;  /* 0x000a0800010a7983 */ /* 0x000ea80000300a00 */
[----:B--2---:R-:W-:Y:S04]  /*540b0*/  STL.64 [R1+0x5600], R10 ;  /* 0x0056000a01007387 */ /* 0x004fe80000100a00 */
[----:B----4-:R0:W-:Y:S04]  /*540c0*/  STL.64 [R1+0x55f8], R8 ;  /* 0x0055f80801007387 */ /* 0x0101e80000100a00 */
[----:B0-----:R-:W2:Y:S04]  /*540d0*/  LDL.LU.64 R8, [R1+0xa60] ;  /* 0x000a600001087983 */ /* 0x001ea80000300a00 */
[----:B------:R-:W4:Y:S01]  /*540e0*/  LDL.LU.64 R10, [R1+0xa68] ;  /* 0x000a6800010a7983 */ /* 0x000f220000300a00 */
[----:B------:R-:W-:Y:S03]  /*540f0*/  HMMA.16816.F32.BF16 R4, R16, R24, R4 ;  /* 0x000000181004723c */ /* 0x000fe60000041804 */
        /* <DEDUP_REMOVED lines=8> */
[----:B------:R-:W-:Y:S04]  /*54180*/  STL.64 [R1+0x760], R4 ;  /* 0x0007600401007387 */ /* 0x000fe80000100a00 */
[----:B------:R0:W-:Y:S04]  /*54190*/  STL.64 [R1+0x768], R6 ;  /* 0x0007680601007387 */ /* 0x0001e80000100a00 */
[----:B0-----:R-:W4:Y:S04]  /*541a0*/  LDL.LU R6, [R1+0x5660] ;  /* 0x0056600001067983 */ /* 0x001f280000300800 */
[----:B------:R-:W2:Y:S01]  /*541b0*/  LDL.LU.64 R4, [R1+0x5658] ;  /* 0x0056580001047983 */ /* 0x000ea20000300a00 */
[----:B------:R-:W-:-:S02]  /*541c0*/  IMAD.MOV.U32 R7, RZ, RZ, R25 ;  /* 0x000000ffff077224 */ /* 0x000fc400078e0019 */
[----:B------:R-:W-:Y:S01]  /*541d0*/  IMAD.MOV.U32 R3, RZ, RZ, R24 ;  /* 0x000000ffff037224 */ /* 0x000fe200078e0018 */
[----:B------:R-:W2:Y:S04]  /*541e0*/  LDL.LU.64 R26, [R1+0x5650] ;  /* 0x00565000011a7983 */ /* 0x000ea80000300a00 */
[----:B------:R-:W2:Y:S01]  /*541f0*/  LDL.LU.64 R24, [R1+0x5648] ;  /* 0x0056480001187983 */ /* 0x000ea20000300a00 */
[----:B---3--:R-:W-:Y:S03]  /*54200*/  HMMA.16816.F32.BF16 R16, R16, R20, R12 ;  /* 0x000000141010723c */ /* 0x008fe6000004180c */
[----:B----4-:R-:W-:Y:S04]  /*54210*/  STL.64 [R1+0x55d0], R6 ;  /* 0x0055d00601007387 */ /* 0x010fe80000100a00 */
[----:B--2---:R0:W-:Y:S04]  /*54220*/  STL.64 [R1+0x55c8], R4 ;  /* 0x0055c80401007387 */ /* 0x0041e80000100a00 */
[----:B0-----:R-:W2:Y:S04]  /*54230*/  LDL.LU.64 R4, [R1+0x990] ;  /* 0x0009900001047983 */ /* 0x001ea80000300a00 */
[----:B------:R-:W2:Y:S04]  /*54240*/  LDL.LU.64 R6, [R1+0x998] ;  /* 0x0009980001067983 */ /* 0x000ea80000300a00 */
[----:B------:R-:W3:Y:S04]  /*54250*/  LDL.LU.64 R14, [R1+0x5640] ;  /* 0x00564000010e7983 */ /* 0x000ee80000300a00 */
[----:B------:R-:W3:Y:S04]  /*54260*/  LDL.LU.64 R12, [R1+0x5638] ;  /* 0x00563800010c7983 */ /* 0x000ee80000300a00 */
[----:B------:R0:W-:Y:S02]  /*54270*/  STL.64 [R1+0x730], R16 ;  /* 0x0007301001007387 */ /* 0x0001e40000100a00 */
[----:B0-----:R-:W-:-:S02]  /*54280*/  IMAD.MOV.U32 R16, RZ, RZ, R27 ;  /* 0x000000ffff107224 */ /* 0x001fc400078e001b */
[----:B------:R-:W-:Y:S01]  /*54290*/  IMAD.MOV.U32 R17, RZ, RZ, R26 ;  /* 0x000000ffff117224 */ /* 0x000fe200078e001a */
[----:B------:R-:W-:Y:S04]  /*542a0*/  STL.64 [R1+0x738], R18 ;  /* 0x0007381201007387 */ /* 0x000fe80000100a00 */
[----:B------:R-:W-:Y:S01]  /*542b0*/  STL.64 [R1+0x54e0], R20 ;  /* 0x0054e01401007387 */ /* 0x000fe20000100a00 */
[----:B---3--:R-:W-:Y:S03]  /*542c0*/  HMMA.16816.F32.BF16 R24, R12, R24, R8 ;  /* 0x000000180c18723c */ /* 0x008fe60000041808 */
[----:B------:R-:W3:Y:S04]  /*542d0*/  LDL.LU.64 R10, [R1+0x5630] ;  /* 0x00563000010a7983 */ /* 0x000ee80000300a00 */
[----:B------:R-:W3:-:S12]  /*542e0*/  LDL.LU.64 R8, [R1+0x5628] ;  /* 0x0056280001087983 */ /* 0x000ed80000300a00 */
[----:B------:R0:W-:Y:S04]  /*542f0*/  STL.64 [R1+0x750], R24 ;  /* 0x0007501801007387 */ /* 0x0001e80000100a00 */
[----:B------:R3:W-:Y:S04]  /*54300*/  STL.64 [R1+0x758], R26 ;  /* 0x0007581a01007387 */ /* 0x0007e80000100a00 */
[----:B0-----:R-:W3:Y:S02]  /*54310*/  LDL.LU.64 R24, [R1+0x5620] ;  /* 0x0056200001187983 */ /* 0x001ee40000300a00 */
[----:B---3--:R-:W-:Y:S02]  /*54320*/  HMMA.16816.F32.BF16 R24, R12, R24, R8 ;  /* 0x000000180c18723c */ /* 0x008fe40000041808 */
[----:B------:R-:W3:Y:S04]  /*54330*/  LDL.LU.64 R10, [R1+0x5618] ;  /* 0x00561800010a7983 */ /* 0x000ee80000300a00 */
[----:B------:R-:W3:-:S13]  /*54340*/  LDL.LU.64 R8, [R1+0x5610] ;  /* 0x0056100001087983 */ /* 0x000eda0000300a00 */
[----:B------:R0:W-:Y:S04]  /*54350*/  STL.64 [R1+0x7e0], R24 ;  /* 0x0007e01801007387 */ /* 0x0001e80000100a00 */
[----:B------:R3:W-:Y:S04]  /*54360*/  STL.64 [R1+0x7e8], R26 ;  /* 0x0007e81a01007387 */ /* 0x0007e80000100a00 */
[----:B0-----:R-:W3:Y:S02]  /*54370*/  LDL.LU.64 R24, [R1+0x5608] ;  /* 0x0056080001187983 */ /* 0x001ee40000300a00 */
[----:B---3--:R-:W-:Y:S02]  /*54380*/  HMMA.16816.F32.BF16 R24, R12, R24, R8 ;  /* 0x000000180c18723c */ /* 0x008fe40000041808 */
[----:B------:R-:W3:Y:S04]  /*54390*/  LDL.LU.64 R10, [R1+0x5600] ;  /* 0x00560000010a7983 */ /* 0x000ee80000300a00 */
[----:B------:R-:W3:-:S13]  /*543a0*/  LDL.LU.64 R8, [R1+0x55f8] ;  /* 0x0055f80001087983 */ /* 0x000eda0000300a00 */
[----:B------:R-:W-:Y:S04]  /*543b0*/  STL.64 [R1+0x7f0], R24 ;  /* 0x0007f01801007387 */ /* 0x000fe80000100a00 */
[----:B------:R0:W-:Y:S04]  /*543c0*/  STL.64 [R1+0x7f8], R26 ;  /* 0x0007f81a01007387 */ /* 0x0001e80000100a00 */
[----:B0-----:R-:W4:Y:S04]  /*543d0*/  LDL.LU.64 R26, [R1+0x55f0] ;  /* 0x0055f000011a7983 */ /* 0x001f280000300a00 */
[----:B------:R-:W3:Y:S02]  /*543e0*/  LDL.LU.64 R24, [R1+0x55e8] ;  /* 0x0055e80001187983 */ /* 0x000ee40000300a00 */
[----:B---3--:R-:W-:-:S15]  /*543f0*/  HMMA.16816.F32.BF16 R8, R12, R24, R8 ;  /* 0x000000180c08723c */ /* 0x008fde0000041808 */
[----:B------:R-:W-:-:S04]  /*54400*/  NOP ;  /* 0x0000000000007918 */ /* 0x000fc80000000000 */
[----:B------:R-:W-:Y:S04]  /*54410*/  STL.64 [R1+0x800], R8 ;  /* 0x0008000801007387 */ /* 0x000fe80000100a00 */
[----:B------:R0:W-:Y:S04]  /*54420*/  STL.64 [R1+0x808], R10 ;  /* 0x0008080a01007387 */ /* 0x0001e80000100a00 */
[----:B0-----:R-:W3:Y:S04]  /*54430*/  LDL.LU.64 R10, [R1+0x55e0] ;  /* 0x0055e000010a7983 */ /* 0x001ee80000300a00 */
[----:B------:R-:W2:Y:S04]  /*54440*/  LDL.LU.64 R8, [R1+0x55d8] ;  /* 0x0055d80001087983 */ /* 0x000ea80000300a00 */
[----:B----4-:R0:W-:Y:S04]  /*54450*/  STL.64 [R1+0x5498], R26 ;  /* 0x0054981a01007387 */ /* 0x0101e80000100a00 */
[----:B------:R-:W4:Y:S04]  /*54460*/  LDL.LU.64 R24, [R1+0x940] ;  /* 0x0009400001187983 */ /* 0x000f280000300a00 */
[----:B0-----:R-:W4:Y:S01]  /*54470*/  LDL.LU.64 R26, [R1+0x948] ;  /* 0x00094800011a7983 */ /* 0x001f220000300a00 */
[----:B--2---:R-:W-:-:S15]  /*54480*/  HMMA.16816.F32.BF16 R4, R12, R8, R4 ;  /* 0x000000080c04723c */ /* 0x004fde0000041804 */
[----:B------:R-:W-:-:S04]  /*54490*/  NOP ;  /* 0x0000000000007918 */ /* 0x000fc80000000000 */
[----:B------:R-:W-:Y:S04]  /*544a0*/  STL.64 [R1+0x810], R4 ;  /* 0x0008100401007387 */ /* 0x000fe80000100a00 */
[----:B------:R0:W-:Y:S04]  /*544b0*/  STL.64 [R1+0x818], R6 ;  /* 0x0008180601007387 */ /* 0x0001e80000100a00 */
[----:B0-----:R-:W2:Y:S04]  /*544c0*/  LDL.LU.64 R6, [R1+0x55d0] ;  /* 0x0055d00001067983 */ /* 0x001ea80000300a00 */
[----:B------:R-:W4:Y:S02]  /*544d0*/  LDL.LU.64 R4, [R1+0x55c8] ;  /* 0x0055c80001047983 */ /* 0x000f240000300a00 */
[----:B----4-:R-:W-:-:S15]  /*544e0*/  HMMA.16816.F32.BF16 R24, R12, R4, R24 ;  /* 0x000000040c18723c */ /* 0x010fde0000041818 */
[----:B------:R-:W-:-:S04]  /*544f0*/  NOP ;  /* 0x0000000000007918 */ /* 0x000fc80000000000 */
[----:B------:R-:W-:Y:S04]  /*54500*/  STL.64 [R1+0x820], R24 ;  /* 0x0008201801007387 */ /* 0x000fe80000100a00 */
[----:B------:R0:W-:Y:S01]  /*54510*/  STL [R1+0x82c], R27 ;  /* 0x00082c1b01007387 */ /* 0x0001e20000100800 */
[----:B------:R-:W-:-:S03]  /*54520*/  IMAD.MOV.U32 R28, RZ, RZ, R26 ;  /* 0x000000ffff1c7224 */ /* 0x000fc600078e001a */
[----:B0-----:R-:W4:Y:S04]  /*54530*/  LDL.64 R26, [R1+0x8] ;  /* 0x00000800011a7983 */ /* 0x001f280000100a00 */
[----:B----4-:R0:W-:Y:S04]  /*54540*/  STL.64 [R1+0x54b0], R26 ;  /* 0x0054b01a01007387 */ /* 0x0101e80000100a00 */
[----:B------:R-:W4:Y:S04]  /*54550*/  LDL.LU.64 R24, [R1+0x920] ;  /* 0x0009200001187983 */ /* 0x000f280000300a00 */
[----:B0-----:R-:W4:Y:S04]  /*54560*/  LDL.LU.64 R26, [R1+0x928] ;  /* 0x00092800011a7983 */ /* 0x001f280000300a00 */
[----:B------:R-:W-:Y:S01]  /*54570*/  STL [R1+0x4ee0], R28 ;  /* 0x004ee01c01007387 */ /* 0x000fe20000100800 */
[----:B----4-:R-:W-:Y:S03]  /*54580*/  HMMA.16816.F32.BF16 R16, R12, R16, R24 ;  /* 0x000000100c10723c */ /* 0x010fe60000041818 */
[----:B------:R-:W4:Y:S01]  /*54590*/  LDL.64 R26, [R1+0x18] ;  /* 0x00001800011a7983 */ /* 0x000f220000100a00 */
[----:B------:R-:W-:Y:S01]  /*545a0*/  MOV R20, R3 ;  /* 0x0000000300147202 */ /* 0x000fe20000000f00 */
[----:B--2---:R-:W-:-:S02]  /*545b0*/  IMAD.MOV.U32 R21, RZ, RZ, R7 ;  /* 0x000000ffff157224 */ /* 0x004fc400078e0007 */
[----:B----4-:R0:W-:Y:S04]  /*545c0*/  STL.64 [R1+0x54b8], R26 ;  /* 0x0054b81a01007387 */ /* 0x0101e80000100a00 */
[----:B------:R-:W2:Y:S04]  /*545d0*/  LDL.LU R24, [R1+0x3b0] ;  /* 0x0003b00001187983 */ /* 0x000ea80000300800 */
[----:B------:R-:W2:Y:S04]  /*545e0*/  LDL.LU R25, [R1+0x3b4] ;  /* 0x0003b40001197983 */ /* 0x000ea80000300800 */
[----:B0-----:R-:W4:Y:S04]  /*545f0*/  LDL.LU R26, [R1+0x3b8] ;  /* 0x0003b800011a7983 */ /* 0x001f280000300800 */
[----:B------:R-:W4:Y:S04]  /*54600*/  LDL.LU R27, [R1+0x3bc] ;  /* 0x0003bc00011b7983 */ /* 0x000f280000300800 */
[----:B------:R-:W2:Y:S04]  /*54610*/  LDL.LU R3, [R1+0x55c4] ;  /* 0x0055c40001037983 */ /* 0x000ea80000300800 */
[----:B------:R-:W2:Y:S04]  /*54620*/  LDL.LU R7, [R1+0x55c0] ;  /* 0x0055c00001077983 */ /* 0x000ea80000300800 */
[----:B------:R0:W-:Y:S02]  /*54630*/  STL.64 [R1+0x54f8], R20 ;  /* 0x0054f81401007387 */ /* 0x0001e40000100a00 */
[----:B0-----:R-:W-:-:S02]  /*54640*/  IMAD.MOV.U32 R20, RZ, RZ, R6 ;  /* 0x000000ffff147224 */ /* 0x001fc400078e0006 */
[----:B------:R-:W2:Y:S01]  /*54650*/  LDL.LU R6, [R1+0x55bc] ;  /* 0x0055bc0001067983 */ /* 0x000ea20000300800 */
[----:B------:R-:W-:-:S03]  /*54660*/  IMAD.MOV.U32 R21, RZ, RZ, R22 ;  /* 0x000000ffff157224 */ /* 0x000fc600078e0016 */
[----:B------:R-:W2:Y:S04]  /*54670*/  LDL.LU R22, [R1+0x55b8] ;  /* 0x0055b80001167983 */ /* 0x000ea80000300800 */
[----:B------:R3:W-:Y:S01]  /*54680*/  STL.64 [R1+0x5510], R20 ;  /* 0x0055101401007387 */ /* 0x0007e20000100a00 */
[----:B------:R-:W-:Y:S02]  /*54690*/  IMAD.MOV.U32 R5, RZ, RZ, R18 ;  /* 0x000000ffff057224 */ /* 0x000fe400078e0012 */
[----:B------:R-:W-:Y:S02]  /*546a0*/  IMAD.MOV.U32 R4, RZ, RZ, R19 ;  /* 0x000000ffff047224 */ /* 0x000fe400078e0013 */
[----:B---3--:R-:W-:Y:S02]  /*546b0*/  IMAD.MOV.U32 R20, RZ, RZ, R10 ;  /* 0x000000ffff147224 */ /* 0x008fe400078e000a */
[----:B------:R-:W-:Y:S01]  /*546c0*/  IMAD.MOV.U32 R21, RZ, RZ, R11 ;  /* 0x000000ffff157224 */ /* 0x000fe200078e000b */
[----:B------:R-:W3:Y:S04]  /*546d0*/  LDL.LU R10, [R1+0x55b4] ;  /* 0x0055b400010a7983 */ /* 0x000ee80000300800 */
[----:B------:R-:W3:Y:S04]  /*546e0*/  LDL.LU R11, [R1+0x55b0] ;  /* 0x0055b000010b7983 */ /* 0x000ee80000300800 */
[----:B------:R-:W-:Y:S04]  /*546f0*/  STL.64 [R1+0x5528], R20 ;  /* 0x0055281401007387 */ /* 0x000fe80000100a00 */
[----:B----4-:R-:W-:Y:S04]  /*54700*/  STL.64 [R1+0x54d8], R26 ;  /* 0x0054d81a01007387 */ /* 0x010fe80000100a00 */
[----:B--2---:R-:W-:Y:S04]  /*54710*/  STL.64 [R1+0x54d0], R24 ;  /* 0x0054d01801007387 */ /* 0x004fe80000100a00 */
[----:B------:R-:W-:Y:S04]  /*54720*/  STL.64 [R1+0x54a8], R6 ;  /* 0x0054a80601007387 */ /* 0x000fe80000100a00 */
[----:B------:R0:W-:Y:S04]  /*54730*/  STL.64 [R1+0x54a0], R4 ;  /* 0x0054a00401007387 */ /* 0x0001e80000100a00 */
[----:B0-----:R-:W2:Y:S04]  /*54740*/  LDL.LU R4, [R1+0x390] ;  /* 0x0003900001047983 */ /* 0x001ea80000300800 */
[----:B------:R-:W2:Y:S04]  /*54750*/  LDL.LU R5, [R1+0x394] ;  /* 0x0003940001057983 */ /* 0x000ea80000300800 */
[----:B------:R-:W4:Y:S04]  /*54760*/  LDL.LU R6, [R1+0x398] ;  /* 0x0003980001067983 */ /* 0x000f280000300800 */
[----:B------:R-:W4:Y:S01]  /*54770*/  LDL.LU R7, [R1+0x39c] ;  /* 0x00039c0001077983 */ /* 0x000f220000300800 */
[----:B------:R-:W-:-:S02]  /*54780*/  IMAD.MOV.U32 R9, RZ, RZ, R16 ;  /* 0x000000ffff097224 */ /* 0x000fc400078e0010 */
[----:B------:R-:W-:Y:S01]  /*54790*/  IMAD.MOV.U32 R8, RZ, RZ, R17 ;  /* 0x000000ffff087224 */ /* 0x000fe200078e0011 */
[----:B----4-:R-:W-:Y:S04]  /*547a0*/  STL.64 [R1+0x54f0], R6 ;  /* 0x0054f00601007387 */ /* 0x010fe80000100a00 */
[----:B--2---:R-:W-:Y:S04]  /*547b0*/  STL.64 [R1+0x54e8], R4 ;  /* 0x0054e80401007387 */ /* 0x004fe80000100a00 */
[----:B---3--:R-:W-:Y:S04]  /*547c0*/  STL.64 [R1+0x5480], R10 ;  /* 0x0054800a01007387 */ /* 0x008fe80000100a00 */
[----:B------:R0:W-:Y:S02]  /*547d0*/  STL.64 [R1+0x5478], R8 ;  /* 0x0054780801007387 */ /* 0x0001e40000100a00 */
[----:B0-----:R-:W-:-:S02]  /*547e0*/  IMAD.MOV.U32 R8, RZ, RZ, R2 ;  /* 0x000000ffff087224 */ /* 0x001fc400078e0002 */
[----:B------:R-:W-:Y:S01]  /*547f0*/  IMAD.MOV.U32 R9, RZ, RZ, R0 ;  /* 0x000000ffff097224 */ /* 0x000fe200078e0000 */
[----:B------:R-:W2:Y:S04]  /*54800*/  LDL.LU R2, [R1+0x55ac] ;  /* 0x0055ac0001027983 */ /* 0x000ea80000300800 */
[----:B------:R-:W3:Y:S04]  /*54810*/  LDL.LU R0, [R1+0x55a8] ;  /* 0x0055a80001007983 */ /* 0x000ee80000300800 */
[----:B------:R0:W-:Y:S02]  /*54820*/  STL.64 [R1+0x5530], R8 ;  /* 0x0055300801007387 */ /* 0x0001e40000100a00 */
[----:B0-----:R-:W-:-:S02]  /*54830*/  IMAD.MOV.U32 R8, RZ, RZ, R23 ;  /* 0x000000ffff087224 */ /* 0x001fc400078e0017 */
[----:B------:R-:W-:Y:S01]  /*54840*/  IMAD.MOV.U32 R9, RZ, RZ, R29 ;  /* 0x000000ffff097224 */ /* 0x000fe200078e001d */
[----:B------:R-:W4:Y:S04]  /*54850*/  LDL.LU R23, [R1+0x55a4] ;  /* 0x0055a40001177983 */ /* 0x000f280000300800 */
[----:B------:R-:W4:Y:S04]  /*54860*/  LDL.LU R29, [R1+0x55a0] ;  /* 0x0055a000011d7983 */ /* 0x000f280000300800 */
[----:B------:R0:W-:Y:S02]  /*54870*/  STL.64 [R1+0x5548], R8 ;  /* 0x0055480801007387 */ /* 0x0001e40000100a00 */
[----:B0-----:R-:W-:-:S02]  /*54880*/  IMAD.MOV.U32 R8, RZ, RZ, R22 ;  /* 0x000000ffff087224 */ /* 0x001fc400078e0016 */
[----:B------:R-:W4:Y:S01]  /*54890*/  LDL.LU R22, [R1+0x559c] ;  /* 0x00559c0001167983 */ /* 0x000f220000300800 */
[----:B------:R-:W-:-:S03]  /*548a0*/  MOV R9, R3 ;  /* 0x0000000300097202 */ /* 0x000fc60000000f00 */
[----:B------:R-:W4:Y:S04]  /*548b0*/  LDL.LU R3, [R1+0x5598] ;  /* 0x0055980001037983 */ /* 0x000f280000300800 */
[----:B------:R2:W-:Y:S02]  /*548c0*/  STL.64 [R1+0x5560], R8 ;  /* 0x0055600801007387 */ /* 0x0005e40000100a00 */
[----:B--2---:R-:W-:Y:S02]  /*548d0*/  IMAD.MOV.U32 R9, RZ, RZ, R2 ;  /* 0x000000ffff097224 */ /* 0x004fe400078e0002 */
[----:B---3--:R-:W-:Y:S02]  /*548e0*/  IMAD.MOV.U32 R8, RZ, RZ, R0 ;  /* 0x000000ffff087224 */ /* 0x008fe400078e0000 */
[----:B------:R-:W2:Y:S04]  /*548f0*/  LDL.LU R0, [R1+0x5594] ;  /* 0x0055940001007983 */ /* 0x000ea80000300800 */
[----:B------:R-:W3:Y:S04]  /*54900*/  LDL.LU R2, [R1+0x5590] ;  /* 0x0055900001027983 */ /* 0x000ee80000300800 */
[----:B------:R4:W-:Y:S04]  /*54910*/  STL.64 [R1+0x5578], R8 ;  /* 0x0055780801007387 */ /* 0x0009e80000100a00 */
[----:B------:R-:W2:Y:S01]  /*54920*/  LDL.LU.64 R20, [R1+0x880] ;  /* 0x0008800001147983 */ /* 0x000ea20000300a00 */
[----:B----4-:R-:W-:-:S03]  /*54930*/  IMAD.MOV.U32 R8, RZ, RZ, R23 ;  /* 0x000000ffff087224 */ /* 0x010fc600078e0017 */
[----:B------:R-:W0:Y:S01]  /*54940*/  LDSM.16.MT88.4 R16, [R29+UR5+0x11080] ;  /* 0x011080051d10783b */ /* 0x000e220008004200 */
[----:B------:R-:W-:-:S03]  /*54950*/  IMAD.MOV.U32 R9, RZ, RZ, R22 ;  /* 0x000000ffff097224 */ /* 0x000fc600078e0016 */
[----:B------:R-:W4:Y:S04]  /*54960*/  LDL.LU.64 R22, [R1+0x888] ;  /* 0x0008880001167983 */ /* 0x000f280000300a00 */
[----:B----4-:R-:W-:Y:S04]  /*54970*/  STL.64 [R1+0x5540], R22 ;  /* 0x0055401601007387 */ /* 0x010fe80000100a00 */
[----:B--2---:R1:W-:Y:S04]  /*54980*/  STL.64 [R1+0x5538], R20 ;  /* 0x0055381401007387 */ /* 0x0043e80000100a00 */
[----:B-1----:R-:W2:Y:S04]  /*54990*/  LDL.LU.64 R20, [R1+0x870] ;  /* 0x0008700001147983 */ /* 0x002ea80000300a00 */
        /* <DEDUP_REMOVED lines=12> */
[----:B------:R-:W2:Y:S04]  /*54a60*/  LDL.LU.64 R22, [R1+0x908] ;  /* 0x0009080001167983 */ /* 0x000ea80000300a00 */
[----:B------:R-:W4:Y:S04]  /*54a70*/  LDL.LU.64 R4, [R1+0x8c0] ;  /* 0x0008c00001047983 */ /* 0x000f280000300a00 */
[----:B------:R-:W2:Y:S04]  /*54a80*/  LDL.LU.64 R6, [R1+0x8c8] ;  /* 0x0008c80001067983 */ /* 0x000ea80000300a00 */
[----:B--2---:R-:W-:Y:S04]  /*54a90*/  STL.64 [R1+0x5508], R6 ;  /* 0x0055080601007387 */ /* 0x004fe80000100a00 */
[----:B----4-:R1:W-:Y:S04]  /*54aa0*/  STL.64 [R1+0x5500], R4 ;  /* 0x0055000401007387 */ /* 0x0103e80000100a00 */
[----:B-1----:R-:W2:Y:S04]  /*54ab0*/  LDL.LU.64 R4, [R1+0x8a0] ;  /* 0x0008a00001047983 */ /* 0x002ea80000300a00 */
[----:B------:R-:W4:Y:S01]  /*54ac0*/  LDL.LU.64 R6, [R1+0x8a8] ;  /* 0x0008a80001067983 */ /* 0x000f220000300a00 */
[C---:B------:R-:W-:Y:S03]  /*54ad0*/  HMMA.16816.F32.BF16 R8, R12.reuse, R8, R20 ;  /* 0x000000080c08723c */ /* 0x040fe60000041814 */
[----:B----4-:R-:W-:Y:S04]  /*54ae0*/  STL.64 [R1+0x5520], R6 ;  /* 0x0055200601007387 */ /* 0x010fe80000100a00 */
[----:B--2---:R1:W-:Y:S04]  /*54af0*/  STL.64 [R1+0x5518], R4 ;  /* 0x0055180401007387 */ /* 0x0043e80000100a00 */
[----:B-1----:R-:W2:Y:S04]  /*54b00*/  LDL.LU.64 R4, [R1+0x890] ;  /* 0x0008900001047983 */ /* 0x002ea80000300a00 */
[----:B------:R-:W2:Y:S04]  /*54b10*/  LDL.LU.64 R6, [R1+0x898] ;  /* 0x0008980001067983 */ /* 0x000ea80000300a00 */
[----:B------:R-:W4:Y:S04]  /*54b20*/  LDL.LU.64 R24, [R1+0x8b0] ;  /* 0x0008b00001187983 */ /* 0x000f280000300a00 */
[----:B------:R-:W4:Y:S04]  /*54b30*/  LDL.LU.64 R26, [R1+0x8b8] ;  /* 0x0008b800011a7983 */ /* 0x000f280000300a00 */
[----:B0-----:R-:W-:Y:S04]  /*54b40*/  STL.64 [R1+0x53a8], R18 ;  /* 0x0053a81201007387 */ /* 0x001fe80000100a00 */
[----:B------:R0:W-:Y:S04]  /*54b50*/  STL.64 [R1+0x53a0], R16 ;  /* 0x0053a01001007387 */ /* 0x0001e80000100a00 */
[----:B0-----:R-:W2:Y:S04]  /*54b60*/  LDL.LU R16, [R1+0x3a0] ;  /* 0x0003a00001107983 */ /* 0x001ea80000300800 */
[----:B------:R-:W2:Y:S04]  /*54b70*/  LDL.LU R17, [R1+0x3a4] ;  /* 0x0003a40001117983 */ /* 0x000ea80000300800 */
[----:B------:R-:W2:Y:S04]  /*54b80*/  LDL.LU R18, [R1+0x3a8] ;  /* 0x0003a80001127983 */ /* 0x000ea80000300800 */
[----:B------:R-:W2:Y:S04]  /*54b90*/  LDL.LU R19, [R1+0x3ac] ;  /* 0x0003ac0001137983 */ /* 0x000ea80000300800 */
        /* <DEDUP_REMOVED lines=28> */
[----:B0-----:R-:W3:Y:S04]  /*54d60*/  LDL.LU R8, [R1+0x380] ;  /* 0x0003800001087983 */ /* 0x001ee80000300800 */
[----:B------:R-:W3:Y:S04]  /*54d70*/  LDL.LU R9, [R1+0x384] ;  /* 0x0003840001097983 */ /* 0x000ee80000300800 */
[----:B-1----:R-:W3:Y:S04]  /*54d80*/  LDL.LU R10, [R1+0x388] ;  /* 0x00038800010a7983 */ /* 0x002ee80000300800 */
[----:B------:R-:W3:Y:S01]  /*54d90*/  LDL.LU R11, [R1+0x38c] ;  /* 0x00038c00010b7983 */ /* 0x000ee20000300800 */
        /* <DEDUP_REMOVED lines=17> */
[----:B0-----:R-:W4:Y:S02]  /*54eb0*/  LDL.LU.64 R20, [R1+0x54e0] ;  /* 0x0054e00001147983 */ /* 0x001f240000300a00 */
[----:B----4-:R-:W-:Y:S02]  /*54ec0*/  HMMA.16816.F32.BF16 R12, R12, R20, R24 ;  /* 0x000000140c0c723c */ /* 0x010fe40000041818 */
[----:B------:R-:W4:Y:S04]  /*54ed0*/  LDL.LU.64 R26, [R1+0x54d8] ;  /* 0x0054d800011a7983 */ /* 0x000f280000300a00 */
[----:B------:R-:W4:Y:S04]  /*54ee0*/  LDL.LU.64 R24, [R1+0x54d0] ;  /* 0x0054d00001187983 */ /* 0x000f280000300a00 */
[----:B-1----:R-:W4:Y:S04]  /*54ef0*/  LDL.LU.64 R22, [R1+0x54c8] ;  /* 0x0054c80001167983 */ /* 0x002f280000300a00 */
[----:B------:R-:W4:Y:S05]  /*54f00*/  LDL.LU.64 R20, [R1+0x54c0] ;  /* 0x0054c00001147983 */ /* 0x000f2a0000300a00 */
[----:B------:R-:W-:Y:S04]  /*54f10*/  STL.64 [R1+0x9d0], R12 ;  /* 0x0009d00c01007387 */ /* 0x000fe80000100a00 */
[----:B------:R0:W-:Y:S04]  /*54f20*/  STL.64 [R1+0x9d8], R14 ;  /* 0x0009d80e01007387 */ /* 0x0001e80000100a00 */
[----:B0-----:R-:W4:Y:S02]  /*54f30*/  LDL.64 R14, [R1+0x28] ;  /* 0x00002800010e7983 */ /* 0x001f240000100a00 */
[----:B----4-:R-:W-:-:S15]  /*54f40*/  HMMA.16816.F32.BF16 R24, R20, R14, R24 ;  /* 0x0000000e1418723c */ /* 0x010fde0000041818 */
[----:B------:R-:W-:-:S04]  /*54f50*/  NOP ;  /* 0x0000000000007918 */ /* 0x000fc80000000000 */
[----:B------:R-:W-:Y:S04]  /*54f60*/  STL.64 [R1+0x9c0], R24 ;  /* 0x0009c01801007387 */ /* 0x000fe80000100a00 */
[----:B------:R0:W-:Y:S04]  /*54f70*/  STL.64 [R1+0x9c8], R26 ;  /* 0x0009c81a01007387 */ /* 0x0001e80000100a00 */
[----:B0-----:R-:W4:Y:S04]  /*54f80*/  LDL.LU.64 R26, [R1+0x54b8] ;  /* 0x0054b800011a7983 */ /* 0x001f280000300a00 */
[----:B------:R-:W2:Y:S04]  /*54f90*/  LDL.LU R12, [R1+0x370] ;  /* 0x00037000010c7983 */ /* 0x000ea80000300800 */
[----:B------:R-:W2:Y:S01]  /*54fa0*/  LDL.LU R13, [R1+0x374] ;  /* 0x00037400010d7983 */ /* 0x000ea20000300800 */
[----:B------:R-:W-:-:S03]  /*54fb0*/  IMAD.MOV.U32 R29, RZ, RZ, R15 ;  /* 0x000000ffff1d7224 */ /* 0x000fc600078e000f */
[----:B------:R-:W2:Y:S04]  /*54fc0*/  LDL.LU R14, [R1+0x378] ;  /* 0x00037800010e7983 */ /* 0x000ea80000300800 */
[----:B------:R-:W2:Y:S01]  /*54fd0*/  LDL.LU R15, [R1+0x37c] ;  /* 0x00037c00010f7983 */ /* 0x000ea20000300800 */
[----:B----4-:R-:W-:-:S15]  /*54fe0*/  HMMA.16816.F32.BF16 R16, R20, R26, R16 ;  /* 0x0000001a1410723c */ /* 0x010fde0000041810 */
[----:B------:R-:W-:-:S04]  /*54ff0*/  NOP ;  /* 0x0000000000007918 */ /* 0x000fc80000000000 */
[----:B------:R0:W-:Y:S04]  /*55000*/  STL.64 [R1+0x9b0], R16 ;  /* 0x0009b01001007387 */ /* 0x0001e80000100a00 */
[----:B------:R1:W-:Y:S01]  /*55010*/  STL.64 [R1+0x9b8], R18 ;  /* 0x0009b81201007387 */ /* 0x0003e20000100a00 */
[----:B0-----:R-:W-:Y:S02]  /*55020*/  IMAD.MOV.U32 R17, RZ, RZ, R26 ;  /* 0x000000ffff117224 */ /* 0x001fe400078e001a */
[----:B------:R-:W-:Y:S02]  /*55030*/  IMAD.MOV.U32 R16, RZ, RZ, R27 ;  /* 0x000000ffff107224 */ /* 0x000fe400078e001b */
[----:B------:R-:W2:Y:S02]  /*55040*/  LDL.LU.64 R26, [R1+0x54b0] ;  /* 0x0054b000011a7983 */ /* 0x000ea40000300a00 */
[----:B--2---:R-:W-:Y:S01]  /*55050*/  HMMA.16816.F32.BF16 R4, R20, R26, R4 ;  /* 0x0000001a1404723c */ /* 0x004fe20000041804 */
[----:B-1----:R-:W-:-:S02]  /*55060*/  IMAD.MOV.U32 R19, RZ, RZ, R26 ;  /* 0x000000ffff137224 */ /* 0x002fc400078e001a */
[----:B------:R-:W-:-:S15]  /*55070*/  IMAD.MOV.U32 R18, RZ, RZ, R27 ;  /* 0x000000ffff127224 */ /* 0x000fde00078e001b */
[----:B------:R-:W-:Y:S01]  /*55080*/  NOP ;  /* 0x0000000000007918 */ /* 0x000fe20000000000 */
[----:B------:R-:W-:Y:S04]  /*55090*/  STL.64 [R1+0x9a0], R4 ;  /* 0x0009a00401007387 */ /* 0x000fe80000100a00 */
[----:B------:R0:W-:Y:S04]  /*550a0*/  STL.64 [R1+0x9a8], R6 ;  /* 0x0009a80601007387 */ /* 0x0001e80000100a00 */
[----:B0-----:R-:W2:Y:S04]  /*550b0*/  LDL.LU.64 R6, [R1+0x54a8] ;  /* 0x0054a80001067983 */ /* 0x001ea80000300a00 */
[----:B------:R-:W4:Y:S04]  /*550c0*/  LDL.LU.64 R4, [R1+0x54a0] ;  /* 0x0054a00001047983 */ /* 0x000f280000300a00 */
[----:B------:R-:W2:Y:S04]  /*550d0*/  LDL.LU.64 R26, [R1+0x5498] ;  /* 0x00549800011a7983 */ /* 0x000ea80000300a00 */
[----:B------:R-:W-:Y:S04]  /*550e0*/  STL.64 [R1+0x5448], R18 ;  /* 0x0054481201007387 */ /* 0x000fe80000100a00 */
[----:B------:R0:W-:Y:S02]  /*550f0*/  STL.64 [R1+0x5440], R16 ;  /* 0x0054401001007387 */ /* 0x0001e40000100a00 */
[----:B0-----:R-:W-:-:S02]  /*55100*/  IMAD.MOV.U32 R16, RZ, RZ, R3 ;  /* 0x000000ffff107224 */ /* 0x001fc400078e0003 */
[----:B------:R-:W3:Y:S01]  /*55110*/  LDL.LU R3, [R1+0x5490] ;  /* 0x0054900001037983 */ /* 0x000ee20000300800 */
[----:B--2---:R-:W-:Y:S01]  /*55120*/  MOV R17, R26 ;  /* 0x0000001a00117202 */ /* 0x004fe20000000f00 */
[----:B------:R-:W-:Y:S02]  /*55130*/  IMAD.MOV.U32 R18, RZ, RZ, R27 ;  /* 0x000000ffff127224 */ /* 0x000fe400078e001b */
[----:B------:R-:W3:Y:S04]  /*55140*/  LDL.LU R26, [R1+0x548c] ;  /* 0x00548c00011a7983 */ /* 0x000ee80000300800 */
[----:B------:R-:W3:Y:S04]  /*55150*/  LDL.LU R27, [R1+0x5488] ;  /* 0x00548800011b7983 */ /* 0x000ee80000300800 */
[----:B------:R-:W2:Y:S04]  /*55160*/  LDL.LU R19, [R1+0x6dc] ;  /* 0x0006dc0001137983 */ /* 0x000ea80000300800 */
[----:B--2---:R0:W-:Y:S04]  /*55170*/  STL.64 [R1+0x5458], R18 ;  /* 0x0054581201007387 */ /* 0x0041e80000100a00 */
[----:B------:R1:W-:Y:S04]  /*55180*/  STL.64 [R1+0x5450], R16 ;  /* 0x0054501001007387 */ /* 0x0003e80000100a00 */
[----:B0-----:R-:W2:Y:S01]  /*55190*/  LDL.64 R18, [R1+0x38] ;  /* 0x0000380001127983 */ /* 0x001ea20000100a00 */
[----:B---3--:R-:W-:Y:S01]  /*551a0*/  HMMA.16816.F32.BF16 R8, R20, R26, R8 ;  /* 0x0000001a1408723c */ /* 0x008fe20000041808 */
[----:B-1----:R-:W-:-:S15]  /*551b0*/  IMAD.MOV.U32 R17, RZ, RZ, R3 ;  /* 0x000000ffff117224 */ /* 0x002fde00078e0003 */
[----:B------:R-:W-:-:S03]  /*551c0*/  NOP ;  /* 0x0000000000007918 */ /* 0x000fc60000000000 */
[----:B------:R-:W-:Y:S01]  /*551d0*/  IMAD.MOV.U32 R3, RZ, RZ, R9 ;  /* 0x000000ffff037224 */ /* 0x000fe200078e0009 */
[----:B--2---:R0:W-:Y:S04]  /*551e0*/  STL.64 [R1+0x5468], R18 ;  /* 0x0054681201007387 */ /* 0x0041e80000100a00 */
[----:B------:R-:W2:Y:S04]  /*551f0*/  LDL.LU R16, [R1+0x360] ;  /* 0x0003600001107983 */ /* 0x000ea80000300800 */
[----:B------:R1:W-:Y:S01]  /*55200*/  STL [R1+0x990], R8 ;  /* 0x0009900801007387 */ /* 0x0003e20000100800 */
[----:B0-----:R-:W-:-:S02]  /*55210*/  IMAD.MOV.U32 R18, RZ, RZ, R2 ;  /* 0x000000ffff127224 */ /* 0x001fc400078e0002 */
[----:B------:R-:W-:Y:S02]  /*55220*/  IMAD.MOV.U32 R19, RZ, RZ, R0 ;  /* 0x000000ffff137224 */ /* 0x000fe400078e0000 */
[----:B------:R-:W-:Y:S02]  /*55230*/  IMAD.MOV.U32 R2, RZ, RZ, R10 ;  /* 0x000000ffff027224 */ /* 0x000fe400078e000a */
[----:B------:R-:W-:Y:S02]  /*55240*/  IMAD.MOV.U32 R0, RZ, RZ, R11 ;  /* 0x000000ffff007224 */ /* 0x000fe400078e000b */
[----:B------:R-:W3:Y:S04]  /*55250*/  LDL.LU.64 R10, [R1+0x5480] ;  /* 0x00548000010a7983 */ /* 0x000ee80000300a00 */
[----:B-1----:R-:W2:Y:S04]  /*55260*/  LDL.LU.64 R8, [R1+0x5478] ;  /* 0x0054780001087983 */ /* 0x002ea80000300a00 */
[----:B------:R0:W-:Y:S04]  /*55270*/  STL.64 [R1+0x5460], R26 ;  /* 0x0054601a01007387 */ /* 0x0001e80000100a00 */
[----:B------:R-:W4:Y:S04]  /*55280*/  LDL.LU R24, [R1+0x6e0] ;  /* 0x0006e00001187983 */ /* 0x000f280000300800 */
[----:B------:R-:W4:Y:S01]  /*55290*/  LDL.LU R25, [R1+0x6e4] ;  /* 0x0006e40001197983 */ /* 0x000f220000300800 */
[----:B0-----:R-:W-:-:S02]  /*552a0*/  IMAD.MOV.U32 R26, RZ, RZ, R6 ;  /* 0x000000ffff1a7224 */ /* 0x001fc400078e0006 */
[----:B------:R-:W-:Y:S01]  /*552b0*/  IMAD.MOV.U32 R27, RZ, RZ, R7 ;  /* 0x000000ffff1b7224 */ /* 0x000fe200078e0007 */
[----:B------:R-:W4:Y:S04]  /*552c0*/  LDL.LU R6, [R1+0x5474] ;  /* 0x0054740001067983 */ /* 0x000f280000300800 */
[----:B------:R-:W4:Y:S04]  /*552d0*/  LDL.LU R7, [R1+0x5470] ;  /* 0x0054700001077983 */ /* 0x000f280000300800 */
[----:B------:R-:W-:Y:S04]  /*552e0*/  STL [R1+0x4c1c], R0 ;  /* 0x004c1c0001007387 */ /* 0x000fe80000100800 */
[----:B------:R-:W-:Y:S04]  /*552f0*/  STL [R1+0x4c18], R2 ;  /* 0x004c180201007387 */ /* 0x000fe80000100800 */
[----:B------:R-:W-:Y:S01]  /*55300*/  STL [R1+0x4c14], R3 ;  /* 0x004c140301007387 */ /* 0x000fe20000100800 */
[----:B---3--:R-:W-:Y:S03]  /*55310*/  HMMA.16816.F32.BF16 R12, R20, R10, R12 ;  /* 0x0000000a140c723c */ /* 0x008fe6000004180c */
[----:B------:R0:W-:Y:S04]  /*55320*/  STL.64 [R1+0x5348], R10 ;  /* 0x0053480a01007387 */ /* 0x0001e80000100a00 */
[----:B--2---:R-:W-:-:S12]  /*55330*/  STL.64 [R1+0x5340], R8 ;  /* 0x0053400801007387 */ /* 0x004fd80000100a00 */
[----:B------:R-:W-:Y:S04]  /*55340*/  STL.64 [R1+0x980], R12 ;  /* 0x0009800c01007387 */ /* 0x000fe80000100a00 */
[----:B------:R1:W-:Y:S01]  /*55350*/  STL.64 [R1+0x988], R14 ;  /* 0x0009880e01007387 */ /* 0x0003e20000100a00 */
[----:B----4-:R-:W-:Y:S03]  /*55360*/  HMMA.16816.F32.BF16 R16, R20, R6, R16 ;  /* 0x000000061410723c */ /* 0x010fe60000041810 */
[----:B0-----:R-:W2:Y:S01]  /*55370*/  LDL.64 R10, [R1+0xc8] ;  /* 0x0000c800010a7983 */ /* 0x001ea20000100a00 */
[----:B-1----:R-:W0:Y:S02]  /*55380*/  S2R R15, SR_TID.X ;  /* 0x00000000000f7919 */ /* 0x002e240000002100 */
[C---:B0-----:R-:W-:Y:S01]  /*55390*/  LOP3.LUT R28, R15.reuse, 0x7, RZ, 0xc0, !PT ;  /* 0x000000070f1c7812 */ /* 0x041fe200078ec0ff */
[----:B------:R-:W-:-:S04]  /*553a0*/  IMAD.SHL.U32 R14, R15, 0x2, RZ ;  /* 0x000000020f0e7824 */ /* 0x000fc800078e00ff */
[----:B------:R-:W-:Y:S01]  /*553b0*/  IMAD R28, R28, 0x110, RZ ;  /* 0x000001101c1c7824 */ /* 0x000fe200078e02ff */
[----:B------:R-:W-:-:S04]  /*553c0*/  SHF.L.U32 R15, R15, 0x7, RZ ;  /* 0x000000070f0f7819 */ /* 0x000fc800000006ff */
[----:B------:R-:W-:-:S04]  /*553d0*/  LOP3.LUT R28, R28, 0x10, R14, 0x78, !PT ;  /* 0x000000101c1c7812 */ /* 0x000fc800078e780e */
[----:B------:R-:W-:-:S04]  /*553e0*/  LOP3.LUT R28, R28, 0x800, R15, 0xf8, !PT ;  /* 0x000008001c1c7812 */ /* 0x000fc800078ef80f */
[----:B------:R-:W-:-:S05]  /*553f0*/  LOP3.LUT R28, R28, 0x20, RZ, 0x3c, !PT ;  /* 0x000000201c1c7812 */ /* 0x000fca00078e3cff */
[----:B------:R-:W0:Y:S04]  /*55400*/  LDSM.16.MT88.4 R12, [R28+UR5+0x11000] ;  /* 0x011000051c0c783b */ /* 0x000e280008004200 */
[----:B------:R-:W-:Y:S04]  /*55410*/  STL.64 [R1+0x970], R16 ;  /* 0x0009701001007387 */ /* 0x000fe80000100a00 */
[----:B------:R1:W-:Y:S04]  /*55420*/  STL.64 [R1+0x978], R18 ;  /* 0x0009781201007387 */ /* 0x0003e80000100a00 */
[----:B-1----:R-:W3:Y:S04]  /*55430*/  LDL.LU.64 R18, [R1+0x5468] ;  /* 0x0054680001127983 */ /* 0x002ee80000300a00 */
[----:B------:R-:W-:Y:S04]  /*55440*/  STL.64 [R1+0x5358], R6 ;  /* 0x0053580601007387 */ /* 0x000fe80000100a00 */
[----:B------:R1:W-:Y:S04]  /*55450*/  STL.64 [R1+0x5350], R4 ;  /* 0x0053500401007387 */ /* 0x0003e80000100a00 */
[----:B-1----:R-:W2:Y:S04]  /*55460*/  LDL.LU R4, [R1+0x6c0] ;  /* 0x0006c00001047983 */ /* 0x002ea80000300800 */
[----:B------:R-:W2:Y:S04]  /*55470*/  LDL.LU R5, [R1+0x6c4] ;  /* 0x0006c40001057983 */ /* 0x000ea80000300800 */
[----:B------:R-:W2:Y:S04]  /*55480*/  LDL.LU R6, [R1+0x6c8] ;  /* 0x0006c80001067983 */ /* 0x000ea80000300800 */
[----:B------:R-:W2:Y:S04]  /*55490*/  LDL.LU R7, [R1+0x6cc] ;  /* 0x0006cc0001077983 */ /* 0x000ea80000300800 */
[----:B0-----:R0:W-:Y:S04]  /*554a0*/  STL.64 [R1+0x5240], R14 ;  /* 0x0052400e01007387 */ /* 0x0011e80000100a00 */
[----:B------:R-:W-:Y:S04]  /*554b0*/  STL.64 [R1+0x5238], R12 ;  /* 0x0052380c01007387 */ /* 0x000fe80000100a00 */
[----:B0-----:R-:W4:Y:S04]  /*554c0*/  LDL R14, [R1+0x48] ;  /* 0x00004800010e7983 */ /* 0x001f280000100800 */
[----:B------:R-:W4:Y:S01]  /*554d0*/  LDL R15, [R1+0x4c] ;  /* 0x00004c00010f7983 */ /* 0x000f220000100800 */
[----:B---3--:R-:W-:Y:S01]  /*554e0*/  HMMA.16816.F32.BF16 R24, R20, R18, R24 ;  /* 0x000000121418723c */ /* 0x008fe20000041818 */
[----:B------:R-:W-:-:S02]  /*554f0*/  IMAD.MOV.U32 R2, RZ, RZ, R18 ;  /* 0x000000ffff027224 */ /* 0x000fc400078e0012 */
[----:B------:R-:W-:Y:S01]  /*55500*/  IMAD.MOV.U32 R0, RZ, RZ, R19 ;  /* 0x000000ffff007224 */ /* 0x000fe200078e0013 */
[----:B----4-:R0:W-:Y:S04]  /*55510*/  STL.64 [R1+0x5430], R14 ;  /* 0x0054300e01007387 */ /* 0x0101e80000100a00 */
[----:B0-----:R-:W3:Y:S11]  /*55520*/  LDL.64 R14, [R1+0xd8] ;  /* 0x0000d800010e7983 */ /* 0x001ef60000100a00 */
[----:B------:R-:W-:Y:S04]  /*55530*/  STL.64 [R1+0xdb0], R24 ;  /* 0x000db01801007387 */ /* 0x000fe80000100a00 */
[----:B------:R0:W-:Y:S04]  /*55540*/  STL.64 [R1+0xdb8], R26 ;  /* 0x000db81a01007387 */ /* 0x0001e80000100a00 */
[----:B0-----:R-:W4:Y:S04]  /*55550*/  LDL.LU.64 R26, [R1+0x5460] ;  /* 0x00546000011a7983 */ /* 0x001f280000300a00 */
[----:B------:R-:W3:Y:S04]  /*55560*/  LDL.LU.64 R18, [R1+0x5458] ;  /* 0x0054580001127983 */ /* 0x000ee80000300a00 */
[----:B------:R-:W3:Y:S01]  /*55570*/  LDL.LU.64 R16, [R1+0x5450] ;  /* 0x0054500001107983 */ /* 0x000ee20000300a00 */
[----:B--2---:R-:W-:Y:S03]  /*55580*/  HMMA.16816.F32.BF16 R4, R20, R10, R4 ;  /* 0x0000000a1404723c */ /* 0x004fe60000041804 */
[----:B------:R-:W-:Y:S04]  /*55590*/  STL [R1+0x531c], R0 ;  /* 0x00531c0001007387 */ /* 0x000fe80000100800 */
[----:B------:R-:W-:Y:S01]  /*555a0*/  STL [R1+0x5318], R2 ;  /* 0x0053180201007387 */ /* 0x000fe20000100800 */
[----:B------:R-:W-:-:S02]  /*555b0*/  IMAD.MOV.U32 R28, RZ, RZ, R10 ;  /* 0x000000ffff1c7224 */ /* 0x000fc400078e000a */
[----:B------:R-:W-:Y:S01]  /*555c0*/  IMAD.MOV.U32 R25, RZ, RZ, R11 ;  /* 0x000000ffff197224 */ /* 0x000fe200078e000b */
[----:B---3--:R-:W-:Y:S01]  /*555d0*/  HMMA.16816.F32.BF16 R16, R20, R14, R16 ;  /* 0x0000000e1410723c */ /* 0x008fe20000041810 */
[----:B------:R-:W-:Y:S02]  /*555e0*/  IMAD.MOV.U32 R3, RZ, RZ, R15 ;  /* 0x000000ffff037224 */ /* 0x000fe400078e000f */
[----:B------:R-:W-:-:S15]  /*555f0*/  IMAD.MOV.U32 R24, RZ, RZ, R14 ;  /* 0x000000ffff187224 */ /* 0x000fde00078e000e */
[----:B------:R-:W-:Y:S01]  /*55600*/  NOP ;  /* 0x0000000000007918 */ /* 0x000fe20000000000 */
[----:B------:R-:W-:Y:S04]  /*55610*/  STL.64 [R1+0xda0], R16 ;  /* 0x000da01001007387 */ /* 0x000fe80000100a00 */
[----:B------:R0:W-:Y:S04]  /*55620*/  STL.64 [R1+0xda8], R18 ;  /* 0x000da81201007387 */ /* 0x0001e80000100a00 */
[----:B0-----:R-:W2:Y:S04]  /*55630*/  LDL.LU.64 R18, [R1+0x5448] ;  /* 0x0054480001127983 */ /* 0x001ea80000300a00 */
[----:B------:R-:W3:Y:S04]  /*55640*/  LDL.LU.64 R16, [R1+0x5440] ;  /* 0x0054400001107983 */ /* 0x000ee80000300a00 */
[----:B------:R-:W-:Y:S04]  /*55650*/  STL [R1+0x5324], R3 ;  /* 0x0053240301007387 */ /* 0x000fe80000100800 */
[----:B------:R-:W-:Y:S04]  /*55660*/  STL [R1+0x5320], R24 ;  /* 0x0053201801007387 */ /* 0x000fe80000100800 */
[----:B------:R-:W-:Y:S04]  /*55670*/  STL.64 [R1+0xd90], R4 ;  /* 0x000d900401007387 */ /* 0x000fe80000100a00 */
[----:B------:R2:W-:Y:S04]  /*55680*/  STL.64 [R1+0xd98], R6 ;  /* 0x000d980601007387 */ /* 0x0005e80000100a00 */
[----:B------:R-:W3:Y:S04]  /*55690*/  LDL.LU R8, [R1+0x200] ;  /* 0x0002000001087983 */ /* 0x000ee80000300800 */
[----:B------:R-:W3:Y:S04]  /*556a0*/  LDL.LU R9, [R1+0x204] ;  /* 0x0002040001097983 */ /* 0x000ee80000300800 */
[----:B------:R-:W3:Y:S04]  /*556b0*/  LDL.LU R10, [R1+0x208] ;  /* 0x00020800010a7983 */ /* 0x000ee80000300800 */
[----:B------:R-:W3:Y:S01]  /*556c0*/  LDL.LU R11, [R1+0x20c] ;  /* 0x00020c00010b7983 */ /* 0x000ee20000300800 */
[----:B--2---:R-:W-:-:S02]  /*556d0*/  IMAD.MOV.U32 R6, RZ, RZ, R19 ;  /* 0x000000ffff067224 */ /* 0x004fc400078e0013 */
[----:B------:R-:W-:Y:S01]  /*556e0*/  IMAD.MOV.U32 R7, RZ, RZ, R18 ;  /* 0x000000ffff077224 */ /* 0x000fe200078e0012 */
[----:B---3--:R-:W-:Y:S04]  /*556f0*/  STL.64 [R1+0x5368], R10 ;  /* 0x0053680a01007387 */ /* 0x008fe80000100a00 */
[----:B------:R0:W-:Y:S04]  /*55700*/  STL.64 [R1+0x5360], R8 ;  /* 0x0053600801007387 */ /* 0x0001e80000100a00 */
[----:B------:R1:W-:Y:S04]  /*55710*/  STL.64 [R1+0x5370], R6 ;  /* 0x0053700601007387 */ /* 0x0003e80000100a00 */
[----:B0-----:R-:W2:Y:S04]  /*55720*/  LDL.LU R8, [R1+0x210] ;  /* 0x0002100001087983 */ /* 0x001ea80000300800 */
[----:B------:R-:W2:Y:S04]  /*55730*/  LDL.LU R9, [R1+0x214] ;  /* 0x0002140001097983 */ /* 0x000ea80000300800 */
[----:B------:R-:W3:Y:S04]  /*55740*/  LDL.LU R10, [R1+0x218] ;  /* 0x00021800010a7983 */ /* 0x000ee80000300800 */
[----:B------:R-:W3:Y:S01]  /*55750*/  LDL.LU R11, [R1+0x21c] ;  /* 0x00021c00010b7983 */ /* 0x000ee20000300800 */
[----:B-1----:R-:W-:-:S02]  /*55760*/  IMAD.MOV.U32 R6, RZ, RZ, R17 ;  /* 0x000000ffff067224 */ /* 0x002fc400078e0011 */
[----:B------:R-:W-:Y:S01]  /*55770*/  IMAD.MOV.U32 R7, RZ, RZ, R16 ;  /* 0x000000ffff077224 */ /* 0x000fe200078e0010 */
[----:B---3--:R-:W-:Y:S04]  /*55780*/  STL.64 [R1+0x5380], R10 ;  /* 0x0053800a01007387 */ /* 0x008fe80000100a00 */
[----:B--2---:R0:W-:Y:S04]  /*55790*/  STL.64 [R1+0x5378], R8 ;  /* 0x0053780801007387 */ /* 0x0041e80000100a00 */
[----:B------:R-:W-:Y:S04]  /*557a0*/  STL.64 [R1+0x5388], R6 ;  /* 0x0053880601007387 */ /* 0x000fe80000100a00 */
[----:B0-----:R-:W2:Y:S04]  /*557b0*/  LDL.LU R8, [R1+0x220] ;  /* 0x0002200001087983 */ /* 0x001ea80000300800 */
[----:B------:R-:W2:Y:S04]  /*557c0*/  LDL.LU R9, [R1+0x224] ;  /* 0x0002240001097983 */ /* 0x000ea80000300800 */
[----:B------:R-:W3:Y:S04]  /*557d0*/  LDL.LU R10, [R1+0x228] ;  /* 0x00022800010a7983 */ /* 0x000ee80000300800 */
[----:B------:R-:W3:Y:S04]  /*557e0*/  LDL.LU R11, [R1+0x22c] ;  /* 0x00022c00010b7983 */ /* 0x000ee80000300800 */
[----:B------:R-:W2:Y:S04]  /*557f0*/  LDL.LU R16, [R1+0x350] ;  /* 0x0003500001107983 */ /* 0x000ea80000300800 */
[----:B------:R-:W2:Y:S04]  /*55800*/  LDL.LU R17, [R1+0x354] ;  /* 0x0003540001117983 */ /* 0x000ea80000300800 */
[----:B------:R-:W2:Y:S04]  /*55810*/  LDL.LU R18, [R1+0x358] ;  /* 0x0003580001127983 */ /* 0x000ea80000300800 */
[----:B------:R-:W2:Y:S04]  /*55820*/  LDL.LU R19, [R1+0x35c] ;  /* 0x00035c0001137983 */ /* 0x000ea80000300800 */
[----:B--2---:R0:W-:Y:S04]  /*55830*/  STL.64 [R1+0x53b8], R18 ;  /* 0x0053b81201007387 */ /* 0x0041e80000100a00 */
[----:B------:R-:W-:Y:S04]  /*55840*/  STL.64 [R1+0x53b0], R16 ;  /* 0x0053b01001007387 */ /* 0x000fe80000100a00 */
[----:B0-----:R-:W2:Y:S04]  /*55850*/  LDL.64 R18, [R1+0x68] ;  /* 0x0000680001127983 */ /* 0x001ea80000100a00 */
[----:B--2---:R0:W-:Y:S04]  /*55860*/  STL.64 [R1+0x53c8], R18 ;  /* 0x0053c81201007387 */ /* 0x0041e80000100a00 */
[----:B0-----:R-:W2:Y:S01]  /*55870*/  LDL.64 R18, [R1+0x78] ;  /* 0x0000780001127983 */ /* 0x001ea20000100a00 */
[----:B------:R-:W-:-:S03]  /*55880*/  MOV R7, R29 ;  /* 0x0000001d00077202 */ /* 0x000fc60000000f00 */
[----:B--2---:R0:W-:Y:S04]  /*55890*/  STL.64 [R1+0x53e0], R18 ;  /* 0x0053e01201007387 */ /* 0x0041e80000100a00 */
[----:B---3--:R-:W-:Y:S04]  /*558a0*/  STL.64 [R1+0x5398], R10 ;  /* 0x0053980a01007387 */ /* 0x008fe80000100a00 */
[----:B------:R-:W-:Y:S04]  /*558b0*/  STL.64 [R1+0x5390], R8 ;  /* 0x0053900801007387 */ /* 0x000fe80000100a00 */
[----:B------:R-:W2:Y:S04]  /*558c0*/  LDL R6, [R1+0x28] ;  /* 0x0000280001067983 */ /* 0x000ea80000100800 */
[----:B------:R-:W3:Y:S04]  /*558d0*/  LDL.LU R29, [R1+0x5438] ;  /* 0x00543800011d7983 */ /* 0x000ee80000300800 */
[----:B0-----:R-:W2:Y:S04]  /*558e0*/  LDL.64 R18, [R1+0x88] ;  /* 0x0000880001127983 */ /* 0x001ea80000100a00 */
[----:B--2---:R0:W-:Y:S04]  /*558f0*/  STL.64 [R1+0x53f8], R18 ;  /* 0x0053f81201007387 */ /* 0x0041e80000100a00 */
[----:B0-----:R-:W2:Y:S04]  /*55900*/  LDL.64 R18, [R1+0x98] ;  /* 0x0000980001127983 */ /* 0x001ea80000100a00 */
[----:B--2---:R0:W-:Y:S04]  /*55910*/  STL.64 [R1+0x5410], R18 ;  /* 0x0054101201007387 */ /* 0x0041e80000100a00 */
[----:B0-----:R-:W2:Y:S04]  /*55920*/  LDL.64 R18, [R1+0xa8] ;  /* 0x0000a80001127983 */ /* 0x001ea80000100a00 */
[----:B--2---:R-:W-:Y:S04]  /*55930*/  STL.64 [R1+0x5428], R18 ;  /* 0x0054281201007387 */ /* 0x004fe80000100a00 */
[----:B------:R0:W-:Y:S04]  /*55940*/  STL.64 [R1+0x53c0], R6 ;  /* 0x0053c00601007387 */ /* 0x0001e80000100a00 */
[----:B------:R-:W2:Y:S04]  /*55950*/  LDL.LU R4, [R1+0x660] ;  /* 0x0006600001047983 */ /* 0x000ea80000300800 */
[----:B------:R-:W2:Y:S04]  /*55960*/  LDL.LU R5, [R1+0x664] ;  /* 0x0006640001057983 */ /* 0x000ea80000300800 */
[----:B0-----:R-:W2:Y:S04]  /*55970*/  LDL.LU R6, [R1+0x668] ;  /* 0x0006680001067983 */ /* 0x001ea80000300800 */
[----:B------:R-:W2:Y:S04]  /*55980*/  LDL.LU R7, [R1+0x66c] ;  /* 0x00066c0001077983 */ /* 0x000ea80000300800 */
[----:B------:R-:W3:Y:S04]  /*55990*/  LDL.LU R12, [R1+0x6b0] ;  /* 0x0006b000010c7983 */ /* 0x000ee80000300800 */
[----:B------:R-:W3:Y:S04]  /*559a0*/  LDL.LU R13, [R1+0x6b4] ;  /* 0x0006b400010d7983 */ /* 0x000ee80000300800 */
[----:B------:R-:W3:Y:S04]  /*559b0*/  LDL.LU R14, [R1+0x6b8] ;  /* 0x0006b800010e7983 */ /* 0x000ee80000300800 */
[----:B------:R-:W3:Y:S04]  /*559c0*/  LDL.LU R15, [R1+0x6bc] ;  /* 0x0006bc00010f7983 */ /* 0x000ee80000300800 */
[----:B------:R-:W3:Y:S04]  /*559d0*/  LDL.64 R18, [R1+0xb8] ;  /* 0x0000b80001127983 */ /* 0x000ee80000100a00 */
[----:B--2---:R-:W-:Y:S04]  /*559e0*/  STL.64 [R1+0x53d8], R6 ;  /* 0x0053d80601007387 */ /* 0x004fe80000100a00 */
[----:B------:R0:W-:Y:S04]  /*559f0*/  STL.64 [R1+0x53d0], R4 ;  /* 0x0053d00401007387 */ /* 0x0001e80000100a00 */
[----:B0-----:R-:W2:Y:S04]  /*55a00*/  LDL.LU R4, [R1+0x670] ;  /* 0x0006700001047983 */ /* 0x001ea80000300800 */
[----:B------:R-:W2:Y:S04]  /*55a10*/  LDL.LU R5, [R1+0x674] ;  /* 0x0006740001057983 */ /* 0x000ea80000300800 */
[----:B------:R-:W2:Y:S04]  /*55a20*/  LDL.LU R6, [R1+0x678] ;  /* 0x0006780001067983 */ /* 0x000ea80000300800 */
[----:B------:R-:W2:Y:S04]  /*55a30*/  LDL.LU R7, [R1+0x67c] ;  /* 0x00067c0001077983 */ /* 0x000ea80000300800 */
[----:B--2---:R-:W-:Y:S04]  /*55a40*/  STL.64 [R1+0x53f0], R6 ;  /* 0x0053f00601007387 */ /* 0x004fe80000100a00 */
[----:B------:R0:W-:Y:S04]  /*55a50*/  STL.64 [R1+0x53e8], R4 ;  /* 0x0053e80401007387 */ /* 0x0001e80000100a00 */
[----:B0-----:R-:W2:Y:S04]  /*55a60*/  LDL.LU R4, [R1+0x680] ;  /* 0x0006800001047983 */ /* 0x001ea80000300800 */
[----:B------:R-:W2:Y:S04]  /*55a70*/  LDL.LU R5, [R1+0x684] ;  /* 0x0006840001057983 */ /* 0x000ea80000300800 */
[----:B------:R-:W2:Y:S04]  /*55a80*/  LDL.LU R6, [R1+0x688] ;  /* 0x0006880001067983 */ /* 0x000ea80000300800 */
[----:B------:R-:W2:Y:S01]  /*55a90*/  LDL.LU R7, [R1+0x68c] ;  /* 0x00068c0001077983 */ /* 0x000ea20000300800 */
[----:B---3--:R-:W-:Y:S03]  /*55aa0*/  HMMA.16816.F32.BF16 R12, R20, R18, R12 ;  /* 0x00000012140c723c */ /* 0x008fe6000004180c */
[----:B--2---:R-:W-:Y:S04]  /*55ab0*/  STL.64 [R1+0x5408], R6 ;  /* 0x0054080601007387 */ /* 0x004fe80000100a00 */
[----:B------:R0:W-:Y:S04]  /*55ac0*/  STL.64 [R1+0x5400], R4 ;  /* 0x0054000401007387 */ /* 0x0001e80000100a00 */
[----:B0-----:R-:W2:Y:S04]  /*55ad0*/  LDL.LU R4, [R1+0x690] ;  /* 0x0006900001047983 */ /* 0x001ea80000300800 */
[----:B------:R-:W2:Y:S04]  /*55ae0*/  LDL.LU R5, [R1+0x694] ;  /* 0x0006940001057983 */ /* 0x000ea80000300800 */
[----:B------:R-:W3:Y:S04]  /*55af0*/  LDL.LU R6, [R1+0x698] ;  /* 0x0006980001067983 */ /* 0x000ee80000300800 */
[----:B------:R-:W3:Y:S04]  /*55b00*/  LDL.LU R7, [R1+0x69c] ;  /* 0x00069c0001077983 */ /* 0x000ee80000300800 */
[----:B---3--:R-:W-:Y:S04]  /*55b10*/  STL.64 [R1+0x5420], R6 ;  /* 0x0054200601007387 */ /* 0x008fe80000100a00 */
[----:B--2---:R0:W-:Y:S04]  /*55b20*/  STL.64 [R1+0x5418], R4 ;  /* 0x0054180401007387 */ /* 0x0041e80000100a00 */
[----:B0-----:R-:W2:Y:S04]  /*55b30*/  LDL.LU R4, [R1+0x6a0] ;  /* 0x0006a00001047983 */ /* 0x001ea80000300800 */
[----:B------:R-:W2:Y:S04]  /*55b40*/  LDL.LU R5, [R1+0x6a4] ;  /* 0x0006a40001057983 */ /* 0x000ea80000300800 */
[----:B------:R-:W2:Y:S04]  /*55b50*/  LDL.LU R6, [R1+0x6a8] ;  /* 0x0006a80001067983 */ /* 0x000ea80000300800 */
[----:B------:R-:W2:Y:S04]  /*55b60*/  LDL.LU R7, [R1+0x6ac] ;  /* 0x0006ac0001077983 */ /* 0x000ea80000300800 */
[----:B------:R-:W3:Y:S04]  /*55b70*/  LDL.LU R8, [R1+0x230] ;  /* 0x0002300001087983 */ /* 0x000ee80000300800 */
[----:B------:R-:W3:Y:S04]  /*55b80*/  LDL.LU R9, [R1+0x234] ;  /* 0x0002340001097983 */ /* 0x000ee80000300800 */
[----:B------:R-:W3:Y:S04]  /*55b90*/  LDL.LU R10, [R1+0x238] ;  /* 0x00023800010a7983 */ /* 0x000ee80000300800 */
[----:B------:R-:W3:Y:S04]  /*55ba0*/  LDL.LU R11, [R1+0x23c] ;  /* 0x00023c00010b7983 */ /* 0x000ee80000300800 */
[----:B------:R-:W-:Y:S04]  /*55bb0*/  STL [R1+0x532c], R25 ;  /* 0x00532c1901007387 */ /* 0x000fe80000100800 */
[----:B------:R-:W-:Y:S04]  /*55bc0*/  STL [R1+0x5328], R28 ;  /* 0x0053281c01007387 */ /* 0x000fe80000100800 */
[----:B------:R0:W-:Y:S04]  /*55bd0*/  STL.64 [R1+0xd80], R12 ;  /* 0x000d800c01007387 */ /* 0x0001e80000100a00 */
[----:B------:R1:W-:Y:S01]  /*55be0*/  STL.64 [R1+0xd88], R14 ;  /* 0x000d880e01007387 */ /* 0x0003e20000100a00 */
[----:B0-----:R-:W-:-:S03]  /*55bf0*/  IMAD.MOV.U32 R13, RZ, RZ, R18 ;  /* 0x000000ffff0d7224 */ /* 0x001fc600078e0012 */
[----:B-1----:R-:W2:Y:S01]  /*55c00*/  LDL.LU.64 R14, [R1+0x5430] ;  /* 0x00543000010e7983 */ /* 0x002ea20000300a00 */
[----:B------:R-:W-:-:S03]  /*55c10*/  IMAD.MOV.U32 R12, RZ, RZ, R19 ;  /* 0x000000ffff0c7224 */ /* 0x000fc600078e0013 */
[----:B------:R-:W2:Y:S04]  /*55c20*/  LDL.LU.64 R18, [R1+0x5428] ;  /* 0x0054280001127983 */ /* 0x000ea80000300a00 */
[----:B------:R-:W-:Y:S04]  /*55c30*/  STL [R1+0x5334], R12 ;  /* 0x0053340c01007387 */ /* 0x000fe80000100800 */
[----:B------:R-:W-:Y:S01]  /*55c40*/  STL [R1+0x5330], R13 ;  /* 0x0053300d01007387 */ /* 0x000fe20000100800 */
[----:B--2---:R-:W-:Y:S01]  /*55c50*/  HMMA.16816.F32.BF16 R4, R20, R18, R4 ;  /* 0x000000121404723c */ /* 0x004fe20000041804 */
[----:B------:R-:W-:-:S02]  /*55c60*/  IMAD.MOV.U32 R0, RZ, RZ, R18 ;  /* 0x000000ffff007224 */ /* 0x000fc400078e0012 */
[----:B------:R-:W-:-:S15]  /*55c70*/  IMAD.MOV.U32 R2, RZ, RZ, R19 ;  /* 0x000000ffff027224 */ /* 0x000fde00078e0013 */
[----:B------:R-:W-:Y:S01]  /*55c80*/  NOP ;  /* 0x0000000000007918 */ /* 0x000fe20000000000 */
[----:B------:R-:W-:Y:S04]  /*55c90*/  STL.64 [R1+0xd70], R4 ;  /* 0x000d700401007387 */ /* 0x000fe80000100a00 */
[----:B------:R0:W-:Y:S04]  /*55ca0*/  STL.64 [R1+0xd78], R6 ;  /* 0x000d780601007387 */ /* 0x0001e80000100a00 */
[----:B0-----:R-:W2:Y:S04]  /*55cb0*/  LDL.LU.64 R6, [R1+0x5420] ;  /* 0x0054200001067983 */ /* 0x001ea80000300a00 */
[----:B------:R-:W2:Y:S04]  /*55cc0*/  LDL.LU.64 R4, [R1+0x5418] ;  /* 0x0054180001047983 */ /* 0x000ea80000300a00 */
        /* <DEDUP_REMOVED lines=11> */
[----:B------:R-:W2:Y:S02]  /*55d80*/  LDL.LU.64 R18, [R1+0x53f8] ;  /* 0x0053f80001127983 */ /* 0x000ea40000300a00 */
        /* <DEDUP_REMOVED lines=19> */
[----:B------:R-:W-:Y:S01]  /*55ec0*/  MOV R2, R18 ;  /* 0x0000001200027202 */ /* 0x000fe20000000f00 */
[----:B------:R-:W-:-:S15]  /*55ed0*/  IMAD.MOV.U32 R0, RZ, RZ, R19 ;  /* 0x000000ffff007224 */ /* 0x000fde00078e0013 */
[----:B------:R-:W-:Y:S02]  /*55ee0*/  NOP ;  /* 0x0000000000007918 */ /* 0x000fe40000000000 */
[----:B------:R-:W-:Y:S04]  /*55ef0*/  STL.64 [R1+0xd30], R4 ;  /* 0x000d300401007387 */ /* 0x000fe80000100a00 */
[----:B------:R0:W-:Y:S04]  /*55f00*/  STL.64 [R1+0xd38], R6 ;  /* 0x000d380601007387 */ /* 0x0001e80000100a00 */
[----:B0-----:R-:W3:Y:S04]  /*55f10*/  LDL.LU.64 R6, [R1+0x53c0] ;  /* 0x0053c00001067983 */ /* 0x001ee80000300a00 */
[----:B------:R-:W2:Y:S04]  /*55f20*/  LDL.LU.64 R18, [R1+0x53b8] ;  /* 0x0053b80001127983 */ /* 0x000ea80000300a00 */
[----:B------:R-:W2:Y:S02]  /*55f30*/  LDL.LU.64 R16, [R1+0x53b0] ;  /* 0x0053b00001107983 */ /* 0x000ea40000300a00 */
[----:B--2---:R-:W-:Y:S02]  /*55f40*/  HMMA.16816.F32.BF16 R20, R20, R14, R16 ;  /* 0x0000000e1414723c */ /* 0x004fe40000041810 */
[----:B------:R-:W3:Y:S04]  /*55f50*/  LDL.LU.64 R18, [R1+0x53a8] ;  /* 0x0053a80001127983 */ /* 0x000ee80000300a00 */
[----:B------:R-:W3:-:S13]  /*55f60*/  LDL.LU.64 R16, [R1+0x53a0] ;  /* 0x0053a00001107983 */ /* 0x000eda0000300a00 */
[----:B------:R0:W-:Y:S04]  /*55f70*/  STL.64 [R1+0x960], R20 ;  /* 0x0009601401007387 */ /* 0x0001e80000100a00 */
[----:B------:R1:W-:Y:S04]  /*55f80*/  STL.64 [R1+0x968], R22 ;  /* 0x0009681601007387 */ /* 0x0003e80000100a00 */
[----:B0-----:R-:W2:Y:S04]  /*55f90*/  LDL.LU R20, [R1+0x1f0] ;  /* 0x0001f00001147983 */ /* 0x001ea80000300800 */
[----:B------:R-:W2:Y:S04]  /*55fa0*/  LDL.LU R21, [R1+0x1f4] ;  /* 0x0001f40001157983 */ /* 0x000ea80000300800 */
[----:B-1----:R-:W2:Y:S04]  /*55fb0*/  LDL.LU R22, [R1+0x1f8] ;  /* 0x0001f80001167983 */ /* 0x002ea80000300800 */
[----:B------:R-:W2:Y:S04]  /*55fc0*/  LDL.LU R23, [R1+0x1fc] ;  /* 0x0001fc0001177983 */ /* 0x000ea80000300800 */
[----:B------:R-:W-:Y:S01]  /*55fd0*/  STL.64 [R1+0x5250], R14 ;  /* 0x0052500e01007387 */ /* 0x000fe20000100a00 */
[----:B---3--:R-:W-:Y:S03]  /*55fe0*/  HMMA.16816.F32.BF16 R4, R16, R6, R8 ;  /* 0x000000061004723c */ /* 0x008fe60000041808 */
[----:B------:R-:W3:Y:S04]  /*55ff0*/  LDL.LU.64 R10, [R1+0x5398] ;  /* 0x00539800010a7983 */ /* 0x000ee80000300a00 */
[----:B------:R-:W3:-:S12]  /*56000*/  LDL.LU.64 R8, [R1+0x5390] ;  /* 0x0053900001087983 */ /* 0x000ed80000300a00 */
[----:B------:R-:W-:Y:S04]  /*56010*/  STL.64 [R1+0x670], R4 ;  /* 0x0006700401007387 */ /* 0x000fe80000100a00 */
[----:B------:R0:W-:Y:S04]  /*56020*/  STL.64 [R1+0x678], R6 ;  /* 0x0006780601007387 */ /* 0x0001e80000100a00 */
[----:B0-----:R-:W3:Y:S02]  /*56030*/  LDL.LU.64 R6, [R1+0x5388] ;  /* 0x0053880001067983 */ /* 0x001ee40000300a00 */
[----:B---3--:R-:W-:Y:S02]  /*56040*/  HMMA.16816.F32.BF16 R4, R16, R6, R8 ;  /* 0x000000061004723c */ /* 0x008fe40000041808 */
[----:B------:R-:W3:Y:S04]  /*56050*/  LDL.LU.64 R10, [R1+0x5380] ;  /* 0x00538000010a7983 */ /* 0x000ee80000300a00 */
[----:B------:R-:W3:-:S13]  /*56060*/  LDL.LU.64 R8, [R1+0x5378] ;  /* 0x0053780001087983 */ /* 0x000eda0000300a00 */
[----:B------:R-:W-:Y:S04]  /*56070*/  STL.64 [R1+0x660], R4 ;  /* 0x0006600401007387 */ /* 0x000fe80000100a00 */
[----:B------:R0:W-:Y:S04]  /*56080*/  STL.64 [R1+0x668], R6 ;  /* 0x0006680601007387 */ /* 0x0001e80000100a00 */
[----:B0-----:R-:W3:Y:S02]  /*56090*/  LDL.LU.64 R6, [R1+0x5370] ;  /* 0x0053700001067983 */ /* 0x001ee40000300a00 */
[----:B---3--:R-:W-:Y:S02]  /*560a0*/  HMMA.16816.F32.BF16 R4, R16, R6, R8 ;  /* 0x000000061004723c */ /* 0x008fe40000041808 */
[----:B------:R-:W4:Y:S04]  /*560b0*/  LDL.LU.64 R10, [R1+0x5368] ;  /* 0x00536800010a7983 */ /* 0x000f280000300a00 */
[----:B------:R-:W4:-:S13]  /*560c0*/  LDL.LU.64 R8, [R1+0x5360] ;  /* 0x0053600001087983 */ /* 0x000f1a0000300a00 */
[----:B------:R-:W-:Y:S04]  /*560d0*/  STL.64 [R1+0x3b0], R4 ;  /* 0x0003b00401007387 */ /* 0x000fe80000100a00 */
[----:B------:R0:W-:Y:S04]  /*560e0*/  STL.64 [R1+0x3b8], R6 ;  /* 0x0003b80601007387 */ /* 0x0001e80000100a00 */
[----:B0-----:R-:W3:Y:S04]  /*560f0*/  LDL.LU.64 R6, [R1+0x5358] ;  /* 0x0053580001067983 */ /* 0x001ee80000300a00 */
[----:B------:R-:W2:Y:S01]  /*56100*/  LDL.LU.64 R4, [R1+0x5350] ;  /* 0x0053500001047983 */ /* 0x000ea20000300a00 */
[----:B----4-:R-:W-:-:S15]  /*56110*/  HMMA.16816.F32.BF16 R8, R16, R26, R8 ;  /* 0x0000001a1008723c */ /* 0x010fde0000041808 */
[----:B------:R-:W-:-:S04]  /*56120*/  NOP ;  /* 0x0000000000007918 */ /* 0x000fc80000000000 */
[----:B------:R-:W-:Y:S04]  /*56130*/  STL.64 [R1+0x380], R8 ;  /* 0x0003800801007387 */ /* 0x000fe80000100a00 */
[----:B------:R0:W-:Y:S04]  /*56140*/  STL.64 [R1+0x388], R10 ;  /* 0x0003880a01007387 */ /* 0x0001e80000100a00 */
[----:B0-----:R-:W2:Y:S04]  /*56150*/  LDL.LU.64 R10, [R1+0x5348] ;  /* 0x00534800010a7983 */ /* 0x001ea80000300a00 */
[----:B------:R-:W4:Y:S04]  /*56160*/  LDL.LU.64 R8, [R1+0x5340] ;  /* 0x0053400001087983 */ /* 0x000f280000300a00 */
[----:B------:R-:W-:Y:S01]  /*56170*/  STL.64 [R1+0x5200], R26 ;  /* 0x0052001a01007387 */ /* 0x000fe20000100a00 */
[----:B--2---:R-:W-:Y:S03]  /*56180*/  HMMA.16816.F32.BF16 R20, R16, R10, R20 ;  /* 0x0000000a1014723c */ /* 0x004fe60000041814 */
[----:B------:R-:W-:Y:S04]  /*56190*/  STL.64 [R1+0x51f8], R10 ;  /* 0x0051f80a01007387 */ /* 0x000fe80000100a00 */
[----:B----4-:R0:W-:-:S12]  /*561a0*/  STL.64 [R1+0x51f0], R8 ;  /* 0x0051f00801007387 */ /* 0x0101d80000100a00 */
[----:B------:R-:W-:Y:S04]  /*561b0*/  STL.64 [R1+0x230], R20 ;  /* 0x0002301401007387 */ /* 0x000fe80000100a00 */
[----:B------:R1:W-:Y:S04]  /*561c0*/  STL.64 [R1+0x238], R22 ;  /* 0x0002381601007387 */ /* 0x0003e80000100a00 */
[----:B0-----:R-:W3:Y:S04]  /*561d0*/  LDL.LU R9, [R1+0x1e4] ;  /* 0x0001e40001097983 */ /* 0x001ee80000300800 */
[----:B------:R-:W3:Y:S04]  /*561e0*/  LDL.LU R10, [R1+0x1e8] ;  /* 0x0001e800010a7983 */ /* 0x000ee80000300800 */
[----:B------:R-:W3:Y:S01]  /*561f0*/  LDL.LU R11, [R1+0x1ec] ;  /* 0x0001ec00010b7983 */ /* 0x000ee20000300800 */
[----:B------:R-:W-:-:S02]  /*56200*/  IMAD.MOV.U32 R8, RZ, RZ, R29 ;  /* 0x000000ffff087224 */ /* 0x000fc400078e001d */
[----:B------:R-:W1:Y:S02]  /*56210*/  S2R R29, SR_TID.X ;  /* 0x00000000001d7919 */ /* 0x000e640000002100 */
[C---:B-1----:R-:W-:Y:S01]  /*56220*/  LOP3.LUT R23, R29.reuse, 0x7, RZ, 0xc0, !PT ;  /* 0x000000071d177812 */ /* 0x042fe200078ec0ff */
[C---:B------:R-:W-:Y:S02]  /*56230*/  IMAD.SHL.U32 R21, R29.reuse, 0x2, RZ ;  /* 0x000000021d157824 */ /* 0x040fe400078e00ff */
[----:B------:R-:W-:Y:S01]  /*56240*/  IMAD.SHL.U32 R22, R29, 0x80, RZ ;  /* 0x000000801d167824 */ /* 0x000fe200078e00ff */
[----:B---3--:R-:W-:-:S15]  /*56250*/  HMMA.16816.F32.BF16 R8, R16, R6, R8 ;  /* 0x000000061008723c */ /* 0x008fde0000041808 */
[----:B------:R-:W-:-:S04]  /*56260*/  NOP ;  /* 0x0000000000007918 */ /* 0x000fc80000000000 */
[----:B------:R-:W-:Y:S01]  /*56270*/  IMAD.MOV.U32 R29, RZ, RZ, R11 ;  /* 0x000000ffff1d7224 */ /* 0x000fe200078e000b */
[----:B------:R-:W-:Y:S04]  /*56280*/  STL.64 [R1+0x220], R8 ;  /* 0x0002200801007387 */ /* 0x000fe80000100a00 */
[----:B------:R-:W-:Y:S04]  /*56290*/  STL [R1+0x228], R10 ;  /* 0x0002280a01007387 */ /* 0x000fe80000100800 */
[----:B------:R-:W-:Y:S04]  /*562a0*/  STL.64 [R1+0x5210], R6 ;  /* 0x0052100601007387 */ /* 0x000fe80000100a00 */
[----:B------:R0:W-:Y:S04]  /*562b0*/  STL.64 [R1+0x5208], R4 ;  /* 0x0052080401007387 */ /* 0x0001e80000100a00 */
[----:B------:R-:W-:Y:S04]  /*562c0*/  STL [R1+0x4aa8], R29 ;  /* 0x004aa81d01007387 */ /* 0x000fe80000100800 */
[----:B0-----:R-:W2:Y:S04]  /*562d0*/  LDL.LU R4, [R1+0x320] ;  /* 0x0003200001047983 */ /* 0x001ea80000300800 */
[----:B------:R-:W2:Y:S04]  /*562e0*/  LDL.LU R5, [R1+0x324] ;  /* 0x0003240001057983 */ /* 0x000ea80000300800 */
[----:B------:R-:W3:Y:S04]  /*562f0*/  LDL.LU R6, [R1+0x328] ;  /* 0x0003280001067983 */ /* 0x000ee80000300800 */
[----:B------:R-:W3:Y:S01]  /*56300*/  LDL.LU R7, [R1+0x32c] ;  /* 0x00032c0001077983 */ /* 0x000ee20000300800 */
[----:B------:R-:W-:-:S02]  /*56310*/  IMAD.MOV.U32 R14, RZ, RZ, R2 ;  /* 0x000000ffff0e7224 */ /* 0x000fc400078e0002 */
[----:B------:R-:W-:Y:S01]  /*56320*/  IMAD.MOV.U32 R15, RZ, RZ, R0 ;  /* 0x000000ffff0f7224 */ /* 0x000fe200078e0000 */
[----:B------:R-:W4:Y:S04]  /*56330*/  LDL.LU R2, [R1+0x533c] ;  /* 0x00533c0001027983 */ /* 0x000f280000300800 */
[----:B------:R-:W4:Y:S04]  /*56340*/  LDL.LU R0, [R1+0x5338] ;  /* 0x0053380001007983 */ /* 0x000f280000300800 */
[----:B------:R-:W-:Y:S04]  /*56350*/  STL.64 [R1+0x5268], R14 ;  /* 0x0052680e01007387 */ /* 0x000fe80000100a00 */
[----:B---3--:R0:W-:Y:S04]  /*56360*/  STL.64 [R1+0x5220], R6 ;  /* 0x0052200601007387 */ /* 0x0081e80000100a00 */
[----:B--2---:R-:W-:Y:S04]  /*56370*/  STL.64 [R1+0x5218], R4 ;  /* 0x0052180401007387 */ /* 0x004fe80000100a00 */
[----:B0-----:R-:W2:Y:S04]  /*56380*/  LDL.64 R6, [R1+0x18] ;  /* 0x0000180001067983 */ /* 0x001ea80000100a00 */
[----:B--2---:R0:W-:Y:S04]  /*56390*/  STL.64 [R1+0x5228], R6 ;  /* 0x0052280601007387 */ /* 0x0041e80000100a00 */
[----:B0-----:R-:W2:Y:S01]  /*563a0*/  LDL.64 R6, [R1+0x28] ;  /* 0x0000280001067983 */ /* 0x001ea20000100a00 */
[----:B------:R-:W-:-:S02]  /*563b0*/  IMAD.MOV.U32 R14, RZ, RZ, R12 ;  /* 0x000000ffff0e7224 */ /* 0x000fc400078e000c */
[----:B------:R-:W-:Y:S01]  /*563c0*/  IMAD.MOV.U32 R15, RZ, RZ, R13 ;  /* 0x000000ffff0f7224 */ /* 0x000fe200078e000d */
[----:B--2---:R0:W-:Y:S04]  /*563d0*/  STL.64 [R1+0x5248], R6 ;  /* 0x0052480601007387 */ /* 0x0041e80000100a00 */
[----:B------:R-:W2:Y:S04]  /*563e0*/  LDL.LU R4, [R1+0x1d0] ;  /* 0x0001d00001047983 */ /* 0x000ea80000300800 */
[----:B------:R-:W2:Y:S04]  /*563f0*/  LDL.LU R5, [R1+0x1d4] ;  /* 0x0001d40001057983 */ /* 0x000ea80000300800 */
[----:B0-----:R-:W3:Y:S04]  /*56400*/  LDL.LU R6, [R1+0x1d8] ;  /* 0x0001d80001067983 */ /* 0x001ee80000300800 */
[----:B------:R-:W3:Y:S04]  /*56410*/  LDL.LU R7, [R1+0x1dc] ;  /* 0x0001dc0001077983 */ /* 0x000ee80000300800 */
[----:B------:R-:W2:Y:S04]  /*56420*/  LDL.LU R12, [R1+0x5334] ;  /* 0x00533400010c7983 */ /* 0x000ea80000300800 */
[----:B------:R-:W4:Y:S04]  /*56430*/  LDL.LU R13, [R1+0x5330] ;  /* 0x00533000010d7983 */ /* 0x000f280000300800 */
[----:B------:R-:W-:Y:S04]  /*56440*/  STL.64 [R1+0x5280], R14 ;  /* 0x0052800e01007387 */ /* 0x000fe80000100a00 */
[----:B---3--:R-:W-:Y:S04]  /*56450*/  STL.64 [R1+0x5260], R6 ;  /* 0x0052600601007387 */ /* 0x008fe80000100a00 */
[----:B--2---:R0:W-:Y:S04]  /*56460*/  STL.64 [R1+0x5258], R4 ;  /* 0x0052580401007387 */ /* 0x0041e80000100a00 */
[----:B0-----:R-:W2:Y:S04]  /*56470*/  LDL.LU R4, [R1+0x4c0] ;  /* 0x0004c00001047983 */ /* 0x001ea80000300800 */
[----:B------:R-:W2:Y:S04]  /*56480*/  LDL.LU R5, [R1+0x4c4] ;  /* 0x0004c40001057983 */ /* 0x000ea80000300800 */
[----:B------:R-:W3:Y:S04]  /*56490*/  LDL.LU R6, [R1+0x4c8] ;  /* 0x0004c80001067983 */ /* 0x000ee80000300800 */
[----:B------:R-:W3:Y:S01]  /*564a0*/  LDL.LU R7, [R1+0x4cc] ;  /* 0x0004cc0001077983 */ /* 0x000ee20000300800 */
[----:B------:R-:W-:Y:S01]  /*564b0*/  IMAD.MOV.U32 R14, RZ, RZ, R25 ;  /* 0x000000ffff0e7224 */ /* 0x000fe200078e0019 */
[----:B------:R-:W-:-:S02]  /*564c0*/  MOV R15, R28 ;  /* 0x0000001c000f7202 */ /* 0x000fc40000000f00 */
[----:B------:R-:W2:Y:S04]  /*564d0*/  LDL.LU R25, [R1+0x532c] ;  /* 0x00532c0001197983 */ /* 0x000ea80000300800 */
[----:B------:R-:W2:Y:S04]  /*564e0*/  LDL.LU R28, [R1+0x5328] ;  /* 0x00532800011c7983 */ /* 0x000ea80000300800 */
[----:B------:R0:W-:Y:S01]  /*564f0*/  STL.64 [R1+0x5298], R14 ;  /* 0x0052980e01007387 */ /* 0x0001e20000100a00 */
[----:B----4-:R-:W-:Y:S02]  /*56500*/  IMAD.MOV.U32 R10, RZ, RZ, R13 ;  /* 0x000000ffff0a7224 */ /* 0x010fe400078e000d */
[----:B------:R-:W-:-:S02]  /*56510*/  IMAD.MOV.U32 R11, RZ, RZ, R12 ;  /* 0x000000ffff0b7224 */ /* 0x000fc400078e000c */
[----:B0-----:R-:W-:Y:S02]  /*56520*/  IMAD.MOV.U32 R14, RZ, RZ, R3 ;  /* 0x000000ffff0e7224 */ /* 0x001fe400078e0003 */
[----:B------:R-:W-:Y:S01]  /*56530*/  IMAD.MOV.U32 R15, RZ, RZ, R24 ;  /* 0x000000ffff0f7224 */ /* 0x000fe200078e0018 */
[----:B------:R-:W4:Y:S04]  /*56540*/  LDL.LU R3, [R1+0x5324] ;  /* 0x0053240001037983 */ /* 0x000f280000300800 */
[----:B------:R-:W4:Y:S04]  /*56550*/  LDL.LU R24, [R1+0x5320] ;  /* 0x0053200001187983 */ /* 0x000f280000300800 */
[----:B------:R0:W-:Y:S02]  /*56560*/  STL.64 [R1+0x52b0], R14 ;  /* 0x0052b00e01007387 */ /* 0x0001e40000100a00 */
[----:B0-----:R-:W-:-:S02]  /*56570*/  IMAD.MOV.U32 R14, RZ, RZ, R0 ;  /* 0x000000ffff0e7224 */ /* 0x001fc400078e0000 */
[----:B------:R-:W-:Y:S01]  /*56580*/  IMAD.MOV.U32 R15, RZ, RZ, R2 ;  /* 0x000000ffff0f7224 */ /* 0x000fe200078e0002 */
[----:B---3--:R-:W-:Y:S04]  /*56590*/  STL.64 [R1+0x5278], R6 ;  /* 0x0052780601007387 */ /* 0x008fe80000100a00 */
[----:B--2---:R0:W-:Y:S04]  /*565a0*/  STL.64 [R1+0x5270], R4 ;  /* 0x0052700401007387 */ /* 0x0041e80000100a00 */
[----:B0-----:R-:W2:Y:S04]  /*565b0*/  LDL.LU R4, [R1+0x4d0] ;  /* 0x0004d00001047983 */ /* 0x001ea80000300800 */
[----:B------:R-:W2:Y:S04]  /*565c0*/  LDL.LU R5, [R1+0x4d4] ;  /* 0x0004d40001057983 */ /* 0x000ea80000300800 */
[----:B------:R-:W3:Y:S04]  /*565d0*/  LDL.LU R6, [R1+0x4d8] ;  /* 0x0004d80001067983 */ /* 0x000ee80000300800 */
[----:B------:R-:W3:Y:S04]  /*565e0*/  LDL.LU R7, [R1+0x4dc] ;  /* 0x0004dc0001077983 */ /* 0x000ee80000300800 */
[----:B------:R-:W2:Y:S04]  /*565f0*/  LDL.LU R0, [R1+0x531c] ;  /* 0x00531c0001007983 */ /* 0x000ea80000300800 */
[----:B------:R-:W2:Y:S04]  /*56600*/  LDL.LU R2, [R1+0x5318] ;  /* 0x0053180001027983 */ /* 0x000ea80000300800 */
[----:B------:R0:W-:Y:S04]  /*56610*/  STL.64 [R1+0x52c8], R14 ;  /* 0x0052c80e01007387 */ /* 0x0001e80000100a00 */
[----:B------:R1:W-:Y:S04]  /*56620*/  STL.64 [R1+0x52d0], R10 ;  /* 0x0052d00a01007387 */ /* 0x0003e80000100a00 */
[----:B------:R-:W2:Y:S04]  /*56630*/  LDL.LU R12, [R1+0x510] ;  /* 0x00051000010c7983 */ /* 0x000ea80000300800 */
[----:B------:R-:W2:Y:S04]  /*56640*/  LDL.LU R13, [R1+0x514] ;  /* 0x00051400010d7983 */ /* 0x000ea80000300800 */
[----:B0-----:R-:W2:Y:S04]  /*56650*/  LDL.LU R14, [R1+0x518] ;  /* 0x00051800010e7983 */ /* 0x001ea80000300800 */
[----:B------:R-:W2:Y:S01]  /*56660*/  LDL.LU R15, [R1+0x51c] ;  /* 0x00051c00010f7983 */ /* 0x000ea20000300800 */
[----:B-1----:R-:W-:-:S02]  /*56670*/  IMAD.MOV.U32 R10, RZ, RZ, R28 ;  /* 0x000000ffff0a7224 */ /* 0x002fc400078e001c */
[----:B------:R-:W-:Y:S01]  /*56680*/  IMAD.MOV.U32 R11, RZ, RZ, R25 ;  /* 0x000000ffff0b7224 */ /* 0x000fe200078e0019 */
[----:B--2---:R-:W-:Y:S04]  /*56690*/  STL.64 [R1+0x52e0], R14 ;  /* 0x0052e00e01007387 */ /* 0x004fe80000100a00 */
[----:B------:R0:W-:Y:S04]  /*566a0*/  STL.64 [R1+0x52d8], R12 ;  /* 0x0052d80c01007387 */ /* 0x0001e80000100a00 */
[----:B------:R4:W-:Y:S04]  /*566b0*/  STL.64 [R1+0x52e8], R10 ;  /* 0x0052e80a01007387 */ /* 0x0009e80000100a00 */
[----:B0-----:R-:W2:Y:S04]  /*566c0*/  LDL.LU R12, [R1+0x520] ;  /* 0x00052000010c7983 */ /* 0x001ea80000300800 */
[----:B------:R-:W2:Y:S04]  /*566d0*/  LDL.LU R13, [R1+0x524] ;  /* 0x00052400010d7983 */ /* 0x000ea80000300800 */
[----:B------:R-:W2:Y:S04]  /*566e0*/  LDL.LU R14, [R1+0x528] ;  /* 0x00052800010e7983 */ /* 0x000ea80000300800 */
[----:B------:R-:W2:Y:S01]  /*566f0*/  LDL.LU R15, [R1+0x52c] ;  /* 0x00052c00010f7983 */ /* 0x000ea20000300800 */
[----:B----4-:R-:W-:-:S02]  /*56700*/  IMAD.MOV.U32 R10, RZ, RZ, R24 ;  /* 0x000000ffff0a7224 */ /* 0x010fc400078e0018 */
[----:B------:R-:W-:Y:S01]  /*56710*/  IMAD.MOV.U32 R11, RZ, RZ, R3 ;  /* 0x000000ffff0b7224 */ /* 0x000fe200078e0003 */
[----:B--2---:R-:W-:Y:S04]  /*56720*/  STL.64 [R1+0x52f8], R14 ;  /* 0x0052f80e01007387 */ /* 0x004fe80000100a00 */
[----:B------:R0:W-:Y:S04]  /*56730*/  STL.64 [R1+0x52f0], R12 ;  /* 0x0052f00c01007387 */ /* 0x0001e80000100a00 */
[----:B------:R-:W-:Y:S04]  /*56740*/  STL.64 [R1+0x5300], R10 ;  /* 0x0053000a01007387 */ /* 0x000fe80000100a00 */
[----:B0-----:R-:W2:Y:S04]  /*56750*/  LDL.LU R12, [R1+0x530] ;  /* 0x00053000010c7983 */ /* 0x001ea80000300800 */
[----:B------:R-:W2:Y:S04]  /*56760*/  LDL.LU R13, [R1+0x534] ;  /* 0x00053400010d7983 */ /* 0x000ea80000300800 */
[----:B------:R-:W4:Y:S04]  /*56770*/  LDL.LU R14, [R1+0x538] ;  /* 0x00053800010e7983 */ /* 0x000f280000300800 */
[----:B------:R-:W4:Y:S04]  /*56780*/  LDL.LU R15, [R1+0x53c] ;  /* 0x00053c00010f7983 */ /* 0x000f280000300800 */
[----:B----4-:R-:W-:Y:S04]  /*56790*/  STL.64 [R1+0x5310], R14 ;  /* 0x0053100e01007387 */ /* 0x010fe80000100a00 */
[----:B--2---:R0:W-:Y:S04]  /*567a0*/  STL.64 [R1+0x5308], R12 ;  /* 0x0053080c01007387 */ /* 0x0041e80000100a00 */
[----:B0-----:R-:W2:Y:S04]  /*567b0*/  LDL.LU R12, [R1+0x540] ;  /* 0x00054000010c7983 */ /* 0x001ea80000300800 */
[----:B------:R-:W2:Y:S04]  /*567c0*/  LDL.LU R13, [R1+0x544] ;  /* 0x00054400010d7983 */ /* 0x000ea80000300800 */
[----:B------:R-:W2:Y:S04]  /*567d0*/  LDL.LU R14, [R1+0x548] ;  /* 0x00054800010e7983 */ /* 0x000ea80000300800 */
[----:B------:R-:W2:Y:S04]  /*567e0*/  LDL.LU R15, [R1+0x54c] ;  /* 0x00054c00010f7983 */ /* 0x000ea80000300800 */
[----:B---3--:R-:W-:Y:S04]  /*567f0*/  STL.64 [R1+0x5290], R6 ;  /* 0x0052900601007387 */ /* 0x008fe80000100a00 */
[----:B------:R0:W-:Y:S04]  /*56800*/  STL.64 [R1+0x5288], R4 ;  /* 0x0052880401007387 */ /* 0x0001e80000100a00 */
[----:B0-----:R-:W3:Y:S04]  /*56810*/  LDL.LU R4, [R1+0x4e0] ;  /* 0x0004e00001047983 */ /* 0x001ee80000300800 */
[----:B------:R-:W3:Y:S04]  /*56820*/  LDL.LU R5, [R1+0x4e4] ;  /* 0x0004e40001057983 */ /* 0x000ee80000300800 */
[----:B------:R-:W4:Y:S04]  /*56830*/  LDL.LU R6, [R1+0x4e8] ;  /* 0x0004e80001067983 */ /* 0x000f280000300800 */
[----:B------:R-:W4:Y:S04]  /*56840*/  LDL.LU R7, [R1+0x4ec] ;  /* 0x0004ec0001077983 */ /* 0x000f280000300800 */
[----:B----4-:R-:W-:Y:S04]  /*56850*/  STL.64 [R1+0x52a8], R6 ;  /* 0x0052a80601007387 */ /* 0x010fe80000100a00 */
[----:B---3--:R0:W-:Y:S04]  /*56860*/  STL.64 [R1+0x52a0], R4 ;  /* 0x0052a00401007387 */ /* 0x0081e80000100a00 */
[----:B0-----:R-:W3:Y:S04]  /*56870*/  LDL.LU R4, [R1+0x4f0] ;  /* 0x0004f00001047983 */ /* 0x001ee80000300800 */
[----:B------:R-:W3:Y:S04]  /*56880*/  LDL.LU R5, [R1+0x4f4] ;  /* 0x0004f40001057983 */ /* 0x000ee80000300800 */
[----:B------:R-:W4:Y:S04]  /*56890*/  LDL.LU R6, [R1+0x4f8] ;  /* 0x0004f80001067983 */ /* 0x000f280000300800 */
[----:B------:R-:W4:Y:S01]  /*568a0*/  LDL.LU R7, [R1+0x4fc] ;  /* 0x0004fc0001077983 */ /* 0x000f220000300800 */
[----:B------:R-:W-:-:S05]  /*568b0*/  IMAD R23, R23, 0x110, RZ ;  /* 0x0000011017177824 */ /* 0x000fca00078e02ff */
[----:B------:R-:W-:-:S04]  /*568c0*/  LOP3.LUT R23, R23, 0x10, R21, 0x78, !PT ;  /* 0x0000001017177812 */ /* 0x000fc800078e7815 */
[----:B------:R-:W-:-:S04]  /*568d0*/  LOP3.LUT R23, R23, 0x800, R22, 0xf8, !PT ;  /* 0x0000080017177812 */ /* 0x000fc800078ef816 */
[----:B------:R-:W-:-:S06]  /*568e0*/  LOP3.LUT R23, R23, 0x20, RZ, 0x3c, !PT ;  /* 0x0000002017177812 */ /* 0x000fcc00078e3cff */
[----:B------:R-:W0:Y:S04]  /*568f0*/  LDSM.16.MT88.4 R20, [R23+UR5+0x11080] ;  /* 0x011080051714783b */ /* 0x000e280008004200 */
[----:B----4-:R-:W-:Y:S04]  /*56900*/  STL.64 [R1+0x52c0], R6 ;  /* 0x0052c00601007387 */ /* 0x010fe80000100a00 */
[----:B---3--:R1:W-:Y:S04]  /*56910*/  STL.64 [R1+0x52b8], R4 ;  /* 0x0052b80401007387 */ /* 0x0083e80000100a00 */
[----:B-1----:R-:W3:Y:S04]  /*56920*/  LDL.LU R4, [R1+0x500] ;  /* 0x0005000001047983 */ /* 0x002ee80000300800 */
[----:B------:R-:W3:Y:S04]  /*56930*/  LDL.LU R5, [R1+0x504] ;  /* 0x0005040001057983 */ /* 0x000ee80000300800 */
[----:B------:R-:W3:Y:S04]  /*56940*/  LDL.LU R6, [R1+0x508] ;  /* 0x0005080001067983 */ /* 0x000ee80000300800 */
[----:B------:R-:W3:Y:S04]  /*56950*/  LDL.LU R7, [R1+0x50c] ;  /* 0x00050c0001077983 */ /* 0x000ee80000300800 */
[----:B------:R-:W4:Y:S01]  /*56960*/  LDL.64 R26, [R1+0x8] ;  /* 0x00000800011a7983 */ /* 0x000f220000100a00 */
[----:B------:R-:W-:Y:S01]  /*56970*/  MOV R10, R2 ;  /* 0x00000002000a7202 */ /* 0x000fe20000000f00 */
[----:B------:R-:W-:-:S07]  /*56980*/  IMAD.MOV.U32 R11, RZ, RZ, R0 ;  /* 0x000000ffff0b7224 */ /* 0x000fce00078e0000 */
[C---:B--2---:R-:W-:Y:S01]  /*56990*/  HMMA.16816.F32.BF16 R8, R16.reuse, R10, R12 ;  /* 0x0000000a1008723c */ /* 0x044fe2000004180c */
[----:B----4-:R1:W-:Y:S04]  /*569a0*/  STL.64 [R1+0x5230], R26 ;  /* 0x0052301a01007387 */ /* 0x0103e80000100a00 */
[----:B------:R-:W2:Y:S04]  /*569b0*/  LDL.LU R24, [R1+0x340] ;  /* 0x0003400001187983 */ /* 0x000ea80000300800 */
[----:B------:R-:W2:Y:S04]  /*569c0*/  LDL.LU R25, [R1+0x344] ;  /* 0x0003440001197983 */ /* 0x000ea80000300800 */
[----:B-1----:R-:W2:Y:S04]  /*569d0*/  LDL.LU R26, [R1+0x348] ;  /* 0x00034800011a7983 */ /* 0x002ea80000300800 */
[----:B------:R-:W2:Y:S04]  /*569e0*/  LDL.LU R27, [R1+0x34c] ;  /* 0x00034c00011b7983 */ /* 0x000ea80000300800 */
[----:B0-----:R0:W-:Y:S04]  /*569f0*/  STL [R1+0x5124], R20 ;  /* 0x0051241401007387 */ /* 0x0011e80000100800 */
[----:B------:R1:W-:Y:S04]  /*56a00*/  STL [R1+0x5120], R21 ;  /* 0x0051201501007387 */ /* 0x0003e80000100800 */
[----:B------:R4:W-:Y:S04]  /*56a10*/  STL [R1+0x511c], R22 ;  /* 0x00511c1601007387 */ /* 0x0009e80000100800 */
[----:B------:R3:W-:Y:S04]  /*56a20*/  STL [R1+0x5118], R23 ;  /* 0x0051181701007387 */ /* 0x0007e80000100800 */
[----:B0-----:R-:W2:Y:S04]  /*56a30*/  LDL.LU R20, [R1+0x330] ;  /* 0x0003300001147983 */ /* 0x001ea80000300800 */
[----:B-1----:R-:W2:Y:S04]  /*56a40*/  LDL.LU R21, [R1+0x334] ;  /* 0x0003340001157983 */ /* 0x002ea80000300800 */
[----:B----4-:R-:W4:Y:S04]  /*56a50*/  LDL.LU R22, [R1+0x338] ;  /* 0x0003380001167983 */ /* 0x010f280000300800 */
[----:B---3--:R-:W4:Y:S04]  /*56a60*/  LDL.LU R23, [R1+0x33c] ;  /* 0x00033c0001177983 */ /* 0x008f280000300800 */
[----:B------:R-:W3:Y:S04]  /*56a70*/  LDL.LU.64 R14, [R1+0x5310] ;  /* 0x00531000010e7983 */ /* 0x000ee80000300a00 */
[----:B------:R-:W3:Y:S04]  /*56a80*/  LDL.LU.64 R12, [R1+0x5308] ;  /* 0x00530800010c7983 */ /* 0x000ee80000300a00 */
        /* <DEDUP_REMOVED lines=16> */
[----:B------:R-:W3:-:S15]  /*56b90*/  LDL.LU.64 R14, [R1+0x52c8] ;  /* 0x0052c800010e7983 */ /* 0x000ede0000300a00 */
[----:B------:R-:W-:Y:S02]  /*56ba0*/  NOP ;  /* 0x0000000000007918 */ /* 0x000fe40000000000 */
[----:B------:R0:W-:Y:S04]  /*56bb0*/  STL.64 [R1+0xb50], R8 ;  /* 0x000b500801007387 */ /* 0x0001e80000100a00 */
[----:B------:R1:W-:Y:S04]  /*56bc0*/  STL.64 [R1+0xb58], R10 ;  /* 0x000b580a01007387 */ /* 0x0003e80000100a00 */
[----:B0-----:R-:W2:Y:S04]  /*56bd0*/  LDL.LU R8, [R1+0x310] ;  /* 0x0003100001087983 */ /* 0x001ea80000300800 */
[----:B------:R-:W2:Y:S04]  /*56be0*/  LDL.LU R9, [R1+0x314] ;  /* 0x0003140001097983 */ /* 0x000ea80000300800 */
[----:B-1----:R-:W2:Y:S04]  /*56bf0*/  LDL.LU R10, [R1+0x318] ;  /* 0x00031800010a7983 */ /* 0x002ea80000300800 */
[----:B------:R-:W2:Y:S01]  /*56c00*/  LDL.LU R11, [R1+0x31c] ;  /* 0x00031c00010b7983 */ /* 0x000ea20000300800 */
        /* <DEDUP_REMOVED lines=31> */
[----:B------:R-:W2:Y:S04]  /*56e00*/  LDL.LU.64 R6, [R1+0x5248] ;  /* 0x0052480001067983 */ /* 0x000ea80000300a00 */
[----:B------:R-:W2:Y:S04]  /*56e10*/  LDL.LU.64 R14, [R1+0x5240] ;  /* 0x00524000010e7983 */ /* 0x000ea80000300a00 */
[----:B------:R-:W2:Y:S09]  /*56e20*/  LDL.LU.64 R12, [R1+0x5238] ;  /* 0x00523800010c7983 */ /* 0x000eb20000300a00 */
[----:B------:R0:W-:Y:S04]  /*56e30*/  STL.64 [R1+0x360], R16 ;  /* 0x0003601001007387 */ /* 0x0001e80000100a00 */
[----:B------:R1:W-:Y:S04]  /*56e40*/  STL.64 [R1+0x368], R18 ;  /* 0x0003681201007387 */ /* 0x0003e80000100a00 */
[----:B0-----:R-:W3:Y:S04]  /*56e50*/  LDL.LU R16, [R1+0x2f0] ;  /* 0x0002f00001107983 */ /* 0x001ee80000300800 */
[----:B------:R-:W3:Y:S04]  /*56e60*/  LDL.LU R17, [R1+0x2f4] ;  /* 0x0002f40001117983 */ /* 0x000ee80000300800 */
[----:B-1----:R-:W3:Y:S04]  /*56e70*/  LDL.LU R18, [R1+0x2f8] ;  /* 0x0002f80001127983 */ /* 0x002ee80000300800 */
[----:B------:R-:W3:Y:S01]  /*56e80*/  LDL.LU R19, [R1+0x2fc] ;  /* 0x0002fc0001137983 */ /* 0x000ee20000300800 */
[----:B--2---:R-:W-:Y:S01]  /*56e90*/  HMMA.16816.F32.BF16 R24, R12, R6, R24 ;  /* 0x000000060c18723c */ /* 0x004fe20000041818 */
[----:B------:R-:W-:-:S02]  /*56ea0*/  IMAD.MOV.U32 R29, RZ, RZ, R6 ;  /* 0x000000ffff1d7224 */ /* 0x000fc400078e0006 */
[----:B------:R-:W-:-:S15]  /*56eb0*/  IMAD.MOV.U32 R28, RZ, RZ, R7 ;  /* 0x000000ffff1c7224 */ /* 0x000fde00078e0007 */
[----:B------:R-:W-:Y:S01]  /*56ec0*/  NOP ;  /* 0x0000000000007918 */ /* 0x000fe20000000000 */
[----:B------:R-:W-:Y:S04]  /*56ed0*/  STL.64 [R1+0x950], R24 ;  /* 0x0009501801007387 */ /* 0x000fe80000100a00 */
[----:B------:R0:W-:Y:S04]  /*56ee0*/  STL.64 [R1+0x958], R26 ;  /* 0x0009581a01007387 */ /* 0x0001e80000100a00 */
[----:B0-----:R-:W2:Y:S04]  /*56ef0*/  LDL.LU.64 R26, [R1+0x5230] ;  /* 0x00523000011a7983 */ /* 0x001ea80000300a00 */
[----:B------:R-:W4:Y:S04]  /*56f00*/  LDL.LU.64 R6, [R1+0x5228] ;  /* 0x0052280001067983 */ /* 0x000f280000300a00 */
[----:B------:R-:W-:Y:S04]  /*56f10*/  STL [R1+0x512c], R28 ;  /* 0x00512c1c01007387 */ /* 0x000fe80000100800 */
[----:B------:R-:W-:Y:S01]  /*56f20*/  STL [R1+0x5128], R29 ;  /* 0x0051281d01007387 */ /* 0x000fe20000100800 */
[----:B----4-:R-:W-:-:S15]  /*56f30*/  HMMA.16816.F32.BF16 R20, R12, R6, R20 ;  /* 0x000000060c14723c */ /* 0x010fde0000041814 */
[----:B------:R-:W-:-:S04]  /*56f40*/  NOP ;  /* 0x0000000000007918 */ /* 0x000fc80000000000 */
[----:B------:R-:W-:Y:S04]  /*56f50*/  STL.64 [R1+0x940], R20 ;  /* 0x0009401401007387 */ /* 0x000fe80000100a00 */
[----:B------:R0:W-:Y:S02]  /*56f60*/  STL.64 [R1+0x948], R22 ;  /* 0x0009481601007387 */ /* 0x0001e40000100a00 */
[----:B0-----:R-:W-:Y:S02]  /*56f70*/  IMAD.MOV.U32 R22, RZ, RZ, R6 ;  /* 0x000000ffff167224 */ /* 0x001fe400078e0006 */
[----:B------:R-:W-:Y:S02]  /*56f80*/  IMAD.MOV.U32 R23, RZ, RZ, R7 ;  /* 0x000000ffff177224 */ /* 0x000fe400078e0007 */
[----:B------:R-:W4:Y:S04]  /*56f90*/  LDL.LU.64 R6, [R1+0x5220] ;  /* 0x0052200001067983 */ /* 0x000f280000300a00 */
[----:B------:R-:W4:Y:S01]  /*56fa0*/  LDL.LU.64 R4, [R1+0x5218] ;  /* 0x0052180001047983 */ /* 0x000f220000300a00 */
[----:B--2---:R-:W-:-:S02]  /*56fb0*/  IMAD.MOV.U32 R20, RZ, RZ, R26 ;  /* 0x000000ffff147224 */ /* 0x004fc400078e001a */
[----:B------:R-:W-:Y:S01]  /*56fc0*/  IMAD.MOV.U32 R21, RZ, RZ, R27 ;  /* 0x000000ffff157224 */ /* 0x000fe200078e001b */
[----:B----4-:R-:W-:-:S15]  /*56fd0*/  HMMA.16816.F32.BF16 R4, R12, R26, R4 ;  /* 0x0000001a0c04723c */ /* 0x010fde0000041804 */
[----:B------:R-:W-:-:S04]  /*56fe0*/  NOP ;  /* 0x0000000000007918 */ /* 0x000fc80000000000 */
[----:B------:R-:W-:Y:S04]  /*56ff0*/  STL.64 [R1+0x930], R4 ;  /* 0x0009300401007387 */ /* 0x000fe80000100a00 */
[----:B------:R0:W-:Y:S04]  /*57000*/  STL.64 [R1+0x938], R6 ;  /* 0x0009380601007387 */ /* 0x0001e80000100a00 */
[----:B0-----:R-:W3:Y:S04]  /*57010*/  LDL.LU.64 R6, [R1+0x5210] ;  /* 0x0052100001067983 */ /* 0x001ee80000300a00 */
[----:B------:R-:W2:Y:S04]  /*57020*/  LDL.LU.64 R4, [R1+0x5208] ;  /* 0x0052080001047983 */ /* 0x000ea80000300a00 */
[----:B------:R-:W4:Y:S04]  /*57030*/  LDL.LU.64 R26, [R1+0x5200] ;  /* 0x00520000011a7983 */ /* 0x000f280000300a00 */
[----:B------:R-:W-:Y:S04]  /*57040*/  STL.64 [R1+0x5138], R22 ;  /* 0x0051381601007387 */ /* 0x000fe80000100a00 */
[----:B------:R0:W-:Y:S04]  /*57050*/  STL.64 [R1+0x5130], R20 ;  /* 0x0051301401007387 */ /* 0x0001e80000100a00 */
[----:B0-----:R-:W2:Y:S04]  /*57060*/  LDL.LU R20, [R1+0x300] ;  /* 0x0003000001147983 */ /* 0x001ea80000300800 */
[----:B------:R-:W2:Y:S04]  /*57070*/  LDL.LU R21, [R1+0x304] ;  /* 0x0003040001157983 */ /* 0x000ea80000300800 */
[----:B------:R-:W2:Y:S04]  /*57080*/  LDL.LU R22, [R1+0x308] ;  /* 0x0003080001167983 */ /* 0x000ea80000300800 */
[----:B------:R-:W2:Y:S01]  /*57090*/  LDL.LU R23, [R1+0x30c] ;  /* 0x00030c0001177983 */ /* 0x000ea20000300800 */
[----:B----4-:R-:W-:-:S15]  /*570a0*/  HMMA.16816.F32.BF16 R8, R12, R26, R8 ;  /* 0x0000001a0c08723c */ /* 0x010fde0000041808 */
[----:B------:R-:W-:-:S04]  /*570b0*/  NOP ;  /* 0x0000000000007918 */ /* 0x000fc80000000000 */
[----:B------:R-:W-:Y:S04]  /*570c0*/  STL.64 [R1+0x920], R8 ;  /* 0x0009200801007387 */ /* 0x000fe80000100a00 */
[----:B------:R0:W-:Y:S04]  /*570d0*/  STL.64 [R1+0x928], R10 ;  /* 0x0009280a01007387 */ /* 0x0001e80000100a00 */
[----:B0-----:R-:W2:Y:S04]  /*570e0*/  LDL.LU.64 R10, [R1+0x51f8] ;  /* 0x0051f800010a7983 */ /* 0x001ea80000300a00 */
[----:B------:R-:W4:Y:S01]  /*570f0*/  LDL.LU.64 R8, [R1+0x51f0] ;  /* 0x0051f00001087983 */ /* 0x000f220000300a00 */
[C---:B--2---:R-:W-:Y:S03]  /*57100*/  HMMA.16816.F32.BF16 R20, R12.reuse, R10, R20 ;  /* 0x0000000a0c14723c */ /* 0x044fe60000041814 */
[----:B------:R-:W-:Y:S04]  /*57110*/  STL.64 [R1+0x50c0], R10 ;  /* 0x0050c00a01007387 */ /* 0x000fe80000100a00 */
[----:B----4-:R3:W-:Y:S02]  /*57120*/  STL.64 [R1+0x50b8], R8 ;  /* 0x0050b80801007387 */ /* 0x0107e40000100a00 */
[----:B---3--:R-:W-:Y:S10]  /*57130*/  HMMA.16816.F32.BF16 R8, R12, R6, R16 ;  /* 0x000000060c08723c */ /* 0x008ff40000041810 */
[----:B------:R0:W-:Y:S04]  /*57140*/  STL.64 [R1+0x6e0], R20 ;  /* 0x0006e01401007387 */ /* 0x0001e80000100a00 */
[----:B------:R1:W-:Y:S04]  /*57150*/  STL.64 [R1+0x6e8], R22 ;  /* 0x0006e81601007387 */ /* 0x0003e80000100a00 */
[----:B0-----:R-:W2:Y:S04]  /*57160*/  LDL.LU R20, [R1+0x2e0] ;  /* 0x0002e00001147983 */ /* 0x001ea80000300800 */
[----:B------:R-:W-:Y:S04]  /*57170*/  STL.64 [R1+0x4c0], R8 ;  /* 0x0004c00801007387 */ /* 0x000fe80000100a00 */
[----:B------:R-:W-:Y:S04]  /*57180*/  STL.64 [R1+0x4c8], R10 ;  /* 0x0004c80a01007387 */ /* 0x000fe80000100a00 */
[----:B------:R-:W2:Y:S04]  /*57190*/  LDL.LU R21, [R1+0x2e4] ;  /* 0x0002e40001157983 */ /* 0x000ea80000300800 */
[----:B-1----:R-:W3:Y:S04]  /*571a0*/  LDL.LU R22, [R1+0x2e8] ;  /* 0x0002e80001167983 */ /* 0x002ee80000300800 */
[----:B------:R-:W3:Y:S04]  /*571b0*/  LDL.LU R23, [R1+0x2ec] ;  /* 0x0002ec0001177983 */ /* 0x000ee80000300800 */
[----:B---3--:R0:W-:Y:S04]  /*571c0*/  STL.64 [R1+0x5148], R22 ;  /* 0x0051481601007387 */ /* 0x0081e80000100a00 */
[----:B--2---:R-:W-:Y:S04]  /*571d0*/  STL.64 [R1+0x5140], R20 ;  /* 0x0051401401007387 */ /* 0x004fe80000100a00 */
[----:B0-----:R-:W2:Y:S04]  /*571e0*/  LDL.64 R22, [R1+0x68] ;  /* 0x0000680001167983 */ /* 0x001ea80000100a00 */
[----:B--2---:R0:W-:Y:S04]  /*571f0*/  STL.64 [R1+0x5160], R22 ;  /* 0x0051601601007387 */ /* 0x0041e80000100a00 */
[----:B0-----:R-:W2:Y:S04]  /*57200*/  LDL.64 R22, [R1+0x78] ;  /* 0x0000780001167983 */ /* 0x001ea80000100a00 */
[----:B--2---:R0:W-:Y:S04]  /*57210*/  STL.64 [R1+0x5168], R22 ;  /* 0x0051681601007387 */ /* 0x0041e80000100a00 */
[----:B0-----:R-:W2:Y:S04]  /*57220*/  LDL.64 R22, [R1+0x88] ;  /* 0x0000880001167983 */ /* 0x001ea80000100a00 */
[----:B--2---:R0:W-:Y:S04]  /*57230*/  STL.64 [R1+0x5180], R22 ;  /* 0x0051801601007387 */ /* 0x0041e80000100a00 */
[----:B0-----:R-:W2:Y:S01]  /*57240*/  LDL.64 R22, [R1+0x98] ;  /* 0x0000980001167983 */ /* 0x001ea20000100a00 */
[----:B------:R-:W0:Y:S03]  /*57250*/  S2R R24, SR_TID.X ;  /* 0x0000000000187919 */ /* 0x000e260000002100 */
[----:B--2---:R1:W-:Y:S04]  /*57260*/  STL.64 [R1+0x5198], R22 ;  /* 0x0051981601007387 */ /* 0x0043e80000100a00 */
[----:B-1----:R-:W2:Y:S01]  /*57270*/  LDL.64 R22, [R1+0xa8] ;  /* 0x0000a80001167983 */ /* 0x002ea20000100a00 */
        /* <DEDUP_REMOVED lines=8> */
[----:B--2---:R-:W-:Y:S04]  /*57300*/  STL.64 [R1+0x51b0], R22 ;  /* 0x0051b01601007387 */ /* 0x004fe80000100a00 */
[----:B------:R-:W-:Y:S04]  /*57310*/  STL.64 [R1+0x50b0], R6 ;  /* 0x0050b00601007387 */ /* 0x000fe80000100a00 */
[----:B------:R-:W-:Y:S04]  /*57320*/  STL.64 [R1+0x50a8], R4 ;  /* 0x0050a80401007387 */ /* 0x000fe80000100a00 */
[----:B------:R-:W-:Y:S04]  /*57330*/  STL.64 [R1+0x5178], R26 ;  /* 0x0051781a01007387 */ /* 0x000fe80000100a00 */
[----:B------:R1:W-:Y:S04]  /*57340*/  STL [R1+0x5170], R25 ;  /* 0x0051701901007387 */ /* 0x0003e80000100800 */
[----:B------:R-:W2:Y:S04]  /*57350*/  LDL.LU R24, [R1+0x5f0] ;  /* 0x0005f00001187983 */ /* 0x000ea80000300800 */
[----:B-1----:R-:W2:Y:S04]  /*57360*/  LDL.LU R25, [R1+0x5f4] ;  /* 0x0005f40001197983 */ /* 0x002ea80000300800 */
[----:B------:R-:W3:Y:S04]  /*57370*/  LDL.LU R26, [R1+0x5f8] ;  /* 0x0005f800011a7983 */ /* 0x000ee80000300800 */
[----:B------:R-:W3:Y:S04]  /*57380*/  LDL.LU R27, [R1+0x5fc] ;  /* 0x0005fc00011b7983 */ /* 0x000ee80000300800 */
[----:B------:R-:W4:Y:S04]  /*57390*/  LDL.LU R8, [R1+0x630] ;  /* 0x0006300001087983 */ /* 0x000f280000300800 */
[----:B------:R-:W4:Y:S04]  /*573a0*/  LDL.LU R9, [R1+0x634] ;  /* 0x0006340001097983 */ /* 0x000f280000300800 */
[----:B------:R-:W2:Y:S04]  /*573b0*/  LDL.LU R10, [R1+0x638] ;  /* 0x00063800010a7983 */ /* 0x000ea80000300800 */
[----:B------:R-:W2:Y:S04]  /*573c0*/  LDL.LU R11, [R1+0x63c] ;  /* 0x00063c00010b7983 */ /* 0x000ea80000300800 */
[----:B------:R-:W3:Y:S04]  /*573d0*/  LDL.LU R4, [R1+0x650] ;  /* 0x0006500001047983 */ /* 0x000ee80000300800 */
[----:B------:R-:W3:Y:S04]  /*573e0*/  LDL.LU R5, [R1+0x654] ;  /* 0x0006540001057983 */ /* 0x000ee80000300800 */
[----:B------:R-:W3:Y:S04]  /*573f0*/  LDL.LU R6, [R1+0x658] ;  /* 0x0006580001067983 */ /* 0x000ee80000300800 */
[----:B------:R-:W3:Y:S04]  /*57400*/  LDL.LU R7, [R1+0x65c] ;  /* 0x00065c0001077983 */ /* 0x000ee80000300800 */
[----:B--2---:R1:W-:Y:S04]  /*57410*/  STL.64 [R1+0x51d8], R10 ;  /* 0x0051d80a01007387 */ /* 0x0043e80000100a00 */
[----:B----4-:R-:W-:Y:S04]  /*57420*/  STL.64 [R1+0x51d0], R8 ;  /* 0x0051d00801007387 */ /* 0x010fe80000100a00 */
[----:B-1----:R-:W2:Y:S04]  /*57430*/  LDL.64 R10, [R1+0xd8] ;  /* 0x0000d800010a7983 */ /* 0x002ea80000100a00 */
[----:B--2---:R1:W-:Y:S04]  /*57440*/  STL.64 [R1+0x51e8], R10 ;  /* 0x0051e80a01007387 */ /* 0x0043e80000100a00 */
[----:B------:R-:W2:Y:S04]  /*57450*/  LDL.64 R22, [R1+0xb8] ;  /* 0x0000b80001167983 */ /* 0x000ea80000100a00 */
[----:B-1----:R-:W4:Y:S04]  /*57460*/  LDL.64 R10, [R1+0x38] ;  /* 0x00003800010a7983 */ /* 0x002f280000100a00 */
[----:B--2---:R1:W-:Y:S04]  /*57470*/  STL.64 [R1+0x51c8], R22 ;  /* 0x0051c81601007387 */ /* 0x0043e80000100a00 */
[----:B-1----:R-:W2:Y:S04]  /*57480*/  LDL.64 R22, [R1+0xc8] ;  /* 0x0000c80001167983 */ /* 0x002ea80000100a00 */
[----:B--2---:R1:W-:Y:S04]  /*57490*/  STL.64 [R1+0x51e0], R22 ;  /* 0x0051e01601007387 */ /* 0x0043e80000100a00 */
[----:B------:R-:W2:Y:S04]  /*574a0*/  LDL.LU R20, [R1+0x640] ;  /* 0x0006400001147983 */ /* 0x000ea80000300800 */
[----:B------:R-:W2:Y:S04]  /*574b0*/  LDL.LU R21, [R1+0x644] ;  /* 0x0006440001157983 */ /* 0x000ea80000300800 */
[----:B-1----:R-:W2:Y:S04]  /*574c0*/  LDL.LU R22, [R1+0x648] ;  /* 0x0006480001167983 */ /* 0x002ea80000300800 */
[----:B------:R-:W2:Y:S04]  /*574d0*/  LDL.LU R23, [R1+0x64c] ;  /* 0x00064c0001177983 */ /* 0x000ea80000300800 */
[----:B---3--:R-:W-:Y:S04]  /*574e0*/  STL.64 [R1+0x5190], R26 ;  /* 0x0051901a01007387 */ /* 0x008fe80000100a00 */
[----:B------:R1:W-:Y:S04]  /*574f0*/  STL.64 [R1+0x5188], R24 ;  /* 0x0051881801007387 */ /* 0x0003e80000100a00 */
[----:B-1----:R-:W3:Y:S04]  /*57500*/  LDL.LU R24, [R1+0x600] ;  /* 0x0006000001187983 */ /* 0x002ee80000300800 */
[----:B------:R-:W3:Y:S04]  /*57510*/  LDL.LU R25, [R1+0x604] ;  /* 0x0006040001197983 */ /* 0x000ee80000300800 */
[----:B------:R-:W2:Y:S04]  /*57520*/  LDL.LU R26, [R1+0x608] ;  /* 0x00060800011a7983 */ /* 0x000ea80000300800 */
[----:B------:R-:W2:Y:S01]  /*57530*/  LDL.LU R27, [R1+0x60c] ;  /* 0x00060c00011b7983 */ /* 0x000ea20000300800 */
[----:B----4-:R-:W-:Y:S03]  /*57540*/  HMMA.16816.F32.BF16 R4, R12, R10, R4 ;  /* 0x0000000a0c04723c */ /* 0x010fe60000041804 */
[----:B--2---:R-:W-:Y:S04]  /*57550*/  STL.64 [R1+0x51a8], R26 ;  /* 0x0051a81a01007387 */ /* 0x004fe80000100a00 */
[----:B---3--:R1:W-:Y:S04]  /*57560*/  STL.64 [R1+0x51a0], R24 ;  /* 0x0051a01801007387 */ /* 0x0083e80000100a00 */
[----:B-1----:R-:W2:Y:S04]  /*57570*/  LDL.LU R24, [R1+0x610] ;  /* 0x0006100001187983 */ /* 0x002ea80000300800 */
[----:B------:R-:W2:Y:S04]  /*57580*/  LDL.LU R25, [R1+0x614] ;  /* 0x0006140001197983 */ /* 0x000ea80000300800 */
[----:B------:R-:W3:Y:S04]  /*57590*/  LDL.LU R26, [R1+0x618] ;  /* 0x00061800011a7983 */ /* 0x000ee80000300800 */
[----:B------:R-:W3:Y:S04]  /*575a0*/  LDL.LU R27, [R1+0x61c] ;  /* 0x00061c00011b7983 */ /* 0x000ee80000300800 */
[----:B---3--:R-:W-:Y:S04]  /*575b0*/  STL.64 [R1+0x51c0], R26 ;  /* 0x0051c01a01007387 */ /* 0x008fe80000100a00 */
[----:B--2---:R1:W-:Y:S04]  /*575c0*/  STL.64 [R1+0x51b8], R24 ;  /* 0x0051b81801007387 */ /* 0x0043e80000100a00 */
[----:B-1----:R-:W2:Y:S04]  /*575d0*/  LDL.LU R24, [R1+0x620] ;  /* 0x0006200001187983 */ /* 0x002ea80000300800 */
[----:B------:R-:W2:Y:S04]  /*575e0*/  LDL.LU R25, [R1+0x624] ;  /* 0x0006240001197983 */ /* 0x000ea80000300800 */
[----:B------:R-:W2:Y:S04]  /*575f0*/  LDL.LU R26, [R1+0x628] ;  /* 0x00062800011a7983 */ /* 0x000ea80000300800 */
[----:B------:R-:W2:Y:S04]  /*57600*/  LDL.LU R27, [R1+0x62c] ;  /* 0x00062c00011b7983 */ /* 0x000ea80000300800 */
[----:B0-----:R0:W-:Y:S04]  /*57610*/  STL.64 [R1+0x5000], R18 ;  /* 0x0050001201007387 */ /* 0x0011e80000100a00 */
[----:B------:R-:W-:Y:S04]  /*57620*/  STL.64 [R1+0x4ff8], R16 ;  /* 0x004ff81001007387 */ /* 0x000fe80000100a00 */
[----:B0-----:R-:W3:Y:S04]  /*57630*/  LDL.64 R18, [R1+0x48] ;  /* 0x0000480001127983 */ /* 0x001ee80000100a00 */
[----:B------:R0:W-:Y:S04]  /*57640*/  STL.64 [R1+0xd20], R4 ;  /* 0x000d200401007387 */ /* 0x0001e80000100a00 */
[----:B------:R1:W-:Y:S01]  /*57650*/  STL.64 [R1+0xd28], R6 ;  /* 0x000d280601007387 */ /* 0x0003e20000100a00 */
[----:B0-----:R-:W-:Y:S01]  /*57660*/  IMAD.MOV.U32 R5, RZ, RZ, R10 ;  /* 0x000000ffff057224 */ /* 0x001fe200078e000a */
[----:B------:R-:W-:-:S02]  /*57670*/  MOV R4, R11 ;  /* 0x0000000b00047202 */ /* 0x000fc40000000f00 */
[----:B------:R-:W4:Y:S02]  /*57680*/  LDL.LU.64 R10, [R1+0x51e8] ;  /* 0x0051e800010a7983 */ /* 0x000f240000300a00 */
[----:B----4-:R-:W-:Y:S01]  /*57690*/  HMMA.16816.F32.BF16 R20, R12, R10, R20 ;  /* 0x0000000a0c14723c */ /* 0x010fe20000041814 */
[----:B-1----:R-:W-:Y:S02]  /*576a0*/  IMAD.MOV.U32 R7, RZ, RZ, R10 ;  /* 0x000000ffff077224 */ /* 0x002fe400078e000a */
[----:B------:R-:W-:-:S15]  /*576b0*/  IMAD.MOV.U32 R6, RZ, RZ, R11 ;  /* 0x000000ffff067224 */ /* 0x000fde00078e000b */
[----:B------:R-:W-:Y:S01]  /*576c0*/  NOP ;  /* 0x0000000000007918 */ /* 0x000fe20000000000 */
[----:B------:R-:W-:Y:S04]  /*576d0*/  STL.64 [R1+0xd10], R20 ;  /* 0x000d101401007387 */ /* 0x000fe80000100a00 */
[----:B------:R0:W-:Y:S04]  /*576e0*/  STL.64 [R1+0xd18], R22 ;  /* 0x000d181601007387 */ /* 0x0001e80000100a00 */
[----:B0-----:R-:W4:Y:S04]  /*576f0*/  LDL.LU.64 R22, [R1+0x51e0] ;  /* 0x0051e00001167983 */ /* 0x001f280000300a00 */
[----:B------:R-:W4:Y:S04]  /*57700*/  LDL.LU.64 R10, [R1+0x51d8] ;  /* 0x0051d800010a7983 */ /* 0x000f280000300a00 */
        /* <DEDUP_REMOVED lines=41> */
[----:B--2---:R-:W-:-:S15]  /*579a0*/  HMMA.16816.F32.BF16 R24, R12, R22, R24 ;  /* 0x000000160c18723c */ /* 0x004fde0000041818 */
[----:B------:R-:W-:-:S04]  /*579b0*/  NOP ;  /* 0x0000000000007918 */ /* 0x000fc80000000000 */
[----:B------:R-:W-:Y:S04]  /*579c0*/  STL.64 [R1+0xcc0], R24 ;  /* 0x000cc01801007387 */ /* 0x000fe80000100a00 */
[----:B------:R0:W-:Y:S04]  /*579d0*/  STL.64 [R1+0xcc8], R26 ;  /* 0x000cc81a01007387 */ /* 0x0001e80000100a00 */
[----:B0-----:R-:W2:Y:S04]  /*579e0*/  LDL.LU.64 R26, [R1+0x5178] ;  /* 0x00517800011a7983 */ /* 0x001ea80000300a00 */
[----:B------:R-:W4:Y:S01]  /*579f0*/  LDL.LU R25, [R1+0x5170] ;  /* 0x0051700001197983 */ /* 0x000f220000300800 */
[----:B------:R-:W-:Y:S01]  /*57a00*/  MOV R24, R22 ;  /* 0x0000001600187202 */ /* 0x000fe20000000f00 */
[----:B------:R-:W-:-:S02]  /*57a10*/  IMAD.MOV.U32 R3, RZ, RZ, R23 ;  /* 0x000000ffff037224 */ /* 0x000fc400078e0017 */
[----:B------:R-:W3:Y:S04]  /*57a20*/  LDL.LU.64 R22, [R1+0x5168] ;  /* 0x0051680001167983 */ /* 0x000ee80000300a00 */
[----:B--2---:R-:W-:Y:S04]  /*57a30*/  STL.64 [R1+0x50d0], R26 ;  /* 0x0050d01a01007387 */ /* 0x004fe80000100a00 */
[----:B----4-:R0:W-:Y:S04]  /*57a40*/  STL.64 [R1+0x50c8], R24 ;  /* 0x0050c81801007387 */ /* 0x0101e80000100a00 */
[----:B0-----:R-:W3:Y:S04]  /*57a50*/  LDL.LU R24, [R1+0x5e0] ;  /* 0x0005e00001187983 */ /* 0x001ee80000300800 */
[----:B------:R-:W3:Y:S04]  /*57a60*/  LDL.LU R25, [R1+0x5e4] ;  /* 0x0005e40001197983 */ /* 0x000ee80000300800 */
[----:B------:R-:W3:Y:S04]  /*57a70*/  LDL.LU R26, [R1+0x5e8] ;  /* 0x0005e800011a7983 */ /* 0x000ee80000300800 */
[----:B------:R-:W3:Y:S02]  /*57a80*/  LDL.LU R27, [R1+0x5ec] ;  /* 0x0005ec00011b7983 */ /* 0x000ee40000300800 */
[----:B---3--:R-:W-:-:S15]  /*57a90*/  HMMA.16816.F32.BF16 R24, R12, R22, R24 ;  /* 0x000000160c18723c */ /* 0x008fde0000041818 */
[----:B------:R-:W-:-:S04]  /*57aa0*/  NOP ;  /* 0x0000000000007918 */ /* 0x000fc80000000000 */
[----:B------:R0:W-:Y:S04]  /*57ab0*/  STL.64 [R1+0xcb0], R24 ;  /* 0x000cb01801007387 */ /* 0x0001e80000100a00 */
[----:B------:R-:W-:Y:S01]  /*57ac0*/  STL.64 [R1+0xcb8], R26 ;  /* 0x000cb81a01007387 */ /* 0x000fe20000100a00 */
[----:B0-----:R-:W-:Y:S02]  /*57ad0*/  IMAD.MOV.U32 R25, RZ, RZ, R22 ;  /* 0x000000ffff197224 */ /* 0x001fe400078e0016 */
[----:B------:R-:W-:Y:S02]  /*57ae0*/  IMAD.MOV.U32 R24, RZ, RZ, R23 ;  /* 0x000000ffff187224 */ /* 0x000fe400078e0017 */
        /* <DEDUP_REMOVED lines=8> */
[----:B------:R-:W3:Y:S04]  /*57b70*/  LDL.LU.64 R4, [R1+0x5150] ;  /* 0x0051500001047983 */ /* 0x000ee80000300a00 */
[----:B------:R-:W4:Y:S04]  /*57b80*/  LDL.LU.64 R22, [R1+0x5148] ;  /* 0x0051480001167983 */ /* 0x000f280000300a00 */
[----:B------:R-:W4:Y:S02]  /*57b90*/  LDL.LU.64 R20, [R1+0x5140] ;  /* 0x0051400001147983 */ /* 0x000f240000300a00 */
[----:B----4-:R-:W-:Y:S02]  /*57ba0*/  HMMA.16816.F32.BF16 R12, R12, R18, R20 ;  /* 0x000000120c0c723c */ /* 0x010fe40000041814 */
[----:B------:R-:W4:Y:S04]  /*57bb0*/  LDL.LU.64 R22, [R1+0x5138] ;  /* 0x0051380001167983 */ /* 0x000f280000300a00 */
[----:B------:R-:W2:-:S13]  /*57bc0*/  LDL.LU.64 R20, [R1+0x5130] ;  /* 0x0051300001147983 */ /* 0x000e9a0000300a00 */
[----:B------:R-:W-:Y:S04]  /*57bd0*/  STL.64 [R1+0x620], R12 ;  /* 0x0006200c01007387 */ /* 0x000fe80000100a00 */
[----:B------:R0:W-:Y:S02]  /*57be0*/  STL.64 [R1+0x628], R14 ;  /* 0x0006280e01007387 */ /* 0x0001e40000100a00 */
[----:B0-----:R-:W-:Y:S02]  /*57bf0*/  IMAD.MOV.U32 R14, RZ, RZ, R25 ;  /* 0x000000ffff0e7224 */ /* 0x001fe400078e0019 */
[----:B------:R-:W-:-:S05]  /*57c00*/  IMAD.MOV.U32 R15, RZ, RZ, R24 ;  /* 0x000000ffff0f7224 */ /* 0x000fca00078e0018 */
[----:B------:R0:W-:Y:S02]  /*57c10*/  STL.64 [R1+0x5010], R14 ;  /* 0x0050100e01007387 */ /* 0x0001e40000100a00 */
[----:B0-----:R-:W-:Y:S02]  /*57c20*/  IMAD.MOV.U32 R14, RZ, RZ, R28 ;  /* 0x000000ffff0e7224 */ /* 0x001fe400078e001c */
[----:B------:R-:W-:Y:S01]  /*57c30*/  IMAD.MOV.U32 R15, RZ, RZ, R29 ;  /* 0x000000ffff0f7224 */ /* 0x000fe200078e001d */
[----:B------:R-:W2:Y:S04]  /*57c40*/  LDL.LU R28, [R1+0x512c] ;  /* 0x00512c00011c7983 */ /* 0x000ea80000300800 */
[----:B------:R-:W2:Y:S04]  /*57c50*/  LDL.LU R29, [R1+0x5128] ;  /* 0x00512800011d7983 */ /* 0x000ea80000300800 */
[----:B------:R0:W-:Y:S02]  /*57c60*/  STL.64 [R1+0x5028], R14 ;  /* 0x0050280e01007387 */ /* 0x0001e40000100a00 */
[----:B0-----:R-:W-:Y:S01]  /*57c70*/  IMAD.MOV.U32 R14, RZ, RZ, R17 ;  /* 0x000000ffff0e7224 */ /* 0x001fe200078e0011 */
[----:B------:R-:W-:-:S05]  /*57c80*/  MOV R15, R16 ;  /* 0x00000010000f7202 */ /* 0x000fca0000000f00 */
[----:B------:R-:W-:Y:S04]  /*57c90*/  STL.64 [R1+0x5040], R14 ;  /* 0x0050400e01007387 */ /* 0x000fe80000100a00 */
[----:B------:R0:W-:Y:S04]  /*57ca0*/  STL.64 [R1+0x5008], R18 ;  /* 0x0050081201007387 */ /* 0x0001e80000100a00 */
[----:B------:R-:W2:Y:S04]  /*57cb0*/  LDL.LU R16, [R1+0xf0] ;  /* 0x0000f00001107983 */ /* 0x000ea80000300800 */
[----:B------:R-:W2:Y:S04]  /*57cc0*/  LDL.LU R17, [R1+0xf4] ;  /* 0x0000f40001117983 */ /* 0x000ea80000300800 */
[----:B0-----:R-:W2:Y:S04]  /*57cd0*/  LDL.LU R18, [R1+0xf8] ;  /* 0x0000f80001127983 */ /* 0x001ea80000300800 */
[----:B------:R-:W2:Y:S01]  /*57ce0*/  LDL.LU R19, [R1+0xfc] ;  /* 0x0000fc0001137983 */ /* 0x000ea20000300800 */
[----:B------:R-:W-:-:S02]  /*57cf0*/  IMAD.MOV.U32 R14, RZ, RZ, R11 ;  /* 0x000000ffff0e7224 */ /* 0x000fc400078e000b */
[----:B------:R-:W-:-:S05]  /*57d00*/  IMAD.MOV.U32 R15, RZ, RZ, R10 ;  /* 0x000000ffff0f7224 */ /* 0x000fca00078e000a */
[----:B------:R-:W-:Y:S04]  /*57d10*/  STL.64 [R1+0x5058], R14 ;  /* 0x0050580e01007387 */ /* 0x000fe80000100a00 */
[----:B--2---:R-:W-:Y:S04]  /*57d20*/  STL.64 [R1+0x5020], R18 ;  /* 0x0050201201007387 */ /* 0x004fe80000100a00 */
[----:B------:R0:W-:Y:S04]  /*57d30*/  STL.64 [R1+0x5018], R16 ;  /* 0x0050181001007387 */ /* 0x0001e80000100a00 */
[----:B0-----:R-:W2:Y:S04]  /*57d40*/  LDL.LU R16, [R1+0x110] ;  /* 0x0001100001107983 */ /* 0x001ea80000300800 */
[----:B------:R-:W2:Y:S04]  /*57d50*/  LDL.LU R17, [R1+0x114] ;  /* 0x0001140001117983 */ /* 0x000ea80000300800 */
[----:B------:R-:W2:Y:S04]  /*57d60*/  LDL.LU R18, [R1+0x118] ;  /* 0x0001180001127983 */ /* 0x000ea80000300800 */
[----:B------:R-:W2:Y:S01]  /*57d70*/  LDL.LU R19, [R1+0x11c] ;  /* 0x00011c0001137983 */ /* 0x000ea20000300800 */
[----:B------:R-:W-:-:S02]  /*57d80*/  IMAD.MOV.U32 R14, RZ, RZ, R9 ;  /* 0x000000ffff0e7224 */ /* 0x000fc400078e0009 */
[----:B------:R-:W-:-:S05]  /*57d90*/  IMAD.MOV.U32 R15, RZ, RZ, R8 ;  /* 0x000000ffff0f7224 */ /* 0x000fca00078e0008 */
[----:B------:R0:W-:Y:S02]  /*57da0*/  STL.64 [R1+0x5070], R14 ;  /* 0x0050700e01007387 */ /* 0x0001e40000100a00 */
[----:B0-----:R-:W-:Y:S02]  /*57db0*/  IMAD.MOV.U32 R14, RZ, RZ, R7 ;  /* 0x000000ffff0e7224 */ /* 0x001fe400078e0007 */
[----:B------:R-:W-:Y:S01]  /*57dc0*/  IMAD.MOV.U32 R15, RZ, RZ, R6 ;  /* 0x000000ffff0f7224 */ /* 0x000fe200078e0006 */
[----:B--2---:R-:W-:Y:S04]  /*57dd0*/  STL.64 [R1+0x5038], R18 ;  /* 0x0050381201007387 */ /* 0x004fe80000100a00 */
[----:B------:R0:W-:Y:S04]  /*57de0*/  STL.64 [R1+0x5030], R16 ;  /* 0x0050301001007387 */ /* 0x0001e80000100a00 */
[----:B0-----:R-:W2:Y:S04]  /*57df0*/  LDL.LU R16, [R1+0x120] ;  /* 0x0001200001107983 */ /* 0x001ea80000300800 */
[----:B------:R-:W2:Y:S04]  /*57e00*/  LDL.LU R17, [R1+0x124] ;  /* 0x0001240001117983 */ /* 0x000ea80000300800 */
[----:B------:R-:W2:Y:S04]  /*57e10*/  LDL.LU R18, [R1+0x128] ;  /* 0x0001280001127983 */ /* 0x000ea80000300800 */
[----:B------:R-:W2:Y:S04]  /*57e20*/  LDL.LU R19, [R1+0x12c] ;  /* 0x00012c0001137983 */ /* 0x000ea80000300800 */
[----:B------:R3:W-:Y:S02]  /*57e30*/  STL.64 [R1+0x5088], R14 ;  /* 0x0050880e01007387 */ /* 0x0007e40000100a00 */
[----:B---3--:R-:W-:-:S02]  /*57e40*/  IMAD.MOV.U32 R15, RZ, RZ, R4 ;  /* 0x000000ffff0f7224 */ /* 0x008fc400078e0004 */
[----:B------:R-:W-:Y:S01]  /*57e50*/  IMAD.MOV.U32 R14, RZ, RZ, R5 ;  /* 0x000000ffff0e7224 */ /* 0x000fe200078e0005 */
[----:B------:R-:W3:Y:S04]  /*57e60*/  LDL.LU R4, [R1+0x180] ;  /* 0x0001800001047983 */ /* 0x000ee80000300800 */
[----:B------:R-:W3:Y:S04]  /*57e70*/  LDL.LU R5, [R1+0x184] ;  /* 0x0001840001057983 */ /* 0x000ee80000300800 */
[----:B------:R-:W2:Y:S04]  /*57e80*/  LDL.LU R6, [R1+0x188] ;  /* 0x0001880001067983 */ /* 0x000ea80000300800 */
[----:B------:R-:W2:Y:S04]  /*57e90*/  LDL.LU R7, [R1+0x18c] ;  /* 0x00018c0001077983 */ /* 0x000ea80000300800 */
[----:B--2---:R-:W-:Y:S04]  /*57ea0*/  STL.64 [R1+0x50e0], R6 ;  /* 0x0050e00601007387 */ /* 0x004fe80000100a00 */
[----:B---3--:R0:W-:Y:S04]  /*57eb0*/  STL.64 [R1+0x50d8], R4 ;  /* 0x0050d80401007387 */ /* 0x0081e80000100a00 */
[----:B------:R-:W2:Y:S04]  /*57ec0*/  LDL.LU R8, [R1+0x190] ;  /* 0x0001900001087983 */ /* 0x000ea80000300800 */
[----:B------:R-:W2:Y:S04]  /*57ed0*/  LDL.LU R9, [R1+0x194] ;  /* 0x0001940001097983 */ /* 0x000ea80000300800 */
[----:B------:R-:W3:Y:S04]  /*57ee0*/  LDL.LU R10, [R1+0x198] ;  /* 0x00019800010a7983 */ /* 0x000ee80000300800 */
[----:B------:R-:W3:Y:S01]  /*57ef0*/  LDL.LU R11, [R1+0x19c] ;  /* 0x00019c00010b7983 */ /* 0x000ee20000300800 */
[----:B------:R-:W-:-:S02]  /*57f00*/  IMAD.MOV.U32 R26, RZ, RZ, R20 ;  /* 0x000000ffff1a7224 */ /* 0x000fc400078e0014 */
[----:B------:R-:W-:Y:S01]  /*57f10*/  IMAD.MOV.U32 R27, RZ, RZ, R21 ;  /* 0x000000ffff1b7224 */ /* 0x000fe200078e0015 */
[----:B---3--:R4:W-:Y:S04]  /*57f20*/  STL.64 [R1+0x50f0], R10 ;  /* 0x0050f00a01007387 */ /* 0x0089e80000100a00 */
[----:B--2---:R1:W-:Y:S04]  /*57f30*/  STL.64 [R1+0x50e8], R8 ;  /* 0x0050e80801007387 */ /* 0x0043e80000100a00 */
[----:B------:R-:W2:Y:S04]  /*57f40*/  LDL.LU R20, [R1+0x5124] ;  /* 0x0051240001147983 */ /* 0x000ea80000300800 */
[----:B------:R-:W2:Y:S04]  /*57f50*/  LDL.LU R21, [R1+0x5120] ;  /* 0x0051200001157983 */ /* 0x000ea80000300800 */
[----:B------:R-:W-:Y:S04]  /*57f60*/  STL.64 [R1+0x50f8], R26 ;  /* 0x0050f81a01007387 */ /* 0x000fe80000100a00 */
[----:B0-----:R-:W3:Y:S04]  /*57f70*/  LDL.LU R4, [R1+0x1a0] ;  /* 0x0001a00001047983 */ /* 0x001ee80000300800 */
[----:B------:R-:W3:Y:S04]  /*57f80*/  LDL.LU R5, [R1+0x1a4] ;  /* 0x0001a40001057983 */ /* 0x000ee80000300800 */
[----:B------:R-:W2:Y:S04]  /*57f90*/  LDL.LU R6, [R1+0x1a8] ;  /* 0x0001a80001067983 */ /* 0x000ea80000300800 */
[----:B------:R-:W2:Y:S01]  /*57fa0*/  LDL.LU R7, [R1+0x1ac] ;  /* 0x0001ac0001077983 */ /* 0x000ea20000300800 */
[----:B----4-:R-:W-:Y:S01]  /*57fb0*/  MOV R10, R22 ;  /* 0x00000016000a7202 */ /* 0x010fe20000000f00 */
[----:B------:R-:W-:-:S02]  /*57fc0*/  IMAD.MOV.U32 R11, RZ, RZ, R23 ;  /* 0x000000ffff0b7224 */ /* 0x000fc400078e0017 */
[----:B--2---:R-:W-:Y:S04]  /*57fd0*/  STL.64 [R1+0x5108], R6 ;  /* 0x0051080601007387 */ /* 0x004fe80000100a00 */
[----:B---3--:R-:W-:Y:S04]  /*57fe0*/  STL.64 [R1+0x5100], R4 ;  /* 0x0051000401007387 */ /* 0x008fe80000100a00 */
[----:B------:R-:W2:Y:S04]  /*57ff0*/  LDL.LU R22, [R1+0x511c] ;  /* 0x00511c0001167983 */ /* 0x000ea80000300800 */
[----:B------:R-:W2:Y:S04]  /*58000*/  LDL.LU R23, [R1+0x5118] ;  /* 0x0051180001177983 */ /* 0x000ea80000300800 */
[----:B------:R0:W-:Y:S04]  /*58010*/  STL.64 [R1+0x5110], R10 ;  /* 0x0051100a01007387 */ /* 0x0001e80000100a00 */
[----:B-1----:R-:W2:Y:S04]  /*58020*/  LDL.LU R8, [R1+0x1c0] ;  /* 0x0001c00001087983 */ /* 0x002ea80000300800 */
[----:B------:R-:W2:Y:S04]  /*58030*/  LDL.LU R9, [R1+0x1c4] ;  /* 0x0001c40001097983 */ /* 0x000ea80000300800 */
[----:B0-----:R-:W2:Y:S04]  /*58040*/  LDL.LU R10, [R1+0x1c8] ;  /* 0x0001c800010a7983 */ /* 0x001ea80000300800 */
[----:B------:R-:W2:Y:S04]  /*58050*/  LDL.LU R11, [R1+0x1cc] ;  /* 0x0001cc00010b7983 */ /* 0x000ea80000300800 */
[----:B------:R-:W3:Y:S04]  /*58060*/  LDL.LU R24, [R1+0x1b0] ;  /* 0x0001b00001187983 */ /* 0x000ee80000300800 */
[----:B------:R-:W3:Y:S04]  /*58070*/  LDL.LU R25, [R1+0x1b4] ;  /* 0x0001b40001197983 */ /* 0x000ee80000300800 */
[----:B------:R-:W3:Y:S04]  /*58080*/  LDL.LU R26, [R1+0x1b8] ;  /* 0x0001b800011a7983 */ /* 0x000ee80000300800 */
[----:B------:R-:W3:Y:S04]  /*58090*/  LDL.LU R27, [R1+0x1bc] ;  /* 0x0001bc00011b7983 */ /* 0x000ee80000300800 */
[----:B------:R0:W-:Y:S04]  /*580a0*/  STL.64 [R1+0x50a0], R14 ;  /* 0x0050a00e01007387 */ /* 0x0001e80000100a00 */
[----:B------:R-:W4:Y:S04]  /*580b0*/  LDL.LU R12, [R1+0x170] ;  /* 0x00017000010c7983 */ /* 0x000f280000300800 */
[----:B------:R-:W4:Y:S04]  /*580c0*/  LDL.LU R13, [R1+0x174] ;  /* 0x00017400010d7983 */ /* 0x000f280000300800 */
[----:B0-----:R-:W4:Y:S04]  /*580d0*/  LDL.LU R14, [R1+0x178] ;  /* 0x00017800010e7983 */ /* 0x001f280000300800 */
[----:B------:R-:W4:Y:S04]  /*580e0*/  LDL.LU R15, [R1+0x17c] ;  /* 0x00017c00010f7983 */ /* 0x000f280000300800 */
[----:B------:R-:W-:Y:S04]  /*580f0*/  STL.64 [R1+0x5050], R18 ;  /* 0x0050501201007387 */ /* 0x000fe80000100a00 */
        /* <DEDUP_REMOVED lines=17> */
[----:B------:R-:W-:-:S02]  /*58210*/  IMAD.MOV.U32 R6, RZ, RZ, R29 ;  /* 0x000000ffff067224 */ /* 0x000fc400078e001d */
[----:B------:R-:W-:-:S07]  /*58220*/  IMAD.MOV.U32 R7, RZ, RZ, R28 ;  /* 0x000000ffff077224 */ /* 0x000fce00078e001c */
[C---:B------:R-:W-:Y:S01]  /*58230*/  HMMA.16816.F32.BF16 R4, R20.reuse, R6, R8 ;  /* 0x000000061404723c */ /* 0x040fe20000041808 */
[----:B--2---:R-:W-:Y:S04]  /*58240*/  STL.64 [R1+0x5098], R18 ;  /* 0x0050981201007387 */ /* 0x004fe80000100a00 */
[----:B------:R0:W-:Y:S04]  /*58250*/  STL.64 [R1+0x5090], R16 ;  /* 0x0050901001007387 */ /* 0x0001e80000100a00 */
[----:B0-----:R-:W2:Y:S04]  /*58260*/  LDL.LU R16, [R1+0x160] ;  /* 0x0001600001107983 */ /* 0x001ea80000300800 */
[----:B------:R-:W2:Y:S04]  /*58270*/  LDL.LU R17, [R1+0x164] ;  /* 0x0001640001117983 */ /* 0x000ea80000300800 */
[----:B------:R-:W2:Y:S04]  /*58280*/  LDL.LU R18, [R1+0x168] ;  /* 0x0001680001127983 */ /* 0x000ea80000300800 */
[----:B------:R-:W2:Y:S04]  /*58290*/  LDL.LU R19, [R1+0x16c] ;  /* 0x00016c0001137983 */ /* 0x000ea80000300800 */
[----:B------:R-:W3:Y:S04]  /*582a0*/  LDL.LU.64 R10, [R1+0x5110] ;  /* 0x00511000010a7983 */ /* 0x000ee80000300a00 */
[----:B------:R-:W-:Y:S04]  /*582b0*/  STL.64 [R1+0x540], R4 ;  /* 0x0005400401007387 */ /* 0x000fe80000100a00 */
[----:B------:R0:W-:Y:S04]  /*582c0*/  STL.64 [R1+0x548], R6 ;  /* 0x0005480601007387 */ /* 0x0001e80000100a00 */
[----:B0-----:R-:W2:Y:S04]  /*582d0*/  LDL.LU.64 R6, [R1+0x5108] ;  /* 0x0051080001067983 */ /* 0x001ea80000300a00 */
[----:B------:R-:W2:Y:S01]  /*582e0*/  LDL.LU.64 R4, [R1+0x5100] ;  /* 0x0051000001047983 */ /* 0x000ea20000300a00 */
[----:B---3--:R-:W-:Y:S03]  /*582f0*/  HMMA.16816.F32.BF16 R8, R20, R10, R24 ;  /* 0x0000000a1408723c */ /* 0x008fe60000041818 */
[----:B------:R-:W2:-:S15]  /*58300*/  LDL.LU.64 R26, [R1+0x50f8] ;  /* 0x0050f800011a7983 */ /* 0x000e9e0000300a00 */
[----:B------:R-:W-:Y:S01]  /*58310*/  NOP ;  /* 0x0000000000007918 */ /* 0x000fe20000000000 */
[----:B------:R-:W-:Y:S04]  /*58320*/  STL.64 [R1+0x610], R8 ;  /* 0x0006100801007387 */ /* 0x000fe80000100a00 */
[----:B------:R0:W-:Y:S04]  /*58330*/  STL.64 [R1+0x618], R10 ;  /* 0x0006180a01007387 */ /* 0x0001e80000100a00 */
[----:B0-----:R-:W3:Y:S04]  /*58340*/  LDL.LU.64 R10, [R1+0x50f0] ;  /* 0x0050f000010a7983 */ /* 0x001ee80000300a00 */
[----:B------:R-:W3:Y:S01]  /*58350*/  LDL.LU.64 R8, [R1+0x50e8] ;  /* 0x0050e80001087983 */ /* 0x000ee20000300a00 */
[----:B--2---:R-:W-:Y:S03]  /*58360*/  HMMA.16816.F32.BF16 R24, R20, R26, R4 ;  /* 0x0000001a1418723c */ /* 0x004fe60000041804 */
[----:B------:R-:W2:Y:S04]  /*58370*/  LDL.LU.64 R6, [R1+0x50e0] ;  /* 0x0050e00001067983 */ /* 0x000ea80000300a00 */
[----:B------:R-:W2:-:S12]  /*58380*/  LDL.LU.64 R4, [R1+0x50d8] ;  /* 0x0050d80001047983 */ /* 0x000e980000300a00 */
[----:B------:R-:W-:Y:S04]  /*58390*/  STL.64 [R1+0x600], R24 ;  /* 0x0006001801007387 */ /* 0x000fe80000100a00 */
[----:B------:R0:W-:Y:S04]  /*583a0*/  STL.64 [R1+0x608], R26 ;  /* 0x0006081a01007387 */ /* 0x0001e80000100a00 */
[----:B0-----:R-:W3:Y:S04]  /*583b0*/  LDL.LU.64 R26, [R1+0x50d0] ;  /* 0x0050d000011a7983 */ /* 0x001ee80000300a00 */
[----:B------:R-:W2:Y:S01]  /*583c0*/  LDL.LU.64 R24, [R1+0x50c8] ;  /* 0x0050c80001187983 */ /* 0x000ea20000300a00 */
[----:B---3--:R-:W-:-:S15]  /*583d0*/  HMMA.16816.F32.BF16 R8, R20, R26, R8 ;  /* 0x0000001a1408723c */ /* 0x008fde0000041808 */
[----:B------:R-:W-:-:S04]  /*583e0*/  NOP ;  /* 0x0000000000007918 */ /* 0x000fc80000000000 */
[----:B------:R-:W-:Y:S04]  /*583f0*/  STL.64 [R1+0x5f0], R8 ;  /* 0x0005f00801007387 */ /* 0x000fe80000100a00 */
[----:B------:R0:W-:Y:S04]  /*58400*/  STL.64 [R1+0x5f8], R10 ;  /* 0x0005f80a01007387 */ /* 0x0001e80000100a00 */
[----:B0-----:R-:W2:Y:S04]  /*58410*/  LDL.LU.64 R10, [R1+0x50c0] ;  /* 0x0050c000010a7983 */ /* 0x001ea80000300a00 */
[----:B------:R-:W3:Y:S04]  /*58420*/  LDL.LU.64 R8, [R1+0x50b8] ;  /* 0x0050b80001087983 */ /* 0x000ee80000300a00 */
[----:B------:R-:W-:Y:S01]  /*58430*/  STL.64 [R1+0x4fd8], R26 ;  /* 0x004fd81a01007387 */ /* 0x000fe20000100a00 */
[----:B--2---:R-:W-:-:S15]  /*58440*/  HMMA.16816.F32.BF16 R4, R20, R10, R4 ;  /* 0x0000000a1404723c */ /* 0x004fde0000041804 */
[----:B------:R-:W-:-:S04]  /*58450*/  NOP ;  /* 0x0000000000007918 */ /* 0x000fc80000000000 */
[----:B------:R-:W-:Y:S04]  /*58460*/  STL.64 [R1+0x5e0], R4 ;  /* 0x0005e00401007387 */ /* 0x000fe80000100a00 */
[----:B------:R0:W-:Y:S04]  /*58470*/  STL.64 [R1+0x5e8], R6 ;  /* 0x0005e80601007387 */ /* 0x0001e80000100a00 */
[----:B0-----:R-:W4:Y:S04]  /*58480*/  LDL.LU.64 R6, [R1+0x50b0] ;  /* 0x0050b00001067983 */ /* 0x001f280000300a00 */
[----:B------:R-:W2:Y:S04]  /*58490*/  LDL.LU.64 R4, [R1+0x50a8] ;  /* 0x0050a80001047983 */ /* 0x000ea80000300a00 */
[----:B------:R-:W-:Y:S04]  /*584a0*/  STL.64 [R1+0x4fa8], R10 ;  /* 0x004fa80a01007387 */ /* 0x000fe80000100a00 */
[----:B---3--:R-:W-:Y:S01]  /*584b0*/  STL.64 [R1+0x4fa0], R8 ;  /* 0x004fa00801007387 */ /* 0x008fe20000100a00 */
[----:B----4-:R-:W-:-:S15]  /*584c0*/  HMMA.16816.F32.BF16 R12, R20, R6, R12 ;  /* 0x00000006140c723c */ /* 0x010fde000004180c */
[----:B------:R-:W-:-:S04]  /*584d0*/  NOP ;  /* 0x0000000000007918 */ /* 0x000fc80000000000 */
[----:B------:R-:W-:Y:S04]  /*584e0*/  STL.64 [R1+0x5d0], R12 ;  /* 0x0005d00c01007387 */ /* 0x000fe80000100a00 */
[----:B------:R0:W-:Y:S04]  /*584f0*/  STL.64 [R1+0x5d8], R14 ;  /* 0x0005d80e01007387 */ /* 0x0001e80000100a00 */
[----:B0-----:R-:W3:Y:S04]  /*58500*/  LDL.LU.64 R14, [R1+0x50a0] ;  /* 0x0050a000010e7983 */ /* 0x001ee80000300a00 */
[----:B------:R-:W-:Y:S04]  /*58510*/  STL.64 [R1+0x4f98], R6 ;  /* 0x004f980601007387 */ /* 0x000fe80000100a00 */
[----:B--2---:R0:W-:Y:S04]  /*58520*/  STL.64 [R1+0x4f90], R4 ;  /* 0x004f900401007387 */ /* 0x0041e80000100a00 */
[----:B0-----:R-:W2:Y:S04]  /*58530*/  LDL.LU R4, [R1+0x100] ;  /* 0x0001000001047983 */ /* 0x001ea80000300800 */
[----:B------:R-:W2:Y:S04]  /*58540*/  LDL.LU R5, [R1+0x104] ;  /* 0x0001040001057983 */ /* 0x000ea80000300800 */
[----:B------:R-:W2:Y:S04]  /*58550*/  LDL.LU R6, [R1+0x108] ;  /* 0x0001080001067983 */ /* 0x000ea80000300800 */
        /* <DEDUP_REMOVED lines=36> */
[----:B0-----:R-:W3:Y:S01]  /*587a0*/  LDL.LU.64 R14, [R1+0x5010] ;  /* 0x00501000010e7983 */ /* 0x001ee20000300a00 */
[----:B------:R-:W-:Y:S02]  /*587b0*/  IMAD.MOV.U32 R10, RZ, RZ, R24 ;  /* 0x000000ffff0a7224 */ /* 0x000fe400078e0018 */
[----:B------:R-:W-:-:S07]  /*587c0*/  IMAD.MOV.U32 R11, RZ, RZ, R3 ;  /* 0x000000ffff0b7224 */ /* 0x000fce00078e0003 */
[----:B--2---:R-:W-:-:S15]  /*587d0*/  HMMA.16816.F32.BF16 R4, R20, R10, R4 ;  /* 0x0000000a1404723c */ /* 0x004fde0000041804 */
[----:B------:R-:W-:-:S04]  /*587e0*/  NOP ;  /* 0x0000000000007918 */ /* 0x000fc80000000000 */
[----:B------:R-:W-:Y:S04]  /*587f0*/  STL.64 [R1+0xa90], R4 ;  /* 0x000a900401007387 */ /* 0x000fe80000100a00 */
[----:B------:R-:W-:Y:S01]  /*58800*/  STL.64 [R1+0xa98], R6 ;  /* 0x000a980601007387 */ /* 0x000fe20000100a00 */
[----:B---3--:R-:W-:Y:S03]  /*58810*/  HMMA.16816.F32.BF16 R8, R20, R14, R16 ;  /* 0x0000000e1408723c */ /* 0x008fe60000041810 */
[----:B------:R-:W0:-:S15]  /*58820*/  LDSM.16.MT88.4 R12, [R25+UR5+0x11080] ;  /* 0x01108005190c783b */ /* 0x000e1e0008004200 */
[----:B------:R-:W-:Y:S01]  /*58830*/  NOP ;  /* 0x0000000000007918 */ /* 0x000fe20000000000 */
[----:B------:R1:W-:Y:S04]  /*58840*/  STL.64 [R1+0xa80], R8 ;  /* 0x000a800801007387 */ /* 0x0003e80000100a00 */
[----:B------:R2:W-:Y:S04]  /*58850*/  STL.64 [R1+0xa88], R10 ;  /* 0x000a880a01007387 */ /* 0x0005e80000100a00 */
[----:B------:R-:W3:Y:S04]  /*58860*/  LDL.LU R16, [R1+0x4b0] ;  /* 0x0004b00001107983 */ /* 0x000ee80000300800 */
[----:B------:R-:W3:Y:S04]  /*58870*/  LDL.LU R17, [R1+0x4b4] ;  /* 0x0004b40001117983 */ /* 0x000ee80000300800 */
[----:B------:R-:W3:Y:S04]  /*58880*/  LDL.LU R18, [R1+0x4b8] ;  /* 0x0004b80001127983 */ /* 0x000ee80000300800 */
[----:B------:R-:W3:Y:S04]  /*58890*/  LDL.LU R19, [R1+0x4bc] ;  /* 0x0004bc0001137983 */ /* 0x000ee80000300800 */
[----:B-1----:R-:W4:Y:S04]  /*588a0*/  LDL.LU R8, [R1+0x2a0] ;  /* 0x0002a00001087983 */ /* 0x002f280000300800 */
[----:B------:R-:W4:Y:S04]  /*588b0*/  LDL.LU R9, [R1+0x2a4] ;  /* 0x0002a40001097983 */ /* 0x000f280000300800 */
[----:B--2---:R-:W2:Y:S04]  /*588c0*/  LDL.LU R10, [R1+0x2a8] ;  /* 0x0002a800010a7983 */ /* 0x004ea80000300800 */
[----:B------:R-:W2:Y:S04]  /*588d0*/  LDL.LU R11, [R1+0x2ac] ;  /* 0x0002ac00010b7983 */ /* 0x000ea80000300800 */
[----:B------:R-:W2:Y:S04]  /*588e0*/  LDL.LU R24, [R1+0x2c0] ;  /* 0x0002c00001187983 */ /* 0x000ea80000300800 */
[----:B------:R-:W2:Y:S04]  /*588f0*/  LDL.LU R25, [R1+0x2c4] ;  /* 0x0002c40001197983 */ /* 0x000ea80000300800 */
[----:B------:R-:W2:Y:S04]  /*58900*/  LDL.LU R26, [R1+0x2c8] ;  /* 0x0002c800011a7983 */ /* 0x000ea80000300800 */
[----:B------:R-:W2:Y:S04]  /*58910*/  LDL.LU R27, [R1+0x2cc] ;  /* 0x0002cc00011b7983 */ /* 0x000ea80000300800 */
[----:B--2---:R1:W-:Y:S04]  /*58920*/  STL.64 [R1+0x4fe8], R26 ;  /* 0x004fe81a01007387 */ /* 0x0043e80000100a00 */
[----:B------:R-:W-:Y:S04]  /*58930*/  STL.64 [R1+0x4fe0], R24 ;  /* 0x004fe01801007387 */ /* 0x000fe80000100a00 */
[----:B-1----:R-:W2:Y:S04]  /*58940*/  LDL.64 R26, [R1+0x28] ;  /* 0x00002800011a7983 */ /* 0x002ea80000100a00 */
[----:B------:R1:W-:Y:S04]  /*58950*/  STL.64 [R1+0x4fb8], R10 ;  /* 0x004fb80a01007387 */ /* 0x0003e80000100a00 */
[----:B----4-:R-:W-:Y:S04]  /*58960*/  STL.64 [R1+0x4fb0], R8 ;  /* 0x004fb00801007387 */ /* 0x010fe80000100a00 */
[----:B-1----:R-:W4:Y:S01]  /*58970*/  LDL.64 R10, [R1+0x8] ;  /* 0x00000800010a7983 */ /* 0x002f220000100a00 */
[----:B------:R-:W-:-:S02]  /*58980*/  IMAD.MOV.U32 R6, RZ, RZ, R2 ;  /* 0x000000ffff067224 */ /* 0x000fc400078e0002 */
[----:B------:R-:W-:Y:S01]  /*58990*/  IMAD.MOV.U32 R7, RZ, RZ, R0 ;  /* 0x000000ffff077224 */ /* 0x000fe200078e0000 */
[----:B----4-:R1:W-:Y:S04]  /*589a0*/  STL.64 [R1+0x4fd0], R10 ;  /* 0x004fd00a01007387 */ /* 0x0103e80000100a00 */
[----:B-1----:R-:W4:Y:S02]  /*589b0*/  LDL.64 R10, [R1+0x18] ;  /* 0x00001800010a7983 */ /* 0x002f240000100a00 */
[C---:B---3--:R-:W-:Y:S02]  /*589c0*/  HMMA.16816.F32.BF16 R4, R20.reuse, R6, R16 ;  /* 0x000000061404723c */ /* 0x048fe40000041810 */
[----:B----4-:R1:W-:Y:S04]  /*589d0*/  STL.64 [R1+0x4ff0], R10 ;  /* 0x004ff00a01007387 */ /* 0x0103e80000100a00 */
[----:B------:R-:W3:Y:S04]  /*589e0*/  LDL.LU R8, [R1+0x2d0] ;  /* 0x0002d00001087983 */ /* 0x000ee80000300800 */
[----:B------:R-:W3:Y:S04]  /*589f0*/  LDL.LU R9, [R1+0x2d4] ;  /* 0x0002d40001097983 */ /* 0x000ee80000300800 */
[----:B-1----:R-:W3:Y:S04]  /*58a00*/  LDL.LU R10, [R1+0x2d8] ;  /* 0x0002d800010a7983 */ /* 0x002ee80000300800 */
[----:B------:R-:W3:Y:S04]  /*58a10*/  LDL.LU R11, [R1+0x2dc] ;  /* 0x0002dc00010b7983 */ /* 0x000ee80000300800 */
[----:B0-----:R0:W-:Y:S04]  /*58a20*/  STL [R1+0x4ef0], R12 ;  /* 0x004ef00c01007387 */ /* 0x0011e80000100800 */
[----:B------:R1:W-:Y:S04]  /*58a30*/  STL [R1+0x4eec], R13 ;  /* 0x004eec0d01007387 */ /* 0x0003e80000100800 */
[----:B------:R4:W-:Y:S04]  /*58a40*/  STL [R1+0x4ee8], R14 ;  /* 0x004ee80e01007387 */ /* 0x0009e80000100800 */
[----:B------:R2:W-:Y:S04]  /*58a50*/  STL [R1+0x4ee4], R15 ;  /* 0x004ee40f01007387 */ /* 0x0005e80000100800 */
[----:B0-----:R-:W3:Y:S04]  /*58a60*/  LDL.LU R12, [R1+0xe0] ;  /* 0x0000e000010c7983 */ /* 0x001ee80000300800 */
[----:B-1----:R-:W3:Y:S04]  /*58a70*/  LDL.LU R13, [R1+0xe4] ;  /* 0x0000e400010d7983 */ /* 0x002ee80000300800 */
[----:B----4-:R-:W3:Y:S04]  /*58a80*/  LDL.LU R14, [R1+0xe8] ;  /* 0x0000e800010e7983 */ /* 0x010ee80000300800 */
[----:B--2---:R-:W3:Y:S04]  /*58a90*/  LDL.LU R15, [R1+0xec] ;  /* 0x0000ec00010f7983 */ /* 0x004ee80000300800 */
[----:B------:R-:W3:Y:S04]  /*58aa0*/  LDL.LU.64 R18, [R1+0x5008] ;  /* 0x0050080001127983 */ /* 0x000ee80000300a00 */
[----:B------:R0:W-:Y:S04]  /*58ab0*/  STL.64 [R1+0x640], R4 ;  /* 0x0006400401007387 */ /* 0x0001e80000100a00 */
[----:B------:R1:W-:Y:S04]  /*58ac0*/  STL.64 [R1+0x648], R6 ;  /* 0x0006480601007387 */ /* 0x0003e80000100a00 */
[----:B0-----:R-:W2:Y:S04]  /*58ad0*/  LDL.LU R4, [R1+0x290] ;  /* 0x0002900001047983 */ /* 0x001ea80000300800 */
[----:B------:R-:W2:Y:S04]  /*58ae0*/  LDL.LU R5, [R1+0x294] ;  /* 0x0002940001057983 */ /* 0x000ea80000300800 */
[----:B-1----:R-:W4:Y:S04]  /*58af0*/  LDL.LU R6, [R1+0x298] ;  /* 0x0002980001067983 */ /* 0x002f280000300800 */
[----:B------:R-:W4:Y:S01]  /*58b00*/  LDL.LU R7, [R1+0x29c] ;  /* 0x00029c0001077983 */ /* 0x000f220000300800 */
[----:B---3--:R-:W-:Y:S01]  /*58b10*/  HMMA.16816.F32.BF16 R20, R20, R18, R12 ;  /* 0x000000121414723c */ /* 0x008fe2000004180c */
[----:B------:R-:W-:-:S02]  /*58b20*/  IMAD.MOV.U32 R13, RZ, RZ, R18 ;  /* 0x000000ffff0d7224 */ /* 0x000fc400078e0012 */
[----:B------:R-:W-:Y:S01]  /*58b30*/  IMAD.MOV.U32 R12, RZ, RZ, R19 ;  /* 0x000000ffff0c7224 */ /* 0x000fe200078e0013 */
[----:B----4-:R-:W-:Y:S04]  /*58b40*/  STL.64 [R1+0x4fc8], R6 ;  /* 0x004fc80601007387 */ /* 0x010fe80000100a00 */
[----:B--2---:R0:W-:Y:S04]  /*58b50*/  STL.64 [R1+0x4fc0], R4 ;  /* 0x004fc00401007387 */ /* 0x0041e80000100a00 */
[----:B0-----:R-:W2:Y:S04]  /*58b60*/  LDL.LU R4, [R1+0x2b0] ;  /* 0x0002b00001047983 */ /* 0x001ea80000300800 */
[----:B------:R-:W2:Y:S04]  /*58b70*/  LDL.LU R5, [R1+0x2b4] ;  /* 0x0002b40001057983 */ /* 0x000ea80000300800 */
[----:B------:R-:W2:Y:S04]  /*58b80*/  LDL.LU R6, [R1+0x2b8] ;  /* 0x0002b80001067983 */ /* 0x000ea80000300800 */
[----:B------:R-:W2:Y:S04]  /*58b90*/  LDL.LU R7, [R1+0x2bc] ;  /* 0x0002bc0001077983 */ /* 0x000ea80000300800 */
[----:B------:R-:W-:Y:S04]  /*58ba0*/  STL.64 [R1+0x630], R20 ;  /* 0x0006301401007387 */ /* 0x000fe80000100a00 */
[----:B------:R0:W-:Y:S04]  /*58bb0*/  STL.64 [R1+0x638], R22 ;  /* 0x0006381601007387 */ /* 0x0001e80000100a00 */
[----:B------:R-:W3:Y:S04]  /*58bc0*/  LDL.LU.64 R18, [R1+0x5000] ;  /* 0x0050000001127983 */ /* 0x000ee80000300a00 */
[----:B------:R-:W3:Y:S04]  /*58bd0*/  LDL.LU.64 R16, [R1+0x4ff8] ;  /* 0x004ff80001107983 */ /* 0x000ee80000300a00 */
[----:B0-----:R-:W4:Y:S01]  /*58be0*/  LDL.64 R22, [R1+0x38] ;  /* 0x0000380001167983 */ /* 0x001f220000100a00 */
[----:B------:R-:W-:Y:S01]  /*58bf0*/  IMAD.MOV.U32 R29, RZ, RZ, R26 ;  /* 0x000000ffff1d7224 */ /* 0x000fe200078e001a */
[----:B------:R-:W-:Y:S01]  /*58c00*/  MOV R3, R27 ;  /* 0x0000001b00037202 */ /* 0x000fe20000000f00 */
[C---:B---3--:R-:W-:Y:S01]  /*58c10*/  HMMA.16816.F32.BF16 R8, R16.reuse, R26, R8 ;  /* 0x0000001a1008723c */ /* 0x048fe20000041808 */
[----:B----4-:R0:W-:Y:S04]  /*58c20*/  STL.64 [R1+0x4f88], R22 ;  /* 0x004f881601007387 */ /* 0x0101e80000100a00 */
[----:B------:R-:W3:Y:S04]  /*58c30*/  LDL.LU R20, [R1+0x280] ;  /* 0x0002800001147983 */ /* 0x000ee80000300800 */
[----:B------:R-:W3:Y:S04]  /*58c40*/  LDL.LU R21, [R1+0x284] ;  /* 0x0002840001157983 */ /* 0x000ee80000300800 */
[----:B0-----:R-:W3:Y:S04]  /*58c50*/  LDL.LU R22, [R1+0x288] ;  /* 0x0002880001167983 */ /* 0x001ee80000300800 */
[----:B------:R-:W3:Y:S04]  /*58c60*/  LDL.LU R23, [R1+0x28c] ;  /* 0x00028c0001177983 */ /* 0x000ee80000300800 */
[----:B------:R-:W-:Y:S04]  /*58c70*/  STL.64 [R1+0x650], R8 ;  /* 0x0006500801007387 */ /* 0x000fe80000100a00 */
[----:B------:R0:W-:Y:S04]  /*58c80*/  STL.64 [R1+0x658], R10 ;  /* 0x0006580a01007387 */ /* 0x0001e80000100a00 */
[----:B0-----:R-:W4:Y:S04]  /*58c90*/  LDL.LU.64 R10, [R1+0x4ff0] ;  /* 0x004ff000010a7983 */ /* 0x001f280000300a00 */
[----:B------:R-:W4:Y:S04]  /*58ca0*/  LDL.LU.64 R26, [R1+0x4fe8] ;  /* 0x004fe800011a7983 */ /* 0x000f280000300a00 */
[----:B------:R-:W4:Y:S04]  /*58cb0*/  LDL.LU.64 R24, [R1+0x4fe0] ;  /* 0x004fe00001187983 */ /* 0x000f280000300a00 */
[----:B------:R-:W-:Y:S04]  /*58cc0*/  STL [R1+0x4ef8], R3 ;  /* 0x004ef80301007387 */ /* 0x000fe80000100800 */
[----:B------:R-:W-:Y:S01]  /*58cd0*/  STL [R1+0x4ef4], R29 ;  /* 0x004ef41d01007387 */ /* 0x000fe20000100800 */
[----:B----4-:R-:W-:-:S15]  /*58ce0*/  HMMA.16816.F32.BF16 R24, R16, R10, R24 ;  /* 0x0000000a1018723c */ /* 0x010fde0000041818 */
[----:B------:R-:W-:-:S04]  /*58cf0*/  NOP ;  /* 0x0000000000007918 */ /* 0x000fc80000000000 */
[----:B------:R0:W-:Y:S04]  /*58d00*/  STL.64 [R1+0x6d0], R24 ;  /* 0x0006d01801007387 */ /* 0x0001e80000100a00 */
[----:B------:R1:W-:Y:S01]  /*58d10*/  STL.64 [R1+0x6d8], R26 ;  /* 0x0006d81a01007387 */ /* 0x0003e20000100a00 */
[----:B0-----:R-:W-:-:S03]  /*58d20*/  IMAD.MOV.U32 R25, RZ, RZ, R10 ;  /* 0x000000ffff197224 */ /* 0x001fc600078e000a */
[----:B-1----:R-:W4:Y:S01]  /*58d30*/  LDL.LU.64 R26, [R1+0x4fd8] ;  /* 0x004fd800011a7983 */ /* 0x002f220000300a00 */
[----:B------:R-:W-:-:S03]  /*58d40*/  IMAD.MOV.U32 R24, RZ, RZ, R11 ;  /* 0x000000ffff187224 */ /* 0x000fc600078e000b */
[----:B------:R-:W2:Y:S04]  /*58d50*/  LDL.LU.64 R10, [R1+0x4fd0] ;  /* 0x004fd000010a7983 */ /* 0x000ea80000300a00 */
[----:B------:R-:W-:Y:S01]  /*58d60*/  STL [R1+0x4efc], R25 ;  /* 0x004efc1901007387 */ /* 0x000fe20000100800 */
[----:B--2---:R-:W-:Y:S01]  /*58d70*/  HMMA.16816.F32.BF16 R4, R16, R10, R4 ;  /* 0x0000000a1004723c */ /* 0x004fe20000041804 */
[----:B------:R-:W-:Y:S02]  /*58d80*/  IMAD.MOV.U32 R15, RZ, RZ, R10 ;  /* 0x000000ffff0f7224 */ /* 0x000fe400078e000a */
[----:B------:R-:W-:-:S15]  /*58d90*/  IMAD.MOV.U32 R28, RZ, RZ, R11 ;  /* 0x000000ffff1c7224 */ /* 0x000fde00078e000b */
[----:B------:R-:W-:Y:S01]  /*58da0*/  NOP ;  /* 0x0000000000007918 */ /* 0x000fe20000000000 */
[----:B------:R-:W-:Y:S04]  /*58db0*/  STL.64 [R1+0x6c0], R4 ;  /* 0x0006c00401007387 */ /* 0x000fe80000100a00 */
[----:B------:R0:W-:Y:S04]  /*58dc0*/  STL.64 [R1+0x6c8], R6 ;  /* 0x0006c80601007387 */ /* 0x0001e80000100a00 */
[----:B0-----:R-:W2:Y:S04]  /*58dd0*/  LDL.LU.64 R6, [R1+0x4fc8] ;  /* 0x004fc80001067983 */ /* 0x001ea80000300a00 */
[----:B------:R-:W2:Y:S04]  /*58de0*/  LDL.LU.64 R4, [R1+0x4fc0] ;  /* 0x004fc00001047983 */ /* 0x000ea80000300a00 */
[----:B------:R-:W4:Y:S04]  /*58df0*/  LDL.LU.64 R10, [R1+0x4fb8] ;  /* 0x004fb800010a7983 */ /* 0x000f280000300a00 */
[----:B------:R-:W4:Y:S04]  /*58e00*/  LDL.LU.64 R8, [R1+0x4fb0] ;  /* 0x004fb00001087983 */ /* 0x000f280000300a00 */
[----:B------:R-:W-:Y:S01]  /*58e10*/  STL [R1+0x4f58], R15 ;  /* 0x004f580f01007387 */ /* 0x000fe20000100800 */
[----:B----4-:R-:W-:-:S15]  /*58e20*/  HMMA.16816.F32.BF16 R8, R16, R26, R8 ;  /* 0x0000001a1008723c */ /* 0x010fde0000041808 */
[----:B------:R-:W-:-:S04]  /*58e30*/  NOP ;  /* 0x0000000000007918 */ /* 0x000fc80000000000 */
[----:B------:R-:W-:Y:S04]  /*58e40*/  STL.64 [R1+0x680], R8 ;  /* 0x0006800801007387 */ /* 0x000fe80000100a00 */
[----:B------:R0:W-:Y:S04]  /*58e50*/  STL.64 [R1+0x688], R10 ;  /* 0x0006880a01007387 */ /* 0x0001e80000100a00 */
[----:B0-----:R-:W2:Y:S04]  /*58e60*/  LDL.LU.64 R10, [R1+0x4fa8] ;  /* 0x004fa800010a7983 */ /* 0x001ea80000300a00 */
[----:B------:R-:W4:Y:S04]  /*58e70*/  LDL.LU.64 R8, [R1+0x4fa0] ;  /* 0x004fa00001087983 */ /* 0x000f280000300a00 */
[----:B------:R0:W-:Y:S04]  /*58e80*/  STL.64 [R1+0x4e98], R26 ;  /* 0x004e981a01007387 */ /* 0x0001e80000100a00 */
[----:B------:R1:W-:Y:S04]  /*58e90*/  STL [R1+0x4f5c], R24 ;  /* 0x004f5c1801007387 */ /* 0x0003e80000100800 */
[----:B0-----:R-:W3:Y:S01]  /*58ea0*/  LDL.64 R26, [R1+0xc8] ;  /* 0x0000c800011a7983 */ /* 0x001ee20000100a00 */
[C---:B--2---:R-:W-:Y:S03]  /*58eb0*/  HMMA.16816.F32.BF16 R4, R16.reuse, R10, R4 ;  /* 0x0000000a1004723c */ /* 0x044fe60000041804 */
[----:B---3--:R0:W-:Y:S04]  /*58ec0*/  STL.64 [R1+0x4f80], R26 ;  /* 0x004f801a01007387 */ /* 0x0081e80000100a00 */
[----:B-1----:R-:W2:Y:S04]  /*58ed0*/  LDL.LU R24, [R1+0x270] ;  /* 0x0002700001187983 */ /* 0x002ea80000300800 */
[----:B------:R-:W2:Y:S04]  /*58ee0*/  LDL.LU R25, [R1+0x274] ;  /* 0x0002740001197983 */ /* 0x000ea80000300800 */
[----:B0-----:R-:W2:Y:S04]  /*58ef0*/  LDL.LU R26, [R1+0x278] ;  /* 0x00027800011a7983 */ /* 0x001ea80000300800 */
[----:B------:R-:W2:Y:S04]  /*58f00*/  LDL.LU R27, [R1+0x27c] ;  /* 0x00027c00011b7983 */ /* 0x000ea80000300800 */
[----:B------:R-:W-:Y:S04]  /*58f10*/  STL.64 [R1+0x690], R4 ;  /* 0x0006900401007387 */ /* 0x000fe80000100a00 */
[----:B------:R0:W-:Y:S04]  /*58f20*/  STL.64 [R1+0x698], R6 ;  /* 0x0006980601007387 */ /* 0x0001e80000100a00 */
[----:B0-----:R-:W3:Y:S04]  /*58f30*/  LDL.LU.64 R6, [R1+0x4f98] ;  /* 0x004f980001067983 */ /* 0x001ee80000300a00 */
[----:B------:R-:W2:Y:S04]  /*58f40*/  LDL.LU.64 R4, [R1+0x4f90] ;  /* 0x004f900001047983 */ /* 0x000ea80000300a00 */
[----:B------:R0:W-:Y:S04]  /*58f50*/  STL.64 [R1+0x4e90], R10 ;  /* 0x004e900a01007387 */ /* 0x0001e80000100a00 */
[----:B----4-:R-:W-:Y:S04]  /*58f60*/  STL.64 [R1+0x4e88], R8 ;  /* 0x004e880801007387 */ /* 0x010fe80000100a00 */
[----:B0-----:R-:W4:Y:S01]  /*58f70*/  LDL.64 R10, [R1+0xd8] ;  /* 0x0000d800010a7983 */ /* 0x001f220000100a00 */
[----:B------:R-:W0:Y:S01]  /*58f80*/  S2R R0, SR_TID.X ;  /* 0x0000000000007919 */ /* 0x000e220000002100 */
[----:B---3--:R-:W-:-:S15]  /*58f90*/  HMMA.16816.F32.BF16 R20, R16, R6, R20 ;  /* 0x000000061014723c */ /* 0x008fde0000041814 */
[----:B------:R-:W-:-:S04]  /*58fa0*/  NOP ;  /* 0x0000000000007918 */ /* 0x000fc80000000000 */
[----:B------:R-:W-:Y:S04]  /*58fb0*/  STL.64 [R1+0x6a0], R20 ;  /* 0x0006a01401007387 */ /* 0x000fe80000100a00 */
[----:B------:R1:W-:Y:S04]  /*58fc0*/  STL.64 [R1+0x6a8], R22 ;  /* 0x0006a81601007387 */ /* 0x0003e80000100a00 */
[----:B-1----:R-:W3:Y:S01]  /*58fd0*/  LDL.LU.64 R22, [R1+0x4f88] ;  /* 0x004f880001167983 */ /* 0x002ee20000300a00 */
[C---:B0-----:R-:W-:Y:S01]  /*58fe0*/  LOP3.LUT R2, R0.reuse, 0x7, RZ, 0xc0, !PT ;  /* 0x0000000700027812 */ /* 0x041fe200078ec0ff */
[----:B------:R-:W-:-:S04]  /*58ff0*/  IMAD.SHL.U32 R14, R0, 0x2, RZ ;  /* 0x00000002000e7824 */ /* 0x000fc800078e00ff */
[----:B------:R-:W-:Y:S02]  /*59000*/  IMAD R2, R2, 0x110, RZ ;  /* 0x0000011002027824 */ /* 0x000fe400078e02ff */
[----:B------:R-:W-:-:S03]  /*59010*/  IMAD.SHL.U32 R0, R0, 0x80, RZ ;  /* 0x0000008000007824 */ /* 0x000fc600078e00ff */
[----:B------:R-:W-:-:S04]  /*59020*/  LOP3.LUT R14, R2, 0x10, R14, 0x78, !PT ;  /* 0x00000010020e7812 */ /* 0x000fc800078e780e */
[----:B------:R-:W-:-:S04]  /*59030*/  LOP3.LUT R14, R14, 0x800, R0, 0xf8, !PT ;  /* 0x000008000e0e7812 */ /* 0x000fc800078ef800 */
[----:B------:R-:W-:Y:S01]  /*59040*/  LOP3.LUT R14, R14, 0x60, RZ, 0x3c, !PT ;  /* 0x000000600e0e7812 */ /* 0x000fe200078e3cff */
[----:B------:R-:W-:Y:S04]  /*59050*/  STL.64 [R1+0x4ea8], R6 ;  /* 0x004ea80601007387 */ /* 0x000fe80000100a00 */
[----:B--2---:R0:W-:Y:S04]  /*59060*/  STL.64 [R1+0x4ea0], R4 ;  /* 0x004ea00401007387 */ /* 0x0041e80000100a00 */
[----:B0-----:R-:W4:Y:S04]  /*59070*/  LDL.LU R4, [R1+0x5c0] ;  /* 0x0005c00001047983 */ /* 0x001f280000300800 */
[----:B------:R-:W4:Y:S04]  /*59080*/  LDL.LU R5, [R1+0x5c4] ;  /* 0x0005c40001057983 */ /* 0x000f280000300800 */
[----:B------:R-:W4:Y:S04]  /*59090*/  LDL.LU R6, [R1+0x5c8] ;  /* 0x0005c80001067983 */ /* 0x000f280000300800 */
[----:B------:R-:W4:Y:S01]  /*590a0*/  LDL.LU R7, [R1+0x5cc] ;  /* 0x0005cc0001077983 */ /* 0x000f220000300800 */
[----:B---3--:R-:W-:Y:S01]  /*590b0*/  HMMA.16816.F32.BF16 R24, R16, R22, R24 ;  /* 0x000000161018723c */ /* 0x008fe20000041818 */
[----:B------:R-:W-:-:S02]  /*590c0*/  IMAD.MOV.U32 R2, RZ, RZ, R22 ;  /* 0x000000ffff027224 */ /* 0x000fc400078e0016 */
[----:B------:R-:W-:Y:S02]  /*590d0*/  IMAD.MOV.U32 R0, RZ, RZ, R23 ;  /* 0x000000ffff007224 */ /* 0x000fe400078e0017 */
[----:B------:R-:W0:-:S14]  /*590e0*/  LDSM.16.MT88.4 R20, [R14+UR5+0x11000] ;  /* 0x011000050e14783b */ /* 0x000e1c0008004200 */
[----:B------:R-:W-:Y:S04]  /*590f0*/  STL.64 [R1+0xc90], R24 ;  /* 0x000c901801007387 */ /* 0x000fe80000100a00 */
[----:B------:R1:W-:Y:S04]  /*59100*/  STL.64 [R1+0xc98], R26 ;  /* 0x000c981a01007387 */ /* 0x0003e80000100a00 */
[----:B-1----:R-:W2:Y:S04]  /*59110*/  LDL.LU.64 R26, [R1+0x4f80] ;  /* 0x004f8000011a7983 */ /* 0x002ea80000300a00 */
[----:B0-----:R-:W-:Y:S04]  /*59120*/  STL.64 [R1+0x4da0], R22 ;  /* 0x004da01601007387 */ /* 0x001fe80000100a00 */
[----:B------:R0:W-:Y:S04]  /*59130*/  STL.64 [R1+0x4d98], R20 ;  /* 0x004d981401007387 */ /* 0x0001e80000100a00 */
[----:B0-----:R-:W3:Y:S04]  /*59140*/  LDL.LU R20, [R1+0x5b0] ;  /* 0x0005b00001147983 */ /* 0x001ee80000300800 */
[----:B------:R-:W3:Y:S04]  /*59150*/  LDL.LU R21, [R1+0x5b4] ;  /* 0x0005b40001157983 */ /* 0x000ee80000300800 */
[----:B------:R-:W3:Y:S04]  /*59160*/  LDL.LU R22, [R1+0x5b8] ;  /* 0x0005b80001167983 */ /* 0x000ee80000300800 */
[----:B------:R-:W3:Y:S01]  /*59170*/  LDL.LU R23, [R1+0x5bc] ;  /* 0x0005bc0001177983 */ /* 0x000ee20000300800 */
[----:B----4-:R-:W-:-:S15]  /*59180*/  HMMA.16816.F32.BF16 R4, R16, R10, R4 ;  /* 0x0000000a1004723c */ /* 0x010fde0000041804 */
[----:B------:R-:W-:-:S04]  /*59190*/  NOP ;  /* 0x0000000000007918 */ /* 0x000fc80000000000 */
[----:B------:R0:W-:Y:S04]  /*591a0*/  STL.64 [R1+0xc80], R4 ;  /* 0x000c800401007387 */ /* 0x0001e80000100a00 */
[----:B------:R2:W-:Y:S04]  /*591b0*/  STL.64 [R1+0xc88], R6 ;  /* 0x000c880601007387 */ /* 0x0005e80000100a00 */
[----:B------:R-:W4:Y:S04]  /*591c0*/  LDL.LU R8, [R1+0x5a0] ;  /* 0x0005a00001087983 */ /* 0x000f280000300800 */
[----:B------:R-:W4:Y:S01]  /*591d0*/  LDL.LU R9, [R1+0x5a4] ;  /* 0x0005a40001097983 */ /* 0x000f220000300800 */
[----:B0-----:R-:W-:-:S02]  /*591e0*/  IMAD.MOV.U32 R5, RZ, RZ, R10 ;  /* 0x000000ffff057224 */ /* 0x001fc400078e000a */
[----:B------:R-:W-:Y:S01]  /*591f0*/  IMAD.MOV.U32 R4, RZ, RZ, R11 ;  /* 0x000000ffff047224 */ /* 0x000fe200078e000b */
[----:B------:R-:W4:Y:S04]  /*59200*/  LDL.LU R10, [R1+0x5a8] ;  /* 0x0005a800010a7983 */ /* 0x000f280000300800 */
[----:B------:R-:W4:Y:S01]  /*59210*/  LDL.LU R11, [R1+0x5ac] ;  /* 0x0005ac00010b7983 */ /* 0x000f220000300800 */
[----:B--2---:R-:W-:Y:S01]  /*59220*/  MOV R7, R26 ;  /* 0x0000001a00077202 */ /* 0x004fe20000000f00 */
[----:B------:R-:W-:Y:S01]  /*59230*/  IMAD.MOV.U32 R6, RZ, RZ, R27 ;  /* 0x000000ffff067224 */ /* 0x000fe200078e001b */
[----:B---3--:R-:W-:-:S15]  /*59240*/  HMMA.16816.F32.BF16 R20, R16, R26, R20 ;  /* 0x0000001a1014723c */ /* 0x008fde0000041814 */
[----:B------:R-:W-:-:S04]  /*59250*/  NOP ;  /* 0x0000000000007918 */ /* 0x000fc80000000000 */
[----:B------:R-:W-:Y:S04]  /*59260*/  STL.64 [R1+0xc70], R20 ;  /* 0x000c701401007387 */ /* 0x000fe80000100a00 */
[----:B------:R-:W-:Y:S04]  /*59270*/  STL.64 [R1+0xc78], R22 ;  /* 0x000c781601007387 */ /* 0x000fe80000100a00 */
[----:B------:R-:W-:Y:S04]  /*59280*/  STL.64 [R1+0x4f08], R6 ;  /* 0x004f080601007387 */ /* 0x000fe80000100a00 */
[----:B------:R-:W-:Y:S04]  /*59290*/  STL.64 [R1+0x4f00], R4 ;  /* 0x004f000401007387 */ /* 0x000fe80000100a00 */
[----:B------:R-:W2:Y:S04]  /*592a0*/  LDL.LU R24, [R1+0x580] ;  /* 0x0005800001187983 */ /* 0x000ea80000300800 */
[----:B------:R-:W2:Y:S04]  /*592b0*/  LDL.LU R25, [R1+0x584] ;  /* 0x0005840001197983 */ /* 0x000ea80000300800 */
[----:B------:R-:W3:Y:S04]  /*592c0*/  LDL.LU R26, [R1+0x588] ;  /* 0x00058800011a7983 */ /* 0x000ee80000300800 */
[----:B------:R-:W3:Y:S04]  /*592d0*/  LDL.LU R27, [R1+0x58c] ;  /* 0x00058c00011b7983 */ /* 0x000ee80000300800 */
[----:B---3--:R0:W-:Y:S04]  /*592e0*/  STL.64 [R1+0x4f68], R26 ;  /* 0x004f681a01007387 */ /* 0x0081e80000100a00 */
[----:B--2---:R-:W-:Y:S04]  /*592f0*/  STL.64 [R1+0x4f60], R24 ;  /* 0x004f601801007387 */ /* 0x004fe80000100a00 */
[----:B0-----:R-:W2:Y:S04]  /*59300*/  LDL.64 R26, [R1+0xa8] ;  /* 0x0000a800011a7983 */ /* 0x001ea80000100a00 */
[----:B--2---:R0:W-:Y:S04]  /*59310*/  STL.64 [R1+0x4f78], R26 ;  /* 0x004f781a01007387 */ /* 0x0041e80000100a00 */
[----:B------:R-:W2:Y:S01]  /*59320*/  LDL.64 R14, [R1+0x98] ;  /* 0x00009800010e7983 */ /* 0x000ea20000100a00 */
[----:B------:R-:W-:-:S02]  /*59330*/  IMAD.MOV.U32 R7, RZ, RZ, R12 ;  /* 0x000000ffff077224 */ /* 0x000fc400078e000c */
[----:B------:R-:W-:Y:S01]  /*59340*/  IMAD.MOV.U32 R6, RZ, RZ, R13 ;  /* 0x000000ffff067224 */ /* 0x000fe200078e000d */
[----:B0-----:R-:W4:Y:S04]  /*59350*/  LDL.64 R26, [R1+0xb8] ;  /* 0x0000b800011a7983 */ /* 0x001f280000100a00 */
[----:B--2---:R0:W-:Y:S04]  /*59360*/  STL.64 [R1+0x4f70], R14 ;  /* 0x004f700e01007387 */ /* 0x0041e80000100a00 */
[----:B------:R-:W2:Y:S04]  /*59370*/  LDL.LU R12, [R1+0x590] ;  /* 0x00059000010c7983 */ /* 0x000ea80000300800 */
[----:B------:R-:W2:Y:S04]  /*59380*/  LDL.LU R13, [R1+0x594] ;  /* 0x00059400010d7983 */ /* 0x000ea80000300800 */
[----:B0-----:R-:W2:Y:S04]  /*59390*/  LDL.LU R14, [R1+0x598] ;  /* 0x00059800010e7983 */ /* 0x001ea80000300800 */
[----:B------:R-:W2:Y:S04]  /*593a0*/  LDL.LU R15, [R1+0x59c] ;  /* 0x00059c00010f7983 */ /* 0x000ea80000300800 */
[----:B------:R-:W3:Y:S04]  /*593b0*/  LDL.64 R22, [R1+0x88] ;  /* 0x0000880001167983 */ /* 0x000ee80000100a00 */
[----:B------:R0:W-:Y:S04]  /*593c0*/  STL.64 [R1+0x4f20], R6 ;  /* 0x004f200601007387 */ /* 0x0001e80000100a00 */
[----:B0-----:R-:W2:Y:S01]  /*593d0*/  LDL.64 R6, [R1+0x68] ;  /* 0x0000680001067983 */ /* 0x001ea20000100a00 */
[----:B----4-:R-:W-:Y:S03]  /*593e0*/  HMMA.16816.F32.BF16 R8, R16, R26, R8 ;  /* 0x0000001a1008723c */ /* 0x010fe60000041808 */
[----:B--2---:R0:W-:Y:S04]  /*593f0*/  STL.64 [R1+0x4f38], R6 ;  /* 0x004f380601007387 */ /* 0x0041e80000100a00 */
[----:B0-----:R-:W2:Y:S04]  /*59400*/  LDL.64 R6, [R1+0x78] ;  /* 0x0000780001067983 */ /* 0x001ea80000100a00 */
[----:B--2---:R0:W-:Y:S04]  /*59410*/  STL.64 [R1+0x4f50], R6 ;  /* 0x004f500601007387 */ /* 0x0041e80000100a00 */
[----:B------:R-:W3:Y:S04]  /*59420*/  LDL.LU R4, [R1+0x570] ;  /* 0x0005700001047983 */ /* 0x000ee80000300800 */
[----:B------:R-:W3:Y:S04]  /*59430*/  LDL.LU R5, [R1+0x574] ;  /* 0x0005740001057983 */ /* 0x000ee80000300800 */
[----:B0-----:R-:W3:Y:S04]  /*59440*/  LDL.LU R6, [R1+0x578] ;  /* 0x0005780001067983 */ /* 0x001ee80000300800 */
[----:B------:R-:W3:Y:S04]  /*59450*/  LDL.LU R7, [R1+0x57c] ;  /* 0x00057c0001077983 */ /* 0x000ee80000300800 */
[----:B------:R0:W-:Y:S04]  /*59460*/  STL.64 [R1+0xc60], R8 ;  /* 0x000c600801007387 */ /* 0x0001e80000100a00 */
[----:B------:R1:W-:Y:S01]  /*59470*/  STL.64 [R1+0xc68], R10 ;  /* 0x000c680a01007387 */ /* 0x0003e20000100a00 */
[----:B0-----:R-:W-:-:S02]  /*59480*/  IMAD.MOV.U32 R9, RZ, RZ, R26 ;  /* 0x000000ffff097224 */ /* 0x001fc400078e001a */
[----:B------:R-:W-:Y:S02]  /*59490*/  IMAD.MOV.U32 R8, RZ, RZ, R27 ;  /* 0x000000ffff087224 */ /* 0x000fe400078e001b */
[----:B------:R-:W2:Y:S02]  /*594a0*/  LDL.LU.64 R26, [R1+0x4f78] ;  /* 0x004f7800011a7983 */ /* 0x000ea40000300a00 */
[----:B--2---:R-:W-:Y:S01]  /*594b0*/  HMMA.16816.F32.BF16 R12, R16, R26, R12 ;  /* 0x0000001a100c723c */ /* 0x004fe2000004180c */
[----:B-1----:R-:W-:Y:S02]  /*594c0*/  IMAD.MOV.U32 R11, RZ, RZ, R26 ;  /* 0x000000ffff0b7224 */ /* 0x002fe400078e001a */
[----:B------:R-:W-:-:S15]  /*594d0*/  IMAD.MOV.U32 R10, RZ, RZ, R27 ;  /* 0x000000ffff0a7224 */ /* 0x000fde00078e001b */
[----:B------:R-:W-:Y:S01]  /*594e0*/  NOP ;  /* 0x0000000000007918 */ /* 0x000fe20000000000 */
[----:B------:R-:W-:Y:S04]  /*594f0*/  STL.64 [R1+0xc50], R12 ;  /* 0x000c500c01007387 */ /* 0x000fe80000100a00 */
[----:B------:R0:W-:Y:S04]  /*59500*/  STL.64 [R1+0xc58], R14 ;  /* 0x000c580e01007387 */ /* 0x0001e80000100a00 */
[----:B0-----:R-:W2:Y:S04]  /*59510*/  LDL.LU.64 R14, [R1+0x4f70] ;  /* 0x004f7000010e7983 */ /* 0x001ea80000300a00 */
[----:B------:R-:W2:Y:S04]  /*59520*/  LDL.LU.64 R26, [R1+0x4f68] ;  /* 0x004f6800011a7983 */ /* 0x000ea80000300a00 */
[----:B------:R-:W2:Y:S04]  /*59530*/  LDL.LU.64 R24, [R1+0x4f60] ;  /* 0x004f600001187983 */ /* 0x000ea80000300a00 */
[----:B------:R-:W-:Y:S04]  /*59540*/  STL.64 [R1+0x4f18], R10 ;  /* 0x004f180a01007387 */ /* 0x000fe80000100a00 */
[----:B------:R0:W-:Y:S04]  /*59550*/  STL.64 [R1+0x4f10], R8 ;  /* 0x004f100801007387 */ /* 0x0001e80000100a00 */
[----:B0-----:R-:W4:Y:S04]  /*59560*/  LDL.LU R8, [R1+0x260] ;  /* 0x0002600001087983 */ /* 0x001f280000300800 */
[----:B------:R-:W4:Y:S04]  /*59570*/  LDL.LU R9, [R1+0x264] ;  /* 0x0002640001097983 */ /* 0x000f280000300800 */
[----:B------:R-:W2:Y:S04]  /*59580*/  LDL.LU R10, [R1+0x268] ;  /* 0x00026800010a7983 */ /* 0x000ea80000300800 */
[----:B------:R-:W2:Y:S01]  /*59590*/  LDL.LU R11, [R1+0x26c] ;  /* 0x00026c00010b7983 */ /* 0x000ea20000300800 */
[C---:B---3--:R-:W-:Y:S03]  /*595a0*/  HMMA.16816.F32.BF16 R4, R16.reuse, R22, R4 ;  /* 0x000000161004723c */ /* 0x048fe60000041804 */
[----:B--2---:R-:W-:Y:S04]  /*595b0*/  STL.64 [R1+0x4f30], R10 ;  /* 0x004f300a01007387 */ /* 0x004fe80000100a00 */
[----:B----4-:R0:W-:Y:S04]  /*595c0*/  STL.64 [R1+0x4f28], R8 ;  /* 0x004f280801007387 */ /* 0x0101e80000100a00 */
[----:B0-----:R-:W2:Y:S04]  /*595d0*/  LDL.LU R8, [R1+0x550] ;  /* 0x0005500001087983 */ /* 0x001ea80000300800 */
[----:B------:R-:W2:Y:S04]  /*595e0*/  LDL.LU R9, [R1+0x554] ;  /* 0x0005540001097983 */ /* 0x000ea80000300800 */
[----:B------:R-:W3:Y:S04]  /*595f0*/  LDL.LU R10, [R1+0x558] ;  /* 0x00055800010a7983 */ /* 0x000ee80000300800 */
[----:B------:R-:W3:Y:S01]  /*59600*/  LDL.LU R11, [R1+0x55c] ;  /* 0x00055c00010b7983 */ /* 0x000ee20000300800 */
[----:B------:R-:W-:Y:S03]  /*59610*/  HMMA.16816.F32.BF16 R24, R16, R14, R24 ;  /* 0x0000000e1018723c */ /* 0x000fe60000041818 */
[----:B---3--:R-:W-:Y:S04]  /*59620*/  STL.64 [R1+0x4f48], R10 ;  /* 0x004f480a01007387 */ /* 0x008fe80000100a00 */
[----:B--2---:R0:W-:Y:S04]  /*59630*/  STL.64 [R1+0x4f40], R8 ;  /* 0x004f400801007387 */ /* 0x0041e80000100a00 */
[----:B0-----:R-:W2:Y:S04]  /*59640*/  LDL.LU R8, [R1+0x560] ;  /* 0x0005600001087983 */ /* 0x001ea80000300800 */
[----:B------:R-:W2:Y:S04]  /*59650*/  LDL.LU R9, [R1+0x564] ;  /* 0x0005640001097983 */ /* 0x000ea80000300800 */
[----:B------:R-:W2:Y:S04]  /*59660*/  LDL.LU R10, [R1+0x568] ;  /* 0x00056800010a7983 */ /* 0x000ea80000300800 */
[----:B------:R-:W2:Y:S04]  /*59670*/  LDL.LU R11, [R1+0x56c] ;  /* 0x00056c00010b7983 */ /* 0x000ea80000300800 */
[----:B------:R0:W-:Y:S04]  /*59680*/  STL.64 [R1+0xc40], R24 ;  /* 0x000c401801007387 */ /* 0x0001e80000100a00 */
[----:B------:R1:W-:Y:S04]  /*59690*/  STL.64 [R1+0xc48], R26 ;  /* 0x000c481a01007387 */ /* 0x0003e80000100a00 */
[----:B0-----:R-:W3:Y:S01]  /*596a0*/  LDL.LU R24, [R1+0x4f5c] ;  /* 0x004f5c0001187983 */ /* 0x001ee20000300800 */
[----:B-1----:R-:W-:-:S03]  /*596b0*/  IMAD.MOV.U32 R26, RZ, RZ, R15 ;  /* 0x000000ffff1a7224 */ /* 0x002fc600078e000f */
[----:B------:R-:W4:Y:S04]  /*596c0*/  LDL.LU R15, [R1+0x4f58] ;  /* 0x004f5800010f7983 */ /* 0x000f280000300800 */
[----:B------:R-:W-:Y:S04]  /*596d0*/  STL.64 [R1+0xc30], R4 ;  /* 0x000c300401007387 */ /* 0x000fe80000100a00 */
[----:B------:R0:W-:Y:S04]  /*596e0*/  STL.64 [R1+0xc38], R6 ;  /* 0x000c380601007387 */ /* 0x0001e80000100a00 */
[----:B0-----:R-:W2:Y:S01]  /*596f0*/  LDL.LU.64 R6, [R1+0x4f50] ;  /* 0x004f500001067983 */ /* 0x001ea20000300a00 */
[----:B------:R-:W0:Y:S01]  /*59700*/  S2R R12, SR_TID.X ;  /* 0x00000000000c7919 */ /* 0x000e220000002100 */
[----:B------:R-:W-:Y:S01]  /*59710*/  IMAD.MOV.U32 R27, RZ, RZ, R14 ;  /* 0x000000ffff1b7224 */ /* 0x000fe200078e000e */
[----:B------:R-:W-:Y:S01]  /*59720*/  MOV R14, R23 ;  /* 0x00000017000e7202 */ /* 0x000fe20000000f00 */
[C---:B0-----:R-:W-:Y:S01]  /*59730*/  IMAD.SHL.U32 R3, R12.reuse, 0x80, RZ ;  /* 0x000000800c037824 */ /* 0x041fe200078e00ff */
[C---:B------:R-:W-:Y:S01]  /*59740*/  LOP3.LUT R25, R12.reuse, 0x7, RZ, 0xc0, !PT ;  /* 0x000000070c197812 */ /* 0x040fe200078ec0ff */
[----:B------:R-:W-:Y:S01]  /*59750*/  IMAD.SHL.U32 R23, R12, 0x2, RZ ;  /* 0x000000020c177824 */ /* 0x000fe200078e00ff */
        /* <DEDUP_REMOVED lines=8> */
[----:B------:R-:W2:Y:S01]  /*597e0*/  LDL.LU.64 R6, [R1+0x4f38] ;  /* 0x004f380001067983 */ /* 0x000ea20000300a00 */
[----:B------:R-:W-:-:S05]  /*597f0*/  IMAD R25, R25, 0x110, RZ ;  /* 0x0000011019197824 */ /* 0x000fca00078e02ff */
[----:B------:R-:W-:-:S04]  /*59800*/  LOP3.LUT R23, R25, 0x10, R23, 0x78, !PT ;  /* 0x0000001019177812 */ /* 0x000fc800078e7817 */
[----:B------:R-:W-:Y:S01]  /*59810*/  LOP3.LUT R23, R23, 0x800, R3, 0xf8, !PT ;  /* 0x0000080017177812 */ /* 0x000fe200078ef803 */
        /* <DEDUP_REMOVED lines=8> */
[----:B------:R-:W2:Y:S01]  /*598a0*/  LDL.LU.64 R6, [R1+0x4f20] ;  /* 0x004f200001067983 */ /* 0x000ea20000300a00 */
[----:B------:R-:W-:Y:S01]  /*598b0*/  LOP3.LUT R23, R23, 0x60, RZ, 0x3c, !PT ;  /* 0x0000006017177812 */ /* 0x000fe200078e3cff */
[----:B------:R-:W-:Y:S01]  /*598c0*/  IMAD.MOV.U32 R13, RZ, RZ, R22 ;  /* 0x000000ffff0d7224 */ /* 0x000fe200078e0016 */
[----:B--2---:R-:W-:Y:S01]  /*598d0*/  HMMA.16816.F32.BF16 R16, R16, R6, R8 ;  /* 0x000000061010723c */ /* 0x004fe20000041808 */
[----:B------:R-:W2:Y:S04]  /*598e0*/  LDL.LU.64 R10, [R1+0x4f18] ;  /* 0x004f1800010a7983 */ /* 0x000ea80000300a00 */
[----:B------:R-:W2:Y:S04]  /*598f0*/  LDL.LU.64 R8, [R1+0x4f10] ;  /* 0x004f100001087983 */ /* 0x000ea80000300a00 */
[----:B------:R-:W2:Y:S04]  /*59900*/  LDL.LU.64 R6, [R1+0x4f08] ;  /* 0x004f080001067983 */ /* 0x000ea80000300a00 */
[----:B------:R-:W2:Y:S06]  /*59910*/  LDL.LU.64 R4, [R1+0x4f00] ;  /* 0x004f000001047983 */ /* 0x000eac0000300a00 */
[----:B------:R-:W-:Y:S04]  /*59920*/  STL.64 [R1+0x910], R16 ;  /* 0x0009101001007387 */ /* 0x000fe80000100a00 */
[----:B------:R-:W-:Y:S04]  /*59930*/  STL.64 [R1+0x918], R18 ;  /* 0x0009181201007387 */ /* 0x000fe80000100a00 */
[----:B------:R-:W2:Y:S04]  /*59940*/  LDL.LU R20, [R1+0x50] ;  /* 0x0000500001147983 */ /* 0x000ea80000300800 */
[----:B------:R-:W2:Y:S04]  /*59950*/  LDL.LU R21, [R1+0x54] ;  /* 0x0000540001157983 */ /* 0x000ea80000300800 */
[----:B------:R0:W1:Y:S04]  /*59960*/  LDSM.16.MT88.4 R16, [R23+UR5+0x11080] ;  /* 0x011080051710783b */ /* 0x0000680008004200 */
[----:B------:R-:W2:Y:S04]  /*59970*/  LDL.LU R22, [R1+0x58] ;  /* 0x0000580001167983 */ /* 0x000ea80000300800 */
[----:B0-----:R-:W2:Y:S04]  /*59980*/  LDL.LU R23, [R1+0x5c] ;  /* 0x00005c0001177983 */ /* 0x001ea80000300800 */
[----:B--2---:R0:W-:Y:S04]  /*59990*/  STL.64 [R1+0x4db0], R22 ;  /* 0x004db01601007387 */ /* 0x0041e80000100a00 */
[----:B------:R-:W-:Y:S01]  /*599a0*/  STL.64 [R1+0x4da8], R20 ;  /* 0x004da81401007387 */ /* 0x000fe20000100a00 */
[----:B0-----:R-:W-:-:S02]  /*599b0*/  IMAD.MOV.U32 R22, RZ, RZ, R25 ;  /* 0x000000ffff167224 */ /* 0x001fc400078e0019 */
[----:B------:R-:W-:Y:S01]  /*599c0*/  IMAD.MOV.U32 R23, RZ, RZ, R3 ;  /* 0x000000ffff177224 */ /* 0x000fe200078e0003 */
[----:B------:R-:W2:Y:S04]  /*599d0*/  LDL.LU R25, [R1+0x4efc] ;  /* 0x004efc0001197983 */ /* 0x000ea80000300800 */
[----:B------:R-:W2:Y:S04]  /*599e0*/  LDL.LU R3, [R1+0x4ef8] ;  /* 0x004ef80001037983 */ /* 0x000ea80000300800 */
[----:B------:R0:W-:Y:S02]  /*599f0*/  STL.64 [R1+0x4dc0], R22 ;  /* 0x004dc01601007387 */ /* 0x0001e40000100a00 */
[----:B0-----:R-:W-:-:S02]  /*59a00*/  IMAD.MOV.U32 R22, RZ, RZ, R29 ;  /* 0x000000ffff167224 */ /* 0x001fc400078e001d */
[----:B------:R-:W-:Y:S01]  /*59a10*/  IMAD.MOV.U32 R23, RZ, RZ, R12 ;  /* 0x000000ffff177224 */ /* 0x000fe200078e000c */
[----:B------:R-:W2:Y:S04]  /*59a20*/  LDL.LU R29, [R1+0x4ef4] ;  /* 0x004ef400011d7983 */ /* 0x000ea80000300800 */
[----:B------:R-:W2:Y:S04]  /*59a30*/  LDL.LU R12, [R1+0x4ef0] ;  /* 0x004ef000010c7983 */ /* 0x000ea80000300800 */
[----:B------:R-:W-:Y:S04]  /*59a40*/  STL.64 [R1+0x4dd8], R22 ;  /* 0x004dd81601007387 */ /* 0x000fe80000100a00 */
[----:B-1----:R0:W-:Y:S04]  /*59a50*/  STL.64 [R1+0x4cc8], R18 ;  /* 0x004cc81201007387 */ /* 0x0021e80000100a00 */
[----:B------:R1:W-:Y:S04]  /*59a60*/  STL.64 [R1+0x4cc0], R16 ;  /* 0x004cc01001007387 */ /* 0x0003e80000100a00 */
[----:B0-----:R-:W2:Y:S01]  /*59a70*/  LDL.LU.64 R18, [R1+0x48] ;  /* 0x0000480001127983 */ /* 0x001ea20000300a00 */
[----:B------:R-:W-:Y:S01]  /*59a80*/  MOV R22, R13 ;  /* 0x0000000d00167202 */ /* 0x000fe20000000f00 */
[----:B------:R-:W-:-:S02]  /*59a90*/  IMAD.MOV.U32 R23, RZ, RZ, R14 ;  /* 0x000000ffff177224 */ /* 0x000fc400078e000e */
[----:B--2---:R0:W-:Y:S04]  /*59aa0*/  STL.64 [R1+0x4db8], R18 ;  /* 0x004db81201007387 */ /* 0x0041e80000100a00 */
[----:B-1----:R-:W2:Y:S04]  /*59ab0*/  LDL.LU R16, [R1+0x3c0] ;  /* 0x0003c00001107983 */ /* 0x002ea80000300800 */
[----:B------:R-:W2:Y:S04]  /*59ac0*/  LDL.LU R17, [R1+0x3c4] ;  /* 0x0003c40001117983 */ /* 0x000ea80000300800 */
[----:B0-----:R-:W2:Y:S04]  /*59ad0*/  LDL.LU R18, [R1+0x3c8] ;  /* 0x0003c80001127983 */ /* 0x001ea80000300800 */
[----:B------:R-:W2:Y:S04]  /*59ae0*/  LDL.LU R19, [R1+0x3cc] ;  /* 0x0003cc0001137983 */ /* 0x000ea80000300800 */
[----:B------:R-:W3:Y:S04]  /*59af0*/  LDL.LU R13, [R1+0x4eec] ;  /* 0x004eec00010d7983 */ /* 0x000ee80000300800 */
[----:B------:R-:W3:Y:S04]  /*59b00*/  LDL.LU R14, [R1+0x4ee8] ;  /* 0x004ee800010e7983 */ /* 0x000ee80000300800 */
        /* <DEDUP_REMOVED lines=36> */
[----:B------:R-:W2:Y:S04]  /*59d50*/  LDL.LU R19, [R1+0x40c] ;  /* 0x00040c0001137983 */ /* 0x000ea80000300800 */
[----:B------:R-:W2:Y:S04]  /*59d60*/  LDL.LU R8, [R1+0x470] ;  /* 0x0004700001087983 */ /* 0x000ea80000300800 */
[----:B------:R-:W2:Y:S04]  /*59d70*/  LDL.LU R9, [R1+0x474] ;  /* 0x0004740001097983 */ /* 0x000ea80000300800 */
[----:B------:R-:W2:Y:S04]  /*59d80*/  LDL.LU R10, [R1+0x478] ;  /* 0x00047800010a7983 */ /* 0x000ea80000300800 */
[----:B------:R-:W2:Y:S01]  /*59d90*/  LDL.LU R11, [R1+0x47c] ;  /* 0x00047c00010b7983 */ /* 0x000ea20000300800 */
[----:B----4-:R-:W-:-:S02]  /*59da0*/  IMAD.MOV.U32 R26, RZ, RZ, R15 ;  /* 0x000000ffff1a7224 */ /* 0x010fc400078e000f */
[----:B------:R-:W-:Y:S01]  /*59db0*/  IMAD.MOV.U32 R27, RZ, RZ, R28 ;  /* 0x000000ffff1b7224 */ /* 0x000fe200078e001c */
[----:B------:R-:W-:Y:S01]  /*59dc0*/  MOV R23, R4 ;  /* 0x0000000400177202 */ /* 0x000fe20000000f00 */
[----:B------:R-:W-:Y:S01]  /*59dd0*/  IMAD.MOV.U32 R22, RZ, RZ, R5 ;  /* 0x000000ffff167224 */ /* 0x000fe200078e0005 */
[----:B--2---:R0:W-:Y:S04]  /*59de0*/  STL.64 [R1+0x4eb8], R10 ;  /* 0x004eb80a01007387 */ /* 0x0041e80000100a00 */
[----:B------:R-:W-:Y:S04]  /*59df0*/  STL.64 [R1+0x4eb0], R8 ;  /* 0x004eb00801007387 */ /* 0x000fe80000100a00 */
[----:B------:R-:W2:Y:S04]  /*59e00*/  LDL.LU R15, [R1+0x4ee4] ;  /* 0x004ee400010f7983 */ /* 0x000ea80000300800 */
[----:B------:R-:W4:Y:S04]  /*59e10*/  LDL.LU R28, [R1+0x4ee0] ;  /* 0x004ee000011c7983 */ /* 0x000f280000300800 */
[----:B------:R1:W-:Y:S04]  /*59e20*/  STL.64 [R1+0x4ec0], R26 ;  /* 0x004ec01a01007387 */ /* 0x0003e80000100a00 */
[----:B------:R-:W2:Y:S04]  /*59e30*/  LDL.LU R4, [R1+0x480] ;  /* 0x0004800001047983 */ /* 0x000ea80000300800 */
[----:B------:R-:W2:Y:S04]  /*59e40*/  LDL.LU R5, [R1+0x484] ;  /* 0x0004840001057983 */ /* 0x000ea80000300800 */
[----:B------:R-:W2:Y:S04]  /*59e50*/  LDL.LU R6, [R1+0x488] ;  /* 0x0004880001067983 */ /* 0x000ea80000300800 */
[----:B------:R-:W2:Y:S01]  /*59e60*/  LDL.LU R7, [R1+0x48c] ;  /* 0x00048c0001077983 */ /* 0x000ea20000300800 */
[----:B0-----:R-:W-:-:S02]  /*59e70*/  IMAD.MOV.U32 R10, RZ, RZ, R25 ;  /* 0x000000ffff0a7224 */ /* 0x001fc400078e0019 */
[----:B---3--:R-:W-:Y:S01]  /*59e80*/  IMAD.MOV.U32 R11, RZ, RZ, R24 ;  /* 0x000000ffff0b7224 */ /* 0x008fe200078e0018 */
[----:B--2---:R-:W-:Y:S04]  /*59e90*/  STL.64 [R1+0x4ed0], R6 ;  /* 0x004ed00601007387 */ /* 0x004fe80000100a00 */
[----:B------:R-:W-:Y:S04]  /*59ea0*/  STL.64 [R1+0x4ec8], R4 ;  /* 0x004ec80401007387 */ /* 0x000fe80000100a00 */
[----:B------:R0:W-:Y:S04]  /*59eb0*/  STL.64 [R1+0x4ed8], R10 ;  /* 0x004ed80a01007387 */ /* 0x0001e80000100a00 */
[----:B------:R-:W2:Y:S04]  /*59ec0*/  LDL.LU R24, [R1+0x490] ;  /* 0x0004900001187983 */ /* 0x000ea80000300800 */
[----:B------:R-:W2:Y:S04]  /*59ed0*/  LDL.LU R25, [R1+0x494] ;  /* 0x0004940001197983 */ /* 0x000ea80000300800 */
[----:B-1----:R-:W2:Y:S04]  /*59ee0*/  LDL.LU R26, [R1+0x498] ;  /* 0x00049800011a7983 */ /* 0x002ea80000300800 */
[----:B------:R-:W2:Y:S04]  /*59ef0*/  LDL.LU R27, [R1+0x49c] ;  /* 0x00049c00011b7983 */ /* 0x000ea80000300800 */
[----:B------:R-:W3:Y:S04]  /*59f00*/  LDL.LU R8, [R1+0x4a0] ;  /* 0x0004a00001087983 */ /* 0x000ee80000300800 */
[----:B------:R-:W3:Y:S04]  /*59f10*/  LDL.LU R9, [R1+0x4a4] ;  /* 0x0004a40001097983 */ /* 0x000ee80000300800 */
[----:B0-----:R-:W3:Y:S04]  /*59f20*/  LDL.LU R10, [R1+0x4a8] ;  /* 0x0004a800010a7983 */ /* 0x001ee80000300800 */
[----:B------:R-:W3:Y:S04]  /*59f30*/  LDL.LU R11, [R1+0x4ac] ;  /* 0x0004ac00010b7983 */ /* 0x000ee80000300800 */
[----:B------:R-:W-:Y:S04]  /*59f40*/  STL.64 [R1+0x4e68], R22 ;  /* 0x004e681601007387 */ /* 0x000fe80000100a00 */
[----:B------:R-:W-:Y:S04]  /*59f50*/  STL.64 [R1+0x4e30], R18 ;  /* 0x004e301201007387 */ /* 0x000fe80000100a00 */
[----:B------:R0:W-:Y:S04]  /*59f60*/  STL.64 [R1+0x4e28], R16 ;  /* 0x004e281001007387 */ /* 0x0001e80000100a00 */
[----:B0-----:R-:W2:Y:S04]  /*59f70*/  LDL.LU R16, [R1+0x410] ;  /* 0x0004100001107983 */ /* 0x001ea80000300800 */
[----:B------:R-:W2:Y:S04]  /*59f80*/  LDL.LU R17, [R1+0x414] ;  /* 0x0004140001117983 */ /* 0x000ea80000300800 */
[----:B------:R-:W2:Y:S04]  /*59f90*/  LDL.LU R18, [R1+0x418] ;  /* 0x0004180001127983 */ /* 0x000ea80000300800 */
[----:B------:R-:W2:Y:S01]  /*59fa0*/  LDL.LU R19, [R1+0x41c] ;  /* 0x00041c0001137983 */ /* 0x000ea20000300800 */
[----:B------:R-:W-:-:S02]  /*59fb0*/  IMAD.MOV.U32 R22, RZ, RZ, R2 ;  /* 0x000000ffff167224 */ /* 0x000fc400078e0002 */
[----:B------:R-:W-:-:S05]  /*59fc0*/  IMAD.MOV.U32 R23, RZ, RZ, R0 ;  /* 0x000000ffff177224 */ /* 0x000fca00078e0000 */
[----:B------:R0:W-:Y:S04]  /*59fd0*/  STL.64 [R1+0x4e80], R22 ;  /* 0x004e801601007387 */ /* 0x0001e80000100a00 */
[----:B------:R-:W3:Y:S04]  /*59fe0*/  LDL.LU R20, [R1+0x450] ;  /* 0x0004500001147983 */ /* 0x000ee80000300800 */
[----:B------:R-:W3:Y:S04]  /*59ff0*/  LDL.LU R21, [R1+0x454] ;  /* 0x0004540001157983 */ /* 0x000ee80000300800 */
[----:B0-----:R-:W3:Y:S04]  /*5a000*/  LDL.LU R22, [R1+0x458] ;  /* 0x0004580001167983 */ /* 0x001ee80000300800 */
[----:B------:R-:W3:Y:S04]  /*5a010*/  LDL.LU R23, [R1+0x45c] ;  /* 0x00045c0001177983 */ /* 0x000ee80000300800 */
        /* <DEDUP_REMOVED lines=14> */
[C---:B---3--:R-:W-:Y:S01]  /*5a100*/  HMMA.16816.F32.BF16 R4, R12.reuse, R6, R8 ;  /* 0x000000060c04723c */ /* 0x048fe20000041808 */
        /* <DEDUP_REMOVED lines=23> */
[----:B0-----:R-:W3:Y:S02]  /*5a280*/  LDL.LU.64 R26, [R1+0x4e98] ;  /* 0x004e9800011a7983 */ /* 0x001ee40000300a00 */
[----:B---3--:R-:W-:-:S15]  /*5a290*/  HMMA.16816.F32.BF16 R8, R12, R26, R8 ;  /* 0x0000001a0c08723c */ /* 0x008fde0000041808 */
[----:B------:R-:W-:-:S04]  /*5a2a0*/  NOP ;  /* 0x0000000000007918 */ /* 0x000fc80000000000 */
[----:B------:R-:W-:Y:S04]  /*5a2b0*/  STL.64 [R1+0x8d0], R8 ;  /* 0x0008d00801007387 */ /* 0x000fe80000100a00 */
[----:B------:R0:W-:Y:S04]  /*5a2c0*/  STL.64 [R1+0x8d8], R10 ;  /* 0x0008d80a01007387 */ /* 0x0001e80000100a00 */
[----:B0-----:R-:W3:Y:S04]  /*5a2d0*/  LDL.LU.64 R10, [R1+0x4e90] ;  /* 0x004e9000010a7983 */ /* 0x001ee80000300a00 */
[----:B------:R-:W3:Y:S04]  /*5a2e0*/  LDL.LU.64 R8, [R1+0x4e88] ;  /* 0x004e880001087983 */ /* 0x000ee80000300a00 */
[----:B------:R0:W-:Y:S04]  /*5a2f0*/  STL.64 [R1+0x4d90], R26 ;  /* 0x004d901a01007387 */ /* 0x0001e80000100a00 */
[----:B------:R-:W3:Y:S04]  /*5a300*/  LDL.LU R24, [R1+0x460] ;  /* 0x0004600001187983 */ /* 0x000ee80000300800 */
[----:B------:R-:W3:Y:S04]  /*5a310*/  LDL.LU R25, [R1+0x464] ;  /* 0x0004640001197983 */ /* 0x000ee80000300800 */
[----:B0-----:R-:W3:Y:S04]  /*5a320*/  LDL.LU R26, [R1+0x468] ;  /* 0x00046800011a7983 */ /* 0x001ee80000300800 */
[----:B------:R-:W3:Y:S01]  /*5a330*/  LDL.LU R27, [R1+0x46c] ;  /* 0x00046c00011b7983 */ /* 0x000ee20000300800 */
[C---:B--2---:R-:W-:Y:S08]  /*5a340*/  HMMA.16816.F32.BF16 R20, R12.reuse, R6, R20 ;  /* 0x000000060c14723c */ /* 0x044ff00000041814 */
[----:B---3--:R-:W-:-:S15]  /*5a350*/  HMMA.16816.F32.BF16 R24, R12, R10, R24 ;  /* 0x0000000a0c18723c */ /* 0x008fde0000041818 */
[----:B------:R-:W-:-:S04]  /*5a360*/  NOP ;  /* 0x0000000000007918 */ /* 0x000fc80000000000 */
[----:B------:R0:W-:Y:S04]  /*5a370*/  STL.64 [R1+0x8c0], R24 ;  /* 0x0008c01801007387 */ /* 0x0001e80000100a00 */
[----:B------:R1:W-:Y:S04]  /*5a380*/  STL.64 [R1+0x8c8], R26 ;  /* 0x0008c81a01007387 */ /* 0x0003e80000100a00 */
[----:B0-----:R-:W2:Y:S04]  /*5a390*/  LDL.LU R24, [R1+0x6f0] ;  /* 0x0006f00001187983 */ /* 0x001ea80000300800 */
[----:B------:R-:W2:Y:S04]  /*5a3a0*/  LDL.LU R25, [R1+0x6f4] ;  /* 0x0006f40001197983 */ /* 0x000ea80000300800 */
[----:B-1----:R-:W2:Y:S04]  /*5a3b0*/  LDL.LU R26, [R1+0x6f8] ;  /* 0x0006f800011a7983 */ /* 0x002ea80000300800 */
[----:B------:R-:W2:Y:S04]  /*5a3c0*/  LDL.LU R27, [R1+0x6fc] ;  /* 0x0006fc00011b7983 */ /* 0x000ea80000300800 */
[----:B------:R0:W-:Y:S04]  /*5a3d0*/  STL.64 [R1+0x4d88], R10 ;  /* 0x004d880a01007387 */ /* 0x0001e80000100a00 */
[----:B------:R-:W-:Y:S04]  /*5a3e0*/  STL.64 [R1+0x4d80], R8 ;  /* 0x004d800801007387 */ /* 0x000fe80000100a00 */
[----:B0-----:R-:W3:Y:S04]  /*5a3f0*/  LDL.LU.64 R10, [R1+0x18] ;  /* 0x00001800010a7983 */ /* 0x001ee80000300a00 */
[----:B------:R-:W-:Y:S04]  /*5a400*/  STL.64 [R1+0x8b0], R20 ;  /* 0x0008b01401007387 */ /* 0x000fe80000100a00 */
[----:B------:R0:W-:Y:S04]  /*5a410*/  STL.64 [R1+0x8b8], R22 ;  /* 0x0008b81601007387 */ /* 0x0001e80000100a00 */
[----:B0-----:R-:W2:Y:S04]  /*5a420*/  LDL.LU.64 R22, [R1+0x4e80] ;  /* 0x004e800001167983 */ /* 0x001ea80000300a00 */
[----:B------:R-:W-:Y:S04]  /*5a430*/  STL.64 [R1+0x4d78], R6 ;  /* 0x004d780601007387 */ /* 0x000fe80000100a00 */
[----:B------:R0:W-:Y:S04]  /*5a440*/  STL.64 [R1+0x4d70], R4 ;  /* 0x004d700401007387 */ /* 0x0001e80000100a00 */
[----:B0-----:R-:W3:Y:S04]  /*5a450*/  LDL.LU R4, [R1+0x240] ;  /* 0x0002400001047983 */ /* 0x001ee80000300800 */
[----:B------:R-:W3:Y:S04]  /*5a460*/  LDL.LU R5, [R1+0x244] ;  /* 0x0002440001057983 */ /* 0x000ee80000300800 */
[----:B------:R-:W3:Y:S04]  /*5a470*/  LDL.LU R6, [R1+0x248] ;  /* 0x0002480001067983 */ /* 0x000ee80000300800 */
[----:B------:R-:W3:Y:S01]  /*5a480*/  LDL.LU R7, [R1+0x24c] ;  /* 0x00024c0001077983 */ /* 0x000ee20000300800 */
[----:B--2---:R-:W-:Y:S03]  /*5a490*/  HMMA.16816.F32.BF16 R20, R12, R22, R16 ;  /* 0x000000160c14723c */ /* 0x004fe60000041810 */
[----:B------:R-:W2:Y:S04]  /*5a4a0*/  LDL.LU.64 R18, [R1+0x4e78] ;  /* 0x004e780001127983 */ /* 0x000ea80000300a00 */
[----:B------:R-:W2:-:S12]  /*5a4b0*/  LDL.LU.64 R16, [R1+0x4e70] ;  /* 0x004e700001107983 */ /* 0x000e980000300a00 */
[----:B------:R-:W-:Y:S04]  /*5a4c0*/  STL.64 [R1+0xa70], R20 ;  /* 0x000a701401007387 */ /* 0x000fe80000100a00 */
[----:B------:R0:W-:Y:S04]  /*5a4d0*/  STL.64 [R1+0xa78], R22 ;  /* 0x000a781601007387 */ /* 0x0001e80000100a00 */
[----:B0-----:R-:W2:Y:S02]  /*5a4e0*/  LDL.LU.64 R22, [R1+0x4e68] ;  /* 0x004e680001167983 */ /* 0x001ea40000300a00 */
[----:B--2---:R-:W-:Y:S02]  /*5a4f0*/  HMMA.16816.F32.BF16 R20, R12, R22, R16 ;  /* 0x000000160c14723c */ /* 0x004fe40000041810 */
[----:B------:R-:W2:Y:S04]  /*5a500*/  LDL.LU.64 R18, [R1+0x4e60] ;  /* 0x004e600001127983 */ /* 0x000ea80000300a00 */
[----:B------:R-:W2:-:S13]  /*5a510*/  LDL.LU.64 R16, [R1+0x4e58] ;  /* 0x004e580001107983 */ /* 0x000e9a0000300a00 */
        /* <DEDUP_REMOVED lines=40> */
[----:B------:R-:W2:-:S15]  /*5a7a0*/  LDL.LU.64 R18, [R1+0x4db8] ;  /* 0x004db80001127983 */ /* 0x000e9e0000300a00 */
[----:B------:R-:W-:Y:S02]  /*5a7b0*/  NOP ;  /* 0x0000000000007918 */ /* 0x000fe40000000000 */
[----:B------:R-:W-:Y:S04]  /*5a7c0*/  STL.64 [R1+0x9f0], R20 ;  /* 0x0009f01401007387 */ /* 0x000fe80000100a00 */
[----:B------:R0:W-:Y:S04]  /*5a7d0*/  STL.64 [R1+0x9f8], R22 ;  /* 0x0009f81601007387 */ /* 0x0001e80000100a00 */
[----:B0-----:R-:W2:Y:S04]  /*5a7e0*/  LDL.LU.64 R22, [R1+0x4db0] ;  /* 0x004db00001167983 */ /* 0x001ea80000300a00 */
[----:B------:R-:W2:Y:S02]  /*5a7f0*/  LDL.LU.64 R20, [R1+0x4da8] ;  /* 0x004da80001147983 */ /* 0x000ea40000300a00 */
[----:B--2---:R-:W-:Y:S02]  /*5a800*/  HMMA.16816.F32.BF16 R12, R12, R18, R20 ;  /* 0x000000120c0c723c */ /* 0x004fe40000041814 */
[----:B------:R-:W2:Y:S04]  /*5a810*/  LDL.LU.64 R22, [R1+0x4da0] ;  /* 0x004da00001167983 */ /* 0x000ea80000300a00 */
[----:B------:R-:W2:-:S13]  /*5a820*/  LDL.LU.64 R20, [R1+0x4d98] ;  /* 0x004d980001147983 */ /* 0x000e9a0000300a00 */
[----:B------:R-:W-:Y:S04]  /*5a830*/  STL.64 [R1+0x6b0], R12 ;  /* 0x0006b00c01007387 */ /* 0x000fe80000100a00 */
[----:B------:R0:W-:Y:S04]  /*5a840*/  STL.64 [R1+0x6b8], R14 ;  /* 0x0006b80e01007387 */ /* 0x0001e80000100a00 */
[----:B0-----:R-:W2:Y:S04]  /*5a850*/  LDL.LU.64 R14, [R1+0x28] ;  /* 0x00002800010e7983 */ /* 0x001ea80000300a00 */
[----:B------:R0:W-:Y:S04]  /*5a860*/  STL.64 [R1+0x4cd8], R18 ;  /* 0x004cd81201007387 */ /* 0x0001e80000100a00 */
[----:B------:R-:W2:Y:S04]  /*5a870*/  LDL.LU R16, [R1+0x250] ;  /* 0x0002500001107983 */ /* 0x000ea80000300800 */
[----:B------:R-:W2:Y:S04]  /*5a880*/  LDL.LU R17, [R1+0x254] ;  /* 0x0002540001117983 */ /* 0x000ea80000300800 */
[----:B0-----:R-:W2:Y:S04]  /*5a890*/  LDL.LU R18, [R1+0x258] ;  /* 0x0002580001127983 */ /* 0x001ea80000300800 */
[----:B------:R-:W2:Y:S02]  /*5a8a0*/  LDL.LU R19, [R1+0x25c] ;  /* 0x00025c0001137983 */ /* 0x000ea40000300800 */
[----:B--2---:R-:W-:-:S15]  /*5a8b0*/  HMMA.16816.F32.BF16 R16, R20, R14, R16 ;  /* 0x0000000e1410723c */ /* 0x004fde0000041810 */
[----:B------:R-:W-:-:S04]  /*5a8c0*/  NOP ;  /* 0x0000000000007918 */ /* 0x000fc80000000000 */
[----:B------:R0:W-:Y:S04]  /*5a8d0*/  STL.64 [R1+0x550], R16 ;  /* 0x0005501001007387 */ /* 0x0001e80000100a00 */
[----:B------:R-:W-:Y:S04]  /*5a8e0*/  STL.64 [R1+0x558], R18 ;  /* 0x0005581201007387 */ /* 0x000fe80000100a00 */
[----:B------:R1:W-:Y:S01]  /*5a8f0*/  STL [R1+0x4d48], R15 ;  /* 0x004d480f01007387 */ /* 0x0003e20000100800 */
[----:B0-----:R-:W-:-:S03]  /*5a900*/  IMAD.MOV.U32 R16, RZ, RZ, R14 ;  /* 0x000000ffff107224 */ /* 0x001fc600078e000e */
[----:B-1----:R-:W2:Y:S01]  /*5a910*/  LDL.LU.64 R14, [R1+0x8] ;  /* 0x00000800010e7983 */ /* 0x002ea20000300a00 */
[----:B---3--:R-:W-:Y:S01]  /*5a920*/  HMMA.16816.F32.BF16 R4, R20, R10, R4 ;  /* 0x0000000a1404723c */ /* 0x008fe20000041804 */
[----:B------:R-:W-:Y:S01]  /*5a930*/  IMAD.MOV.U32 R18, RZ, RZ, R10 ;  /* 0x000000ffff127224 */ /* 0x000fe200078e000a */
[----:B------:R-:W-:-:S15]  /*5a940*/  MOV R17, R11 ;  /* 0x0000000b00117202 */ /* 0x000fde0000000f00 */
[----:B------:R-:W-:Y:S02]  /*5a950*/  NOP ;  /* 0x0000000000007918 */ /* 0x000fe40000000000 */
[----:B------:R0:W-:Y:S04]  /*5a960*/  STL.64 [R1+0x530], R4 ;  /* 0x0005300401007387 */ /* 0x0001e80000100a00 */
[----:B------:R1:W-:Y:S04]  /*5a970*/  STL.64 [R1+0x538], R6 ;  /* 0x0005380601007387 */ /* 0x0003e80000100a00 */
[----:B0-----:R-:W3:Y:S04]  /*5a980*/  LDL.LU R4, [R1+0x710] ;  /* 0x0007100001047983 */ /* 0x001ee80000300800 */
[----:B------:R-:W3:Y:S04]  /*5a990*/  LDL.LU R5, [R1+0x714] ;  /* 0x0007140001057983 */ /* 0x000ee80000300800 */
[----:B-1----:R-:W3:Y:S04]  /*5a9a0*/  LDL.LU R6, [R1+0x718] ;  /* 0x0007180001067983 */ /* 0x002ee80000300800 */
[----:B------:R-:W3:Y:S04]  /*5a9b0*/  LDL.LU R7, [R1+0x71c] ;  /* 0x00071c0001077983 */ /* 0x000ee80000300800 */
[----:B------:R-:W3:Y:S04]  /*5a9c0*/  LDL.LU R8, [R1+0x700] ;  /* 0x0007000001087983 */ /* 0x000ee80000300800 */
[----:B------:R-:W3:Y:S04]  /*5a9d0*/  LDL.LU R9, [R1+0x704] ;  /* 0x0007040001097983 */ /* 0x000ee80000300800 */
[----:B------:R-:W3:Y:S04]  /*5a9e0*/  LDL.LU R10, [R1+0x708] ;  /* 0x00070800010a7983 */ /* 0x000ee80000300800 */
[----:B------:R-:W3:Y:S01]  /*5a9f0*/  LDL.LU R11, [R1+0x70c] ;  /* 0x00070c00010b7983 */ /* 0x000ee20000300800 */
[----:B--2---:R-:W-:Y:S01]  /*5aa00*/  HMMA.16816.F32.BF16 R24, R20, R14, R24 ;  /* 0x0000000e1418723c */ /* 0x004fe20000041818 */
[----:B------:R-:W-:-:S02]  /*5aa10*/  IMAD.MOV.U32 R29, RZ, RZ, R14 ;  /* 0x000000ffff1d7224 */ /* 0x000fc400078e000e */
[----:B------:R-:W-:-:S15]  /*5aa20*/  IMAD.MOV.U32 R19, RZ, RZ, R15 ;  /* 0x000000ffff137224 */ /* 0x000fde00078e000f */
[----:B------:R-:W-:Y:S01]  /*5aa30*/  NOP ;  /* 0x0000000000007918 */ /* 0x000fe20000000000 */
[----:B------:R-:W-:Y:S04]  /*5aa40*/  STL.64 [R1+0x520], R24 ;  /* 0x0005201801007387 */ /* 0x000fe80000100a00 */
[----:B------:R0:W-:Y:S04]  /*5aa50*/  STL.64 [R1+0x528], R26 ;  /* 0x0005281a01007387 */ /* 0x0001e80000100a00 */
[----:B0-----:R-:W3:Y:S04]  /*5aa60*/  LDL.LU.64 R26, [R1+0x4d90] ;  /* 0x004d9000011a7983 */ /* 0x001ee80000300a00 */
[----:B------:R-:W2:Y:S04]  /*5aa70*/  LDL.LU R12, [R1+0x7d0] ;  /* 0x0007d000010c7983 */ /* 0x000ea80000300800 */
[----:B------:R-:W2:Y:S04]  /*5aa80*/  LDL.LU R13, [R1+0x7d4] ;  /* 0x0007d400010d7983 */ /* 0x000ea80000300800 */
[----:B------:R-:W2:Y:S04]  /*5aa90*/  LDL.LU R14, [R1+0x7d8] ;  /* 0x0007d800010e7983 */ /* 0x000ea80000300800 */
[----:B------:R-:W2:Y:S04]  /*5aaa0*/  LDL.LU R15, [R1+0x7dc] ;  /* 0x0007dc00010f7983 */ /* 0x000ea80000300800 */
[----:B--2---:R0:W-:Y:S04]  /*5aab0*/  STL.64 [R1+0x4d58], R14 ;  /* 0x004d580e01007387 */ /* 0x0041e80000100a00 */
[----:B------:R1:W-:Y:S04]  /*5aac0*/  STL.64 [R1+0x4d50], R12 ;  /* 0x004d500c01007387 */ /* 0x0003e80000100a00 */
[----:B0-----:R-:W2:Y:S04]  /*5aad0*/  LDL.LU.64 R14, [R1+0x38] ;  /* 0x00003800010e7983 */ /* 0x001ea80000300a00 */
[----:B--2---:R0:W-:Y:S04]  /*5aae0*/  STL.64 [R1+0x4d68], R14 ;  /* 0x004d680e01007387 */ /* 0x0041e80000100a00 */
[----:B-1----:R-:W2:Y:S04]  /*5aaf0*/  LDL.LU R12, [R1+0x720] ;  /* 0x00072000010c7983 */ /* 0x002ea80000300800 */
[----:B------:R-:W2:Y:S04]  /*5ab00*/  LDL.LU R13, [R1+0x724] ;  /* 0x00072400010d7983 */ /* 0x000ea80000300800 */
[----:B0-----:R-:W2:Y:S04]  /*5ab10*/  LDL.LU R14, [R1+0x728] ;  /* 0x00072800010e7983 */ /* 0x001ea80000300800 */
[----:B------:R-:W2:Y:S04]  /*5ab20*/  LDL.LU R15, [R1+0x72c] ;  /* 0x00072c00010f7983 */ /* 0x000ea80000300800 */
[----:B------:R-:W-:Y:S04]  /*5ab30*/  STL.64 [R1+0x4d20], R18 ;  /* 0x004d201201007387 */ /* 0x000fe80000100a00 */
[----:B------:R0:W-:Y:S04]  /*5ab40*/  STL.64 [R1+0x4d18], R16 ;  /* 0x004d181001007387 */ /* 0x0001e80000100a00 */
[----:B0-----:R-:W2:Y:S04]  /*5ab50*/  LDL.LU R16, [R1+0x7b0] ;  /* 0x0007b00001107983 */ /* 0x001ea80000300800 */
[----:B------:R-:W2:Y:S04]  /*5ab60*/  LDL.LU R17, [R1+0x7b4] ;  /* 0x0007b40001117983 */ /* 0x000ea80000300800 */
[----:B------:R-:W2:Y:S04]  /*5ab70*/  LDL.LU R18, [R1+0x7b8] ;  /* 0x0007b80001127983 */ /* 0x000ea80000300800 */
[----:B------:R-:W2:Y:S04]  /*5ab80*/  LDL.LU R19, [R1+0x7bc] ;  /* 0x0007bc0001137983 */ /* 0x000ea80000300800 */
[----:B--2---:R0:W-:Y:S04]  /*5ab90*/  STL.64 [R1+0x4d30], R18 ;  /* 0x004d301201007387 */ /* 0x0041e80000100a00 */
[----:B------:R-:W-:Y:S04]  /*5aba0*/  STL.64 [R1+0x4d28], R16 ;  /* 0x004d281001007387 */ /* 0x000fe80000100a00 */
[----:B0-----:R-:W2:Y:S01]  /*5abb0*/  LDL.LU.64 R18, [R1+0xc8] ;  /* 0x0000c80001127983 */ /* 0x001ea20000300a00 */
[C---:B---3--:R-:W-:Y:S03]  /*5abc0*/  HMMA.16816.F32.BF16 R8, R20.reuse, R26, R8 ;  /* 0x0000001a1408723c */ /* 0x048fe60000041808 */
[----:B--2---:R0:W-:Y:S04]  /*5abd0*/  STL.64 [R1+0x4d40], R18 ;  /* 0x004d401201007387 */ /* 0x0041e80000100a00 */
[----:B0-----:R-:W2:Y:S04]  /*5abe0*/  LDL.LU.64 R18, [R1+0xd8] ;  /* 0x0000d80001127983 */ /* 0x001ea80000300a00 */
[----:B--2---:R0:W-:Y:S04]  /*5abf0*/  STL.64 [R1+0x4d60], R18 ;  /* 0x004d601201007387 */ /* 0x0041e80000100a00 */
[----:B------:R-:W2:Y:S04]  /*5ac00*/  LDL.LU R16, [R1+0x740] ;  /* 0x0007400001107983 */ /* 0x000ea80000300800 */
[----:B------:R-:W2:Y:S04]  /*5ac10*/  LDL.LU R17, [R1+0x744] ;  /* 0x0007440001117983 */ /* 0x000ea80000300800 */
[----:B0-----:R-:W2:Y:S04]  /*5ac20*/  LDL.LU R18, [R1+0x748] ;  /* 0x0007480001127983 */ /* 0x001ea80000300800 */
[----:B------:R-:W2:Y:S04]  /*5ac30*/  LDL.LU R19, [R1+0x74c] ;  /* 0x00074c0001137983 */ /* 0x000ea80000300800 */
        /* <DEDUP_REMOVED lines=8> */
[----:B0-----:R-:W3:Y:S04]  /*5acc0*/  LDL.LU.64 R6, [R1+0x4d78] ;  /* 0x004d780001067983 */ /* 0x001ee80000300a00 */
[----:B------:R-:W4:Y:S04]  /*5acd0*/  LDL.LU.64 R4, [R1+0x4d70] ;  /* 0x004d700001047983 */ /* 0x000f280000300a00 */
[----:B------:R0:W-:Y:S04]  /*5ace0*/  STL.64 [R1+0x4c68], R10 ;  /* 0x004c680a01007387 */ /* 0x0001e80000100a00 */
[----:B--2---:R1:W-:Y:S04]  /*5acf0*/  STL.64 [R1+0x4c60], R8 ;  /* 0x004c600801007387 */ /* 0x0043e80000100a00 */
[----:B0-----:R-:W2:Y:S01]  /*5ad00*/  LDL.LU.64 R10, [R1+0xa8] ;  /* 0x0000a800010a7983 */ /* 0x001ea20000300a00 */
[C---:B---3--:R-:W-:Y:S03]  /*5ad10*/  HMMA.16816.F32.BF16 R12, R20.reuse, R6, R12 ;  /* 0x00000006140c723c */ /* 0x048fe6000004180c */
[----:B--2---:R0:W-:Y:S04]  /*5ad20*/  STL.64 [R1+0x4d38], R10 ;  /* 0x004d380a01007387 */ /* 0x0041e80000100a00 */
[----:B-1----:R-:W2:Y:S04]  /*5ad30*/  LDL.LU R8, [R1+0x7c0] ;  /* 0x0007c00001087983 */ /* 0x002ea80000300800 */
[----:B------:R-:W2:Y:S04]  /*5ad40*/  LDL.LU R9, [R1+0x7c4] ;  /* 0x0007c40001097983 */ /* 0x000ea80000300800 */
[----:B0-----:R-:W2:Y:S04]  /*5ad50*/  LDL.LU R10, [R1+0x7c8] ;  /* 0x0007c800010a7983 */ /* 0x001ea80000300800 */
[----:B------:R-:W2:Y:S04]  /*5ad60*/  LDL.LU R11, [R1+0x7cc] ;  /* 0x0007cc00010b7983 */ /* 0x000ea80000300800 */
[----:B------:R-:W-:Y:S04]  /*5ad70*/  STL.64 [R1+0x4f0], R12 ;  /* 0x0004f00c01007387 */ /* 0x000fe80000100a00 */
[----:B------:R0:W-:Y:S04]  /*5ad80*/  STL.64 [R1+0x4f8], R14 ;  /* 0x0004f80e01007387 */ /* 0x0001e80000100a00 */
[----:B0-----:R-:W3:Y:S04]  /*5ad90*/  LDL.LU.64 R14, [R1+0x4d68] ;  /* 0x004d6800010e7983 */ /* 0x001ee80000300a00 */
[----:B------:R-:W-:Y:S04]  /*5ada0*/  STL.64 [R1+0x4c58], R6 ;  /* 0x004c580601007387 */ /* 0x000fe80000100a00 */
[----:B----4-:R0:W-:Y:S04]  /*5adb0*/  STL.64 [R1+0x4c50], R4 ;  /* 0x004c500401007387 */ /* 0x0101e80000100a00 */
[----:B0-----:R-:W4:Y:S04]  /*5adc0*/  LDL.LU R4, [R1+0x7a0] ;  /* 0x0007a00001047983 */ /* 0x001f280000300800 */
[----:B------:R-:W4:Y:S04]  /*5add0*/  LDL.LU R5, [R1+0x7a4] ;  /* 0x0007a40001057983 */ /* 0x000f280000300800 */
[----:B------:R-:W4:Y:S04]  /*5ade0*/  LDL.LU R6, [R1+0x7a8] ;  /* 0x0007a80001067983 */ /* 0x000f280000300800 */
[----:B------:R-:W4:Y:S01]  /*5adf0*/  LDL.LU R7, [R1+0x7ac] ;  /* 0x0007ac0001077983 */ /* 0x000f220000300800 */
[----:B---3--:R-:W-:Y:S01]  /*5ae00*/  HMMA.16816.F32.BF16 R16, R20, R14, R16 ;  /* 0x0000000e1410723c */ /* 0x008fe20000041810 */
[----:B------:R-:W-:-:S02]  /*5ae10*/  IMAD.MOV.U32 R25, RZ, RZ, R14 ;  /* 0x000000ffff197224 */ /* 0x000fc400078e000e */
[----:B------:R-:W-:-:S15]  /*5ae20*/  IMAD.MOV.U32 R24, RZ, RZ, R15 ;  /* 0x000000ffff187224 */ /* 0x000fde00078e000f */
[----:B------:R-:W-:Y:S01]  /*5ae30*/  NOP ;  /* 0x0000000000007918 */ /* 0x000fe20000000000 */
[----:B------:R-:W-:Y:S04]  /*5ae40*/  STL.64 [R1+0x4e0], R16 ;  /* 0x0004e01001007387 */ /* 0x000fe80000100a00 */
[----:B------:R0:W-:Y:S04]  /*5ae50*/  STL.64 [R1+0x4e8], R18 ;  /* 0x0004e81201007387 */ /* 0x0001e80000100a00 */
[----:B0-----:R-:W3:Y:S04]  /*5ae60*/  LDL.LU.64 R18, [R1+0x4d60] ;  /* 0x004d600001127983 */ /* 0x001ee80000300a00 */
[----:B------:R-:W3:Y:S04]  /*5ae70*/  LDL.LU.64 R14, [R1+0x4d58] ;  /* 0x004d5800010e7983 */ /* 0x000ee80000300a00 */
[----:B------:R-:W3:Y:S04]  /*5ae80*/  LDL.LU.64 R12, [R1+0x4d50] ;  /* 0x004d5000010c7983 */ /* 0x000ee80000300a00 */
[----:B------:R0:W-:Y:S04]  /*5ae90*/  STL.64 [R1+0x4c78], R26 ;  /* 0x004c781a01007387 */ /* 0x0001e80000100a00 */
[----:B------:R-:W-:Y:S04]  /*5aea0*/  STL.64 [R1+0x4c70], R24 ;  /* 0x004c701801007387 */ /* 0x000fe80000100a00 */
[----:B0-----:R-:W2:Y:S01]  /*5aeb0*/  LDL.LU.64 R26, [R1+0xb8] ;  /* 0x0000b800011a7983 */ /* 0x001ea20000300a00 */
[----:B---3--:R-:W-:-:S15]  /*5aec0*/  HMMA.16816.F32.BF16 R12, R20, R18, R12 ;  /* 0x00000012140c723c */ /* 0x008fde000004180c */
[----:B------:R-:W-:-:S04]  /*5aed0*/  NOP ;  /* 0x0000000000007918 */ /* 0x000fc80000000000 */
[----:B------:R0:W-:Y:S04]  /*5aee0*/  STL.64 [R1+0xc00], R12 ;  /* 0x000c000c01007387 */ /* 0x0001e80000100a00 */
[----:B------:R1:W-:Y:S01]  /*5aef0*/  STL.64 [R1+0xc08], R14 ;  /* 0x000c080e01007387 */ /* 0x0003e20000100a00 */
[----:B0-----:R-:W-:-:S03]  /*5af00*/  IMAD.MOV.U32 R13, RZ, RZ, R18 ;  /* 0x000000ffff0d7224 */ /* 0x001fc600078e0012 */
[----:B-1----:R-:W3:Y:S01]  /*5af10*/  LDL.LU R15, [R1+0x4d48] ;  /* 0x004d4800010f7983 */ /* 0x002ee20000300800 */
        /* <DEDUP_REMOVED lines=10> */
[----:B0-----:R-:W4:Y:S04]  /*5afc0*/  LDL.LU.64 R10, [R1+0x4d38] ;  /* 0x004d3800010a7983 */ /* 0x001f280000300a00 */
[----:B------:R-:W2:Y:S04]  /*5afd0*/  LDL.LU.64 R18, [R1+0x4d30] ;  /* 0x004d300001127983 */ /* 0x000ea80000300a00 */
[----:B------:R-:W2:Y:S04]  /*5afe0*/  LDL.LU.64 R16, [R1+0x4d28] ;  /* 0x004d280001107983 */ /* 0x000ea80000300a00 */
[----:B------:R-:W-:Y:S04]  /*5aff0*/  STL [R1+0x4c2c], R14 ;  /* 0x004c2c0e01007387 */ /* 0x000fe80000100800 */
[----:B------:R-:W-:Y:S01]  /*5b000*/  STL [R1+0x4c28], R3 ;  /* 0x004c280301007387 */ /* 0x000fe20000100800 */
[----:B------:R-:W-:-:S02]  /*5b010*/  IMAD.MOV.U32 R2, RZ, RZ, R27 ;  /* 0x000000ffff027224 */ /* 0x000fc400078e001b */
[----:B------:R-:W-:Y:S01]  /*5b020*/  IMAD.MOV.U32 R0, RZ, RZ, R26 ;  /* 0x000000ffff007224 */ /* 0x000fe200078e001a */
[C---:B--2---:R-:W-:Y:S08]  /*5b030*/  HMMA.16816.F32.BF16 R16, R20.reuse, R26, R16 ;  /* 0x0000001a1410723c */ /* 0x044ff00000041810 */
[----:B----4-:R-:W-:Y:S11]  /*5b040*/  HMMA.16816.F32.BF16 R4, R20, R10, R4 ;  /* 0x0000000a1404723c */ /* 0x010ff60000041804 */
[----:B------:R-:W-:Y:S04]  /*5b050*/  STL.64 [R1+0xbe0], R16 ;  /* 0x000be01001007387 */ /* 0x000fe80000100a00 */
[----:B------:R0:W-:Y:S04]  /*5b060*/  STL.64 [R1+0xbe8], R18 ;  /* 0x000be81201007387 */ /* 0x0001e80000100a00 */
[----:B0-----:R-:W2:Y:S04]  /*5b070*/  LDL.LU.64 R18, [R1+0x4d20] ;  /* 0x004d200001127983 */ /* 0x001ea80000300a00 */
[----:B------:R-:W4:Y:S04]  /*5b080*/  LDL.LU.64 R16, [R1+0x4d18] ;  /* 0x004d180001107983 */ /* 0x000f280000300a00 */
[----:B------:R-:W-:Y:S04]  /*5b090*/  STL [R1+0x4c34], R2 ;  /* 0x004c340201007387 */ /* 0x000fe80000100800 */
[----:B------:R-:W-:Y:S04]  /*5b0a0*/  STL [R1+0x4c30], R0 ;  /* 0x004c300001007387 */ /* 0x000fe80000100800 */
[----:B------:R0:W-:Y:S04]  /*5b0b0*/  STL.64 [R1+0xbd0], R4 ;  /* 0x000bd00401007387 */ /* 0x0001e80000100a00 */
[----:B------:R1:W-:Y:S04]  /*5b0c0*/  STL.64 [R1+0xbd8], R6 ;  /* 0x000bd80601007387 */ /* 0x0003e80000100a00 */
[----:B0-----:R-:W2:Y:S04]  /*5b0d0*/  LDL.LU R4, [R1+0x810] ;  /* 0x0008100001047983 */ /* 0x001ea80000300800 */
[----:B------:R-:W2:Y:S04]  /*5b0e0*/  LDL.LU R5, [R1+0x814] ;  /* 0x0008140001057983 */ /* 0x000ea80000300800 */
[----:B-1----:R-:W2:Y:S04]  /*5b0f0*/  LDL.LU R6, [R1+0x818] ;  /* 0x0008180001067983 */ /* 0x002ea80000300800 */
[----:B------:R-:W2:Y:S01]  /*5b100*/  LDL.LU R7, [R1+0x81c] ;  /* 0x00081c0001077983 */ /* 0x000ea20000300800 */
[----:B------:R-:W-:Y:S01]  /*5b110*/  MOV R12, R10 ;  /* 0x0000000a000c7202 */ /* 0x000fe20000000f00 */
[----:B------:R-:W-:-:S02]  /*5b120*/  IMAD.MOV.U32 R13, RZ, RZ, R11 ;  /* 0x000000ffff0d7224 */ /* 0x000fc400078e000b */
[----:B--2---:R-:W-:Y:S04]  /*5b130*/  STL.64 [R1+0x4c88], R6 ;  /* 0x004c880601007387 */ /* 0x004fe80000100a00 */
[----:B------:R-:W-:Y:S04]  /*5b140*/  STL.64 [R1+0x4c80], R4 ;  /* 0x004c800401007387 */ /* 0x000fe80000100a00 */
[----:B------:R-:W2:Y:S04]  /*5b150*/  LDL.LU R8, [R1+0x800] ;  /* 0x0008000001087983 */ /* 0x000ea80000300800 */
[----:B------:R-:W2:Y:S04]  /*5b160*/  LDL.LU R9, [R1+0x804] ;  /* 0x0008040001097983 */ /* 0x000ea80000300800 */
[----:B------:R-:W2:Y:S04]  /*5b170*/  LDL.LU R10, [R1+0x808] ;  /* 0x00080800010a7983 */ /* 0x000ea80000300800 */
[----:B------:R-:W2:Y:S01]  /*5b180*/  LDL.LU R11, [R1+0x80c] ;  /* 0x00080c00010b7983 */ /* 0x000ea20000300800 */
[----:B------:R-:W-:-:S02]  /*5b190*/  IMAD.MOV.U32 R26, RZ, RZ, R29 ;  /* 0x000000ffff1a7224 */ /* 0x000fc400078e001d */
[----:B------:R-:W-:Y:S01]  /*5b1a0*/  IMAD.MOV.U32 R27, RZ, RZ, R19 ;  /* 0x000000ffff1b7224 */ /* 0x000fe200078e0013 */
[----:B--2---:R0:W-:Y:S04]  /*5b1b0*/  STL.64 [R1+0x4c98], R10 ;  /* 0x004c980a01007387 */ /* 0x0041e80000100a00 */
[----:B------:R-:W-:Y:S04]  /*5b1c0*/  STL.64 [R1+0x4c90], R8 ;  /* 0x004c900801007387 */ /* 0x000fe80000100a00 */
[----:B------:R1:W-:Y:S01]  /*5b1d0*/  STL.64 [R1+0x4ca0], R26 ;  /* 0x004ca01a01007387 */ /* 0x0003e20000100a00 */
[----:B0-----:R-:W-:-:S02]  /*5b1e0*/  IMAD.MOV.U32 R10, RZ, RZ, R18 ;  /* 0x000000ffff0a7224 */ /* 0x001fc400078e0012 */
[----:B----4-:R-:W-:-:S05]  /*5b1f0*/  IMAD.MOV.U32 R11, RZ, RZ, R17 ;  /* 0x000000ffff0b7224 */ /* 0x010fca00078e0011 */
[----:B------:R-:W-:Y:S04]  /*5b200*/  STL.64 [R1+0x4ca8], R10 ;  /* 0x004ca80a01007387 */ /* 0x000fe80000100a00 */
[----:B------:R-:W2:Y:S04]  /*5b210*/  LDL.LU R24, [R1+0x7e0] ;  /* 0x0007e00001187983 */ /* 0x000ea80000300800 */
[----:B------:R-:W2:Y:S04]  /*5b220*/  LDL.LU R25, [R1+0x7e4] ;  /* 0x0007e40001197983 */ /* 0x000ea80000300800 */
[----:B-1----:R-:W4:Y:S04]  /*5b230*/  LDL.LU R26, [R1+0x7e8] ;  /* 0x0007e800011a7983 */ /* 0x002f280000300800 */
[----:B------:R-:W4:Y:S04]  /*5b240*/  LDL.LU R27, [R1+0x7ec] ;  /* 0x0007ec00011b7983 */ /* 0x000f280000300800 */
[----:B------:R-:W2:Y:S04]  /*5b250*/  LDL.LU.64 R18, [R1+0x68] ;  /* 0x0000680001127983 */ /* 0x000ea80000300a00 */
[----:B--2---:R0:W-:Y:S04]  /*5b260*/  STL.64 [R1+0x4cf0], R18 ;  /* 0x004cf01201007387 */ /* 0x0041e80000100a00 */
[----:B----4-:R-:W-:Y:S04]  /*5b270*/  STL.64 [R1+0x4cb8], R26 ;  /* 0x004cb81a01007387 */ /* 0x010fe80000100a00 */
[----:B------:R-:W-:Y:S04]  /*5b280*/  STL.64 [R1+0x4cb0], R24 ;  /* 0x004cb01801007387 */ /* 0x000fe80000100a00 */
[----:B0-----:R-:W2:Y:S01]  /*5b290*/  LDL.LU.64 R18, [R1+0x78] ;  /* 0x0000780001127983 */ /* 0x001ea20000300a00 */
[----:B------:R-:W-:-:S02]  /*5b2a0*/  IMAD.MOV.U32 R10, RZ, RZ, R16 ;  /* 0x000000ffff0a7224 */ /* 0x000fc400078e0010 */
[----:B---3--:R-:W-:Y:S01]  /*5b2b0*/  IMAD.MOV.U32 R11, RZ, RZ, R15 ;  /* 0x000000ffff0b7224 */ /* 0x008fe200078e000f */
[----:B--2---:R0:W-:Y:S04]  /*5b2c0*/  STL.64 [R1+0x4cf8], R18 ;  /* 0x004cf81201007387 */ /* 0x0041e80000100a00 */
[----:B0-----:R-:W2:Y:S04]  /*5b2d0*/  LDL.LU.64 R18, [R1+0x88] ;  /* 0x0000880001127983 */ /* 0x001ea80000300a00 */
[----:B--2---:R0:W-:Y:S04]  /*5b2e0*/  STL.64 [R1+0x4d10], R18 ;  /* 0x004d101201007387 */ /* 0x0041e80000100a00 */
[----:B0-----:R-:W2:Y:S04]  /*5b2f0*/  LDL.LU.64 R18, [R1+0x98] ;  /* 0x0000980001127983 */ /* 0x001ea80000300a00 */
[----:B------:R0:W-:Y:S04]  /*5b300*/  STL.64 [R1+0x4cd0], R10 ;  /* 0x004cd00a01007387 */ /* 0x0001e80000100a00 */
[----:B------:R-:W3:Y:S04]  /*5b310*/  LDL.LU R8, [R1+0x730] ;  /* 0x0007300001087983 */ /* 0x000ee80000300800 */
[----:B------:R-:W3:Y:S04]  /*5b320*/  LDL.LU R9, [R1+0x734] ;  /* 0x0007340001097983 */ /* 0x000ee80000300800 */
[----:B0-----:R-:W4:Y:S04]  /*5b330*/  LDL.LU R10, [R1+0x738] ;  /* 0x00073800010a7983 */ /* 0x001f280000300800 */
[----:B------:R-:W4:Y:S04]  /*5b340*/  LDL.LU R11, [R1+0x73c] ;  /* 0x00073c00010b7983 */ /* 0x000f280000300800 */
[----:B----4-:R-:W-:Y:S04]  /*5b350*/  STL.64 [R1+0x4ce8], R10 ;  /* 0x004ce80a01007387 */ /* 0x010fe80000100a00 */
[----:B---3--:R0:W-:Y:S04]  /*5b360*/  STL.64 [R1+0x4ce0], R8 ;  /* 0x004ce00801007387 */ /* 0x0081e80000100a00 */
        /* <DEDUP_REMOVED lines=8> */
[----:B------:R-:W3:Y:S04]  /*5b3f0*/  LDL.LU R10, [R1+0x788] ;  /* 0x00078800010a7983 */ /* 0x000ee80000300800 */
[----:B------:R-:W3:Y:S04]  /*5b400*/  LDL.LU R11, [R1+0x78c] ;  /* 0x00078c00010b7983 */ /* 0x000ee80000300800 */
[----:B------:R-:W4:Y:S04]  /*5b410*/  LDL.LU R24, [R1+0x750] ;  /* 0x0007500001187983 */ /* 0x000f280000300800 */
[----:B------:R-:W4:Y:S04]  /*5b420*/  LDL.LU R25, [R1+0x754] ;  /* 0x0007540001197983 */ /* 0x000f280000300800 */
[----:B------:R-:W4:Y:S04]  /*5b430*/  LDL.LU R26, [R1+0x758] ;  /* 0x00075800011a7983 */ /* 0x000f280000300800 */
[----:B------:R-:W4:Y:S04]  /*5b440*/  LDL.LU R27, [R1+0x75c] ;  /* 0x00075c00011b7983 */ /* 0x000f280000300800 */
[----:B------:R-:W3:Y:S04]  /*5b450*/  LDL.LU R4, [R1+0x7f0] ;  /* 0x0007f00001047983 */ /* 0x000ee80000300800 */
[----:B------:R-:W3:Y:S04]  /*5b460*/  LDL.LU R5, [R1+0x7f4] ;  /* 0x0007f40001057983 */ /* 0x000ee80000300800 */
[----:B------:R-:W3:Y:S04]  /*5b470*/  LDL.LU R6, [R1+0x7f8] ;  /* 0x0007f80001067983 */ /* 0x000ee80000300800 */
[----:B------:R-:W3:Y:S04]  /*5b480*/  LDL.LU R7, [R1+0x7fc] ;  /* 0x0007fc0001077983 */ /* 0x000ee80000300800 */
[----:B------:R-:W-:Y:S04]  /*5b490*/  STL [R1+0x4c3c], R13 ;  /* 0x004c3c0d01007387 */ /* 0x000fe80000100800 */
[----:B------:R0:W-:Y:S04]  /*5b4a0*/  STL [R1+0x4c38], R12 ;  /* 0x004c380c01007387 */ /* 0x0001e80000100800 */
[----:B0-----:R-:W3:Y:S04]  /*5b4b0*/  LDL.LU R12, [R1+0x790] ;  /* 0x00079000010c7983 */ /* 0x001ee80000300800 */
[----:B------:R-:W3:Y:S04]  /*5b4c0*/  LDL.LU R13, [R1+0x794] ;  /* 0x00079400010d7983 */ /* 0x000ee80000300800 */
[----:B------:R-:W3:Y:S04]  /*5b4d0*/  LDL.LU R14, [R1+0x798] ;  /* 0x00079800010e7983 */ /* 0x000ee80000300800 */
[----:B------:R-:W3:Y:S01]  /*5b4e0*/  LDL.LU R15, [R1+0x79c] ;  /* 0x00079c00010f7983 */ /* 0x000ee20000300800 */
[----:B--2---:R-:W-:Y:S01]  /*5b4f0*/  IMAD.MOV.U32 R3, RZ, RZ, R19 ;  /* 0x000000ffff037224 */ /* 0x004fe200078e0013 */
[----:B---3--:R-:W-:-:S15]  /*5b500*/  HMMA.16816.F32.BF16 R12, R20, R18, R12 ;  /* 0x00000012140c723c */ /* 0x008fde000004180c */
[----:B------:R-:W-:-:S04]  /*5b510*/  NOP ;  /* 0x0000000000007918 */ /* 0x000fc80000000000 */
[----:B------:R-:W-:Y:S04]  /*5b520*/  STL.64 [R1+0xbc0], R12 ;  /* 0x000bc00c01007387 */ /* 0x000fe80000100a00 */
[----:B------:R0:W-:Y:S02]  /*5b530*/  STL.64 [R1+0xbc8], R14 ;  /* 0x000bc80e01007387 */ /* 0x0001e40000100a00 */
[----:B0-----:R-:W-:Y:S02]  /*5b540*/  IMAD.MOV.U32 R14, RZ, RZ, R18 ;  /* 0x000000ffff0e7224 */ /* 0x001fe400078e0012 */
[----:B------:R-:W2:Y:S04]  /*5b550*/  LDL.LU.64 R18, [R1+0x4d10] ;  /* 0x004d100001127983 */ /* 0x000ea80000300a00 */
[----:B------:R-:W-:Y:S04]  /*5b560*/  STL [R1+0x4c44], R3 ;  /* 0x004c440301007387 */ /* 0x000fe80000100800 */
[----:B------:R0:W-:Y:S04]  /*5b570*/  STL [R1+0x4c40], R14 ;  /* 0x004c400e01007387 */ /* 0x0001e80000100800 */
[----:B------:R-:W3:Y:S04]  /*5b580*/  LDL.LU R12, [R1+0x770] ;  /* 0x00077000010c7983 */ /* 0x000ee80000300800 */
[----:B------:R-:W3:Y:S04]  /*5b590*/  LDL.LU R13, [R1+0x774] ;  /* 0x00077400010d7983 */ /* 0x000ee80000300800 */
[----:B0-----:R-:W3:Y:S04]  /*5b5a0*/  LDL.LU R14, [R1+0x778] ;  /* 0x00077800010e7983 */ /* 0x001ee80000300800 */
[----:B------:R-:W3:Y:S01]  /*5b5b0*/  LDL.LU R15, [R1+0x77c] ;  /* 0x00077c00010f7983 */ /* 0x000ee20000300800 */
[----:B--2---:R-:W-:Y:S01]  /*5b5c0*/  HMMA.16816.F32.BF16 R8, R20, R18, R8 ;  /* 0x000000121408723c */ /* 0x004fe20000041808 */
[----:B------:R-:W-:Y:S01]  /*5b5d0*/  IMAD.MOV.U32 R2, RZ, RZ, R18 ;  /* 0x000000ffff027224 */ /* 0x000fe200078e0012 */
[----:B------:R-:W-:-:S15]  /*5b5e0*/  MOV R0, R19 ;  /* 0x0000001300007202 */ /* 0x000fde0000000f00 */
[----:B------:R-:W-:Y:S02]  /*5b5f0*/  NOP ;  /* 0x0000000000007918 */ /* 0x000fe40000000000 */
[----:B------:R-:W-:Y:S04]  /*5b600*/  STL.64 [R1+0xbb0], R8 ;  /* 0x000bb00801007387 */ /* 0x000fe80000100a00 */
[----:B------:R0:W-:Y:S04]  /*5b610*/  STL.64 [R1+0xbb8], R10 ;  /* 0x000bb80a01007387 */ /* 0x0001e80000100a00 */
[----:B0-----:R-:W2:Y:S04]  /*5b620*/  LDL.LU.64 R10, [R1+0x4d08] ;  /* 0x004d0800010a7983 */ /* 0x001ea80000300a00 */
[----:B------:R-:W2:Y:S04]  /*5b630*/  LDL.LU.64 R8, [R1+0x4d00] ;  /* 0x004d000001087983 */ /* 0x000ea80000300a00 */
[----:B------:R-:W3:Y:S04]  /*5b640*/  LDL.LU.64 R18, [R1+0x4cf8] ;  /* 0x004cf80001127983 */ /* 0x000ee80000300a00 */
[----:B------:R-:W-:Y:S04]  /*5b650*/  STL [R1+0x4c4c], R0 ;  /* 0x004c4c0001007387 */ /* 0x000fe80000100800 */
[----:B------:R-:W-:Y:S01]  /*5b660*/  STL [R1+0x4c48], R2 ;  /* 0x004c480201007387 */ /* 0x000fe20000100800 */
[----:B---3--:R-:W-:-:S15]  /*5b670*/  HMMA.16816.F32.BF16 R12, R20, R18, R12 ;  /* 0x00000012140c723c */ /* 0x008fde000004180c */
[----:B------:R-:W-:-:S04]  /*5b680*/  NOP ;  /* 0x0000000000007918 */ /* 0x000fc80000000000 */
[----:B------:R0:W-:Y:S04]  /*5b690*/  STL.64 [R1+0xba0], R12 ;  /* 0x000ba00c01007387 */ /* 0x0001e80000100a00 */
[----:B------:R1:W-:Y:S01]  /*5b6a0*/  STL.64 [R1+0xba8], R14 ;  /* 0x000ba80e01007387 */ /* 0x0003e20000100a00 */
[----:B0-----:R-:W-:Y:S02]  /*5b6b0*/  IMAD.MOV.U32 R13, RZ, RZ, R18 ;  /* 0x000000ffff0d7224 */ /* 0x001fe400078e0012 */
[----:B------:R-:W-:Y:S02]  /*5b6c0*/  IMAD.MOV.U32 R12, RZ, RZ, R19 ;  /* 0x000000ffff0c7224 */ /* 0x000fe400078e0013 */
[----:B------:R-:W2:Y:S02]  /*5b6d0*/  LDL.LU.64 R18, [R1+0x4cf0] ;  /* 0x004cf00001127983 */ /* 0x000ea40000300a00 */
[----:B--2---:R-:W-:Y:S01]  /*5b6e0*/  HMMA.16816.F32.BF16 R8, R20, R18, R8 ;  /* 0x000000121408723c */ /* 0x004fe20000041808 */
[----:B------:R-:W-:-:S02]  /*5b6f0*/  IMAD.MOV.U32 R3, RZ, RZ, R18 ;  /* 0x000000ffff037224 */ /* 0x000fc400078e0012 */
[----:B-1----:R-:W-:-:S15]  /*5b700*/  IMAD.MOV.U32 R14, RZ, RZ, R19 ;  /* 0x000000ffff0e7224 */ /* 0x002fde00078e0013 */
[----:B------:R-:W-:Y:S01]  /*5b710*/  NOP ;  /* 0x0000000000007918 */ /* 0x000fe20000000000 */
[----:B------:R-:W-:Y:S04]  /*5b720*/  STL.64 [R1+0xb90], R8 ;  /* 0x000b900801007387 */ /* 0x000fe80000100a00 */
[----:B------:R0:W-:Y:S04]  /*5b730*/  STL.64 [R1+0xb98], R10 ;  /* 0x000b980a01007387 */ /* 0x0001e80000100a00 */
[----:B0-----:R-:W2:Y:S04]  /*5b740*/  LDL.LU.64 R10, [R1+0x4ce8] ;  /* 0x004ce800010a7983 */ /* 0x001ea80000300a00 */
[----:B------:R-:W2:Y:S04]  /*5b750*/  LDL.LU.64 R8, [R1+0x4ce0] ;  /* 0x004ce00001087983 */ /* 0x000ea80000300a00 */
[----:B------:R-:W2:Y:S02]  /*5b760*/  LDL.LU.64 R18, [R1+0x4cd8] ;  /* 0x004cd80001127983 */ /* 0x000ea40000300a00 */
[----:B--2---:R-:W-:Y:S02]  /*5b770*/  HMMA.16816.F32.BF16 R20, R20, R18, R8 ;  /* 0x000000121414723c */ /* 0x004fe40000041808 */
[----:B------:R-:W4:Y:S01]  /*5b780*/  LDL.LU.64 R10, [R1+0x4cd0] ;  /* 0x004cd000010a7983 */ /* 0x000f220000300a00 */
[----:B------:R-:W-:-:S02]  /*5b790*/  IMAD.MOV.U32 R0, RZ, RZ, R18 ;  /* 0x000000ffff007224 */ /* 0x000fc400078e0012 */
[----:B------:R-:W-:-:S14]  /*5b7a0*/  IMAD.MOV.U32 R2, RZ, RZ, R19 ;  /* 0x000000ffff027224 */ /* 0x000fdc00078e0013 */
[----:B------:R0:W-:Y:S04]  /*5b7b0*/  STL.64 [R1+0x4d0], R20 ;  /* 0x0004d01401007387 */ /* 0x0001e80000100a00 */
[----:B------:R1:W-:Y:S04]  /*5b7c0*/  STL.64 [R1+0x4d8], R22 ;  /* 0x0004d81601007387 */ /* 0x0003e80000100a00 */
[----:B------:R-:W4:Y:S04]  /*5b7d0*/  LDL.LU.64 R18, [R1+0x4cc8] ;  /* 0x004cc80001127983 */ /* 0x000f280000300a00 */
[----:B------:R-:W4:Y:S04]  /*5b7e0*/  LDL.LU.64 R16, [R1+0x4cc0] ;  /* 0x004cc00001107983 */ /* 0x000f280000300a00 */
[----:B0-----:R-:W2:Y:S04]  /*5b7f0*/  LDL.LU R20, [R1+0x820] ;  /* 0x0008200001147983 */ /* 0x001ea80000300800 */
[----:B------:R-:W2:Y:S04]  /*5b800*/  LDL.LU R21, [R1+0x824] ;  /* 0x0008240001157983 */ /* 0x000ea80000300800 */
[----:B-1----:R-:W2:Y:S01]  /*5b810*/  LDL.LU R23, [R1+0x82c] ;  /* 0x00082c0001177983 */ /* 0x002ea20000300800 */
[----:B----4-:R-:W-:Y:S03]  /*5b820*/  HMMA.16816.F32.BF16 R8, R16, R10, R24 ;  /* 0x0000000a1008723c */ /* 0x010fe60000041818 */
[----:B------:R-:W3:Y:S04]  /*5b830*/  LDL.LU.64 R26, [R1+0x4cb8] ;  /* 0x004cb800011a7983 */ /* 0x000ee80000300a00 */
[----:B------:R-:W3:-:S12]  /*5b840*/  LDL.LU.64 R24, [R1+0x4cb0] ;  /* 0x004cb00001187983 */ /* 0x000ed80000300a00 */
[----:B------:R-:W-:Y:S04]  /*5b850*/  STL.64 [R1+0x4a0], R8 ;  /* 0x0004a00801007387 */ /* 0x000fe80000100a00 */
[----:B------:R0:W-:Y:S04]  /*5b860*/  STL.64 [R1+0x4a8], R10 ;  /* 0x0004a80a01007387 */ /* 0x0001e80000100a00 */
[----:B0-----:R-:W3:Y:S02]  /*5b870*/  LDL.LU.64 R10, [R1+0x4ca8] ;  /* 0x004ca800010a7983 */ /* 0x001ee40000300a00 */
[----:B---3--:R-:W-:Y:S02]  /*5b880*/  HMMA.16816.F32.BF16 R8, R16, R10, R24 ;  /* 0x0000000a1008723c */ /* 0x008fe40000041818 */
[----:B------:R-:W3:-:S15]  /*5b890*/  LDL.LU.64 R26, [R1+0x4ca0] ;  /* 0x004ca000011a7983 */ /* 0x000ede0000300a00 */
[----:B------:R-:W-:Y:S02]  /*5b8a0*/  NOP ;  /* 0x0000000000007918 */ /* 0x000fe40000000000 */
[----:B------:R-:W-:Y:S04]  /*5b8b0*/  STL.64 [R1+0x480], R8 ;  /* 0x0004800801007387 */ /* 0x000fe80000100a00 */
[----:B------:R0:W-:Y:S04]  /*5b8c0*/  STL.64 [R1+0x488], R10 ;  /* 0x0004880a01007387 */ /* 0x0001e80000100a00 */
[----:B0-----:R-:W4:Y:S04]  /*5b8d0*/  LDL.LU.64 R10, [R1+0x4c98] ;  /* 0x004c9800010a7983 */ /* 0x001f280000300a00 */
[----:B------:R-:W4:Y:S01]  /*5b8e0*/  LDL.LU.64 R8, [R1+0x4c90] ;  /* 0x004c900001087983 */ /* 0x000f220000300a00 */
[----:B---3--:R-:W-:Y:S03]  /*5b8f0*/  HMMA.16816.F32.BF16 R24, R16, R26, R4 ;  /* 0x0000001a1018723c */ /* 0x008fe60000041804 */
[----:B------:R-:W3:Y:S04]  /*5b900*/  LDL.LU.64 R6, [R1+0x4c88] ;  /* 0x004c880001067983 */ /* 0x000ee80000300a00 */
[----:B------:R-:W3:-:S12]  /*5b910*/  LDL.LU.64 R4, [R1+0x4c80] ;  /* 0x004c800001047983 */ /* 0x000ed80000300a00 */
[----:B------:R-:W-:Y:S04]  /*5b920*/  STL.64 [R1+0x460], R24 ;  /* 0x0004601801007387 */ /* 0x000fe80000100a00 */
[----:B------:R0:W-:Y:S04]  /*5b930*/  STL.64 [R1+0x468], R26 ;  /* 0x0004681a01007387 */ /* 0x0001e80000100a00 */
[----:B0-----:R-:W4:Y:S04]  /*5b940*/  LDL.LU.64 R26, [R1+0x4c78] ;  /* 0x004c7800011a7983 */ /* 0x001f280000300a00 */
[----:B------:R-:W2:Y:S01]  /*5b950*/  LDL.LU.64 R24, [R1+0x4c70] ;  /* 0x004c700001187983 */ /* 0x000ea20000300a00 */
[----:B----4-:R-:W-:-:S15]  /*5b960*/  HMMA.16816.F32.BF16 R8, R16, R26, R8 ;  /* 0x0000001a1008723c */ /* 0x010fde0000041808 */
[----:B------:R-:W-:-:S04]  /*5b970*/  NOP ;  /* 0x0000000000007918 */ /* 0x000fc80000000000 */
[----:B------:R-:W-:Y:S04]  /*5b980*/  STL.64 [R1+0x440], R8 ;  /* 0x0004400801007387 */ /* 0x000fe80000100a00 */
[----:B------:R0:W-:Y:S04]  /*5b990*/  STL.64 [R1+0x448], R10 ;  /* 0x0004480a01007387 */ /* 0x0001e80000100a00 */
[----:B0-----:R-:W3:Y:S04]  /*5b9a0*/  LDL.LU.64 R10, [R1+0x4c68] ;  /* 0x004c6800010a7983 */ /* 0x001ee80000300a00 */
[----:B------:R-:W4:Y:S01]  /*5b9b0*/  LDL.LU.64 R8, [R1+0x4c60] ;  /* 0x004c600001087983 */ /* 0x000f220000300a00 */
[----:B------:R-:W-:-:S02]  /*5b9c0*/  IMAD.MOV.U32 R22, RZ, RZ, R28 ;  /* 0x000000ffff167224 */ /* 0x000fc400078e001c */
[----:B------:R-:W0:Y:S01]  /*5b9d0*/  S2R R28, SR_TID.X ;  /* 0x00000000001c7919 */ /* 0x000e220000002100 */
[----:B---3--:R-:W-:-:S15]  /*5b9e0*/  HMMA.16816.F32.BF16 R4, R16, R10, R4 ;  /* 0x0000000a1004723c */ /* 0x008fde0000041804 */
[----:B------:R-:W-:-:S04]  /*5b9f0*/  NOP ;  /* 0x0000000000007918 */ /* 0x000fc80000000000 */
[----:B------:R-:W-:Y:S04]  /*5ba00*/  STL.64 [R1+0x420], R4 ;  /* 0x0004200401007387 */ /* 0x000fe80000100a00 */
[----:B------:R1:W-:Y:S04]  /*5ba10*/  STL.64 [R1+0x428], R6 ;  /* 0x0004280601007387 */ /* 0x0003e80000100a00 */
[----:B-1----:R-:W2:Y:S04]  /*5ba20*/  LDL.LU.64 R6, [R1+0x4c58] ;  /* 0x004c580001067983 */ /* 0x002ea80000300a00 */
[----:B------:R-:W3:Y:S01]  /*5ba30*/  LDL.LU.64 R4, [R1+0x4c50] ;  /* 0x004c500001047983 */ /* 0x000ee20000300a00 */
[C---:B0-----:R-:W-:Y:S01]  /*5ba40*/  LOP3.LUT R15, R28.reuse, 0x7, RZ, 0xc0, !PT ;  /* 0x000000071c0f7812 */ /* 0x041fe200078ec0ff */
[----:B------:R-:W-:-:S04]  /*5ba50*/  IMAD.SHL.U32 R27, R28, 0x2, RZ ;  /* 0x000000021c1b7824 */ /* 0x000fc800078e00ff */
[----:B------:R-:W-:Y:S02]  /*5ba60*/  IMAD R15, R15, 0x110, RZ ;  /* 0x000001100f0f7824 */ /* 0x000fe400078e02ff */
[C---:B------:R-:W-:Y:S02]  /*5ba70*/  IMAD.SHL.U32 R26, R28.reuse, 0x40, RZ ;  /* 0x000000401c1a7824 */ /* 0x040fe400078e00ff */
[----:B------:R-:W-:Y:S01]  /*5ba80*/  IMAD.SHL.U32 R29, R28, 0x80, RZ ;  /* 0x000000801c1d7824 */ /* 0x000fe200078e00ff */
[C-C-:B------:R-:W-:Y:S02]  /*5ba90*/  LOP3.LUT R28, R15.reuse, 0x30, R27.reuse, 0x78, !PT ;  /* 0x000000300f1c7812 */ /* 0x140fe400078e781b */
[----:B------:R-:W-:-:S04]  /*5baa0*/  LOP3.LUT R15, R15, 0x10, R27, 0x78, !PT ;  /* 0x000000100f0f7812 */ /* 0x000fc800078e781b */
[----:B------:R-:W-:Y:S02]  /*5bab0*/  LOP3.LUT R15, R15, 0x800, R29, 0xf8, !PT ;  /* 0x000008000f0f7812 */ /* 0x000fe400078ef81d */
[----:B------:R-:W-:-:S04]  /*5bac0*/  LOP3.LUT R28, R28, 0x800, R26, 0xf8, !PT ;  /* 0x000008001c1c7812 */ /* 0x000fc800078ef81a */
[----:B------:R-:W-:Y:S01]  /*5bad0*/  LOP3.LUT R28, R28, 0x40, RZ, 0x3c, !PT ;  /* 0x000000401c1c7812 */ /* 0x000fe200078e3cff */
[----:B--2---:R-:W-:-:S15]  /*5bae0*/  HMMA.16816.F32.BF16 R20, R16, R6, R20 ;  /* 0x000000061014723c */ /* 0x004fde0000041814 */
[----:B------:R-:W-:-:S04]  /*5baf0*/  NOP ;  /* 0x0000000000007918 */ /* 0x000fc80000000000 */
[----:B------:R-:W-:Y:S04]  /*5bb00*/  STL.64 [R1+0x400], R20 ;  /* 0x0004001401007387 */ /* 0x000fe80000100a00 */
[----:B------:R-:W-:Y:S04]  /*5bb10*/  STL.64 [R1+0x408], R22 ;  /* 0x0004081601007387 */ /* 0x000fe80000100a00 */
[----:B------:R-:W0:Y:S04]  /*5bb20*/  LDSM.16.MT88.4 R20, [R15+UR5+0x12000] ;  /* 0x012000050f14783b */ /* 0x000e280008004200 */
[----:B------:R-:W-:Y:S04]  /*5bb30*/  STL [R1+0x4c10], R15 ;  /* 0x004c100f01007387 */ /* 0x000fe80000100800 */
[----:B0-----:R0:W-:Y:S02]  /*5bb40*/  STL.64 [R1+0x4b40], R22 ;  /* 0x004b401601007387 */ /* 0x0011e40000100a00 */
[----:B0-----:R-:W-:Y:S01]  /*5bb50*/  MOV R22, R25 ;  /* 0x0000001900167202 */ /* 0x001fe20000000f00 */
[----:B------:R-:W-:-:S02]  /*5bb60*/  IMAD.MOV.U32 R23, RZ, RZ, R24 ;  /* 0x000000ffff177224 */ /* 0x000fc400078e0018 */
[----:B------:R-:W0:Y:S04]  /*5bb70*/  LDSM.16.M88.4 R24, [R28+UR5] ;  /* 0x000000051c18783b */ /* 0x000e280008000200 */
[----:B------:R-:W-:Y:S04]  /*5bb80*/  STL.64 [R1+0x4b38], R20 ;  /* 0x004b381401007387 */ /* 0x000fe80000100a00 */
[----:B0-----:R-:W-:Y:S04]  /*5bb90*/  STL.64 [R1+0x20], R24 ;  /* 0x0000201801007387 */ /* 0x001fe80000100a00 */
[----:B------:R-:W-:Y:S04]  /*5bba0*/  STL.64 [R1+0x28], R26 ;  /* 0x0000281a01007387 */ /* 0x000fe80000100a00 */
[----:B------:R-:W0:Y:S04]  /*5bbb0*/  LDSM.16.M88.4 R24, [R28+UR5+0x1000] ;  /* 0x001000051c18783b */ /* 0x000e280008000200 */
[----:B0-----:R-:W-:Y:S04]  /*5bbc0*/  STL.64 [R1+0x10], R24 ;  /* 0x0000101801007387 */ /* 0x001fe80000100a00 */
[----:B------:R-:W-:Y:S04]  /*5bbd0*/  STL.64 [R1+0x18], R26 ;  /* 0x0000181a01007387 */ /* 0x000fe80000100a00 */
[----:B------:R-:W0:Y:S04]  /*5bbe0*/  LDSM.16.M88.4 R24, [R28+UR5+0x2000] ;  /* 0x002000051c18783b */ /* 0x000e280008000200 */
[----:B0-----:R-:W-:Y:S04]  /*5bbf0*/  STL.64 [R1], R24 ;  /* 0x0000001801007387 */ /* 0x001fe80000100a00 */
[----:B------:R-:W-:Y:S04]  /*5bc00*/  STL.64 [R1+0x8], R26 ;  /* 0x0000081a01007387 */ /* 0x000fe80000100a00 */
[----:B------:R-:W0:Y:S04]  /*5bc10*/  LDSM.16.M88.4 R24, [R28+UR5+0x3000] ;  /* 0x003000051c18783b */ /* 0x000e280008000200 */
[----:B0-----:R4:W-:Y:S04]  /*5bc20*/  STL [R1+0x4b1c], R24 ;  /* 0x004b1c1801007387 */ /* 0x0019e80000100800 */
[----:B------:R0:W-:Y:S01]  /*5bc30*/  STL [R1+0x4b18], R25 ;  /* 0x004b181901007387 */ /* 0x0001e20000100800 */
[----:B----4-:R-:W-:-:S02]  /*5bc40*/  IMAD.MOV.U32 R24, RZ, RZ, R9 ;  /* 0x000000ffff187224 */ /* 0x010fc400078e0009 */
[----:B0-----:R-:W-:Y:S02]  /*5bc50*/  IMAD.MOV.U32 R25, RZ, RZ, R8 ;  /* 0x000000ffff197224 */ /* 0x001fe400078e0008 */
[----:B------:R-:W0:Y:S04]  /*5bc60*/  LDSM.16.M88.4 R8, [R28+UR5+0x4000] ;  /* 0x004000051c08783b */ /* 0x000e280008000200 */
[----:B------:R3:W-:Y:S04]  /*5bc70*/  STL [R1+0x42d4], R26 ;  /* 0x0042d41a01007387 */ /* 0x0007e80000100800 */
[----:B------:R1:W-:Y:S01]  /*5bc80*/  STL [R1+0x42d0], R27 ;  /* 0x0042d01b01007387 */ /* 0x0003e20000100800 */
[----:B---3--:R-:W-:-:S02]  /*5bc90*/  IMAD.MOV.U32 R26, RZ, RZ, R5 ;  /* 0x000000ffff1a7224 */ /* 0x008fc400078e0005 */
[----:B-1----:R-:W-:Y:S02]  /*5bca0*/  IMAD.MOV.U32 R27, RZ, RZ, R4 ;  /* 0x000000ffff1b7224 */ /* 0x002fe400078e0004 */
[----:B------:R-:W1:Y:S04]  /*5bcb0*/  LDSM.16.M88.4 R4, [R28+UR5+0x5000] ;  /* 0x005000051c04783b */ /* 0x000e680008000200 */
[----:B0-----:R-:W-:Y:S04]  /*5bcc0*/  STL [R1+0x41b4], R10 ;  /* 0x0041b40a01007387 */ /* 0x001fe80000100800 */
[----:B------:R-:W-:Y:S04]  /*5bcd0*/  STL [R1+0x41b0], R11 ;  /* 0x0041b00b01007387 */ /* 0x000fe80000100800 */
[----:B------:R-:W-:Y:S04]  /*5bce0*/  STL.64 [R1+0x4b10], R8 ;  /* 0x004b100801007387 */ /* 0x000fe80000100a00 */
[----:B------:R-:W0:Y:S01]  /*5bcf0*/  LDSM.16.M88.4 R8, [R28+UR5+0x6000] ;  /* 0x006000051c08783b */ /* 0x000e220008000200 */
[----:B------:R-:W-:Y:S03]  /*5bd00*/  HMMA.16816.F32.BF16 R20, R16, R22, R24 ;  /* 0x000000161014723c */ /* 0x000fe60000041818 */
[----:B-1----:R1:W-:Y:S04]  /*5bd10*/  STL [R1+0x4534], R6 ;  /* 0x0045340601007387 */ /* 0x0023e80000100800 */
[----:B------:R-:W-:-:S12]  /*5bd20*/  STL [R1+0x4530], R7 ;  /* 0x0045300701007387 */ /* 0x000fd80000100800 */
[----:B------:R-:W-:Y:S04]  /*5bd30*/  STL.64 [R1+0x3f0], R20 ;  /* 0x0003f01401007387 */ /* 0x000fe80000100a00 */
[----:B------:R-:W-:Y:S04]  /*5bd40*/  STL.64 [R1+0x3f8], R22 ;  /* 0x0003f81601007387 */ /* 0x000fe80000100a00 */
[----:B------:R-:W-:Y:S04]  /*5bd50*/  LDSM.16.M88.4 R20, [R28+UR5+0x9000] ;  /* 0x009000051c14783b */ /* 0x000fe80008000200 */
[----:B0-----:R-:W-:Y:S01]  /*5bd60*/  STL.64 [R1+0x50], R8 ;  /* 0x0000500801007387 */ /* 0x001fe20000100a00 */
[----:B------:R-:W-:-:S03]  /*5bd70*/  IMAD.MOV.U32 R25, RZ, RZ, R8 ;  /* 0x000000ffff197224 */ /* 0x000fc600078e0008 */
[----:B------:R-:W-:Y:S01]  /*5bd80*/  STL.64 [R1+0x58], R10 ;  /* 0x0000580a01007387 */ /* 0x000fe20000100a00 */
[----:B-1----:R-:W-:-:S03]  /*5bd90*/  IMAD.MOV.U32 R6, RZ, RZ, R9 ;  /* 0x000000ffff067224 */ /* 0x002fc600078e0009 */
[----:B------:R-:W0:Y:S04]  /*5bda0*/  LDSM.16.M88.4 R8, [R28+UR5+0x7000] ;  /* 0x007000051c08783b */ /* 0x000e280008000200 */
[----:B0-----:R-:W-:Y:S01]  /*5bdb0*/  STL.64 [R1+0x160], R8 ;  /* 0x0001600801007387 */ /* 0x001fe20000100a00 */
[----:B------:R-:W-:-:S03]  /*5bdc0*/  IMAD.MOV.U32 R24, RZ, RZ, R8 ;  /* 0x000000ffff187224 */ /* 0x000fc600078e0008 */
[----:B------:R-:W-:Y:S01]  /*5bdd0*/  STL.64 [R1+0x168], R10 ;  /* 0x0001680a01007387 */ /* 0x000fe20000100a00 */
[----:B------:R-:W-:-:S03]  /*5bde0*/  IMAD.MOV.U32 R29, RZ, RZ, R9 ;  /* 0x000000ffff1d7224 */ /* 0x000fc600078e0009 */
[----:B------:R-:W0:Y:S04]  /*5bdf0*/  LDSM.16.M88.4 R8, [R28+UR5+0x8000] ;  /* 0x008000051c08783b */ /* 0x000e280008000200 */
[----:B0-----:R-:W-:Y:S04]  /*5be00*/  STL.64 [R1+0x150], R8 ;  /* 0x0001500801007387 */ /* 0x001fe80000100a00 */
[----:B------:R-:W-:Y:S04]  /*5be10*/  STL.64 [R1+0x158], R10 ;  /* 0x0001580a01007387 */ /* 0x000fe80000100a00 */
[----:B------:R-:W0:Y:S04]  /*5be20*/  LDSM.16.M88.4 R8, [R28+UR5+0xa000] ;  /* 0x00a000051c08783b */ /* 0x000e280008000200 */
[----:B------:R-:W-:Y:S04]  /*5be30*/  STL.64 [R1+0x140], R20 ;  /* 0x0001401401007387 */ /* 0x000fe80000100a00 */
[----:B------:R-:W-:Y:S04]  /*5be40*/  STL.64 [R1+0x148], R22 ;  /* 0x0001481601007387 */ /* 0x000fe80000100a00 */
[----:B------:R-:W1:Y:S04]  /*5be50*/  LDSM.16.M88.4 R20, [R28+UR5+0xb000] ;  /* 0x00b000051c14783b */ /* 0x000e680008000200 */
[----:B0-----:R-:W-:Y:S04]  /*5be60*/  STL.64 [R1+0x130], R8 ;  /* 0x0001300801007387 */ /* 0x001fe80000100a00 */
[----:B------:R-:W-:Y:S04]  /*5be70*/  STL.64 [R1+0x138], R10 ;  /* 0x0001380a01007387 */ /* 0x000fe80000100a00 */
[----:B------:R-:W0:Y:S04]  /*5be80*/  LDSM.16.M88.4 R8, [R28+UR5+0xc000] ;  /* 0x00c000051c08783b */ /* 0x000e280008000200 */
[----:B-1----:R-:W-:Y:S04]  /*5be90*/  STL.64 [R1+0x120], R20 ;  /* 0x0001201401007387 */ /* 0x002fe80000100a00 */
[----:B------:R-:W-:Y:S04]  /*5bea0*/  STL.64 [R1+0x128], R22 ;  /* 0x0001281601007387 */ /* 0x000fe80000100a00 */
[----:B------:R-:W1:Y:S04]  /*5beb0*/  LDSM.16.M88.4 R20, [R28+UR5+0xd000] ;  /* 0x00d000051c14783b */ /* 0x000e680008000200 */
[----:B0-----:R0:W-:Y:S04]  /*5bec0*/  STL.64 [R1+0x110], R8 ;  /* 0x0001100801007387 */ /* 0x0011e80000100a00 */
[----:B------:R-:W-:Y:S04]  /*5bed0*/  STL.64 [R1+0x118], R10 ;  /* 0x0001180a01007387 */ /* 0x000fe80000100a00 */
[----:B0-----:R-:W2:Y:S04]  /*5bee0*/  LDL.64 R8, [R1+0x20] ;  /* 0x0000200001087983 */ /* 0x001ea80000100a00 */
[----:B--2---:R-:W-:Y:S04]  /*5bef0*/  STL.64 [R1+0x4b48], R8 ;  /* 0x004b480801007387 */ /* 0x004fe80000100a00 */
[----:B------:R-:W0:Y:S04]  /*5bf00*/  LDSM.16.M88.4 R8, [R28+UR5+0xe000] ;  /* 0x00e000051c08783b */ /* 0x000e280008000200 */
[----:B-1----:R-:W-:Y:S04]  /*5bf10*/  STL.64 [R1+0x100], R20 ;  /* 0x0001001401007387 */ /* 0x002fe80000100a00 */
[----:B------:R1:W-:Y:S02]  /*5bf20*/  STL.64 [R1+0x108], R22 ;  /* 0x0001081601007387 */ /* 0x0003e40000100a00 */
[----:B-1----:R-:W-:Y:S01]  /*5bf30*/  IMAD.MOV.U32 R22, RZ, RZ, R0 ;  /* 0x000000ffff167224 */ /* 0x002fe200078e0000 */
[----:B------:R-:W-:Y:S01]  /*5bf40*/  MOV R23, R2 ;  /* 0x0000000200177202 */ /* 0x000fe20000000f00 */
[----:B------:R-:W2:Y:S04]  /*5bf50*/  LDL.LU R0, [R1+0x4c4c] ;  /* 0x004c4c0001007983 */ /* 0x000ea80000300800 */
[----:B0-----:R0:W-:Y:S04]  /*5bf60*/  STL.64 [R1+0xf0], R8 ;  /* 0x0000f00801007387 */ /* 0x0011e80000100a00 */
[----:B------:R1:W-:Y:S04]  /*5bf70*/  STL.64 [R1+0xf8], R10 ;  /* 0x0000f80a01007387 */ /* 0x0003e80000100a00 */
[----:B------:R-:W3:Y:S04]  /*5bf80*/  LDL.LU R2, [R1+0x4c48] ;  /* 0x004c480001027983 */ /* 0x000ee80000300800 */
[----:B------:R4:W-:Y:S04]  /*5bf90*/  STL.64 [R1+0x4b50], R22 ;  /* 0x004b501601007387 */ /* 0x0009e80000100a00 */
[----:B0-----:R-:W2:Y:S04]  /*5bfa0*/  LDL.LU R8, [R1+0x9d0] ;  /* 0x0009d00001087983 */ /* 0x001ea80000300800 */
[----:B------:R-:W2:Y:S04]  /*5bfb0*/  LDL.LU R9, [R1+0x9d4] ;  /* 0x0009d40001097983 */ /* 0x000ea80000300800 */
[----:B-1----:R-:W2:Y:S04]  /*5bfc0*/  LDL.LU R10, [R1+0x9d8] ;  /* 0x0009d800010a7983 */ /* 0x002ea80000300800 */
[----:B------:R-:W2:Y:S01]  /*5bfd0*/  LDL.LU R11, [R1+0x9dc] ;  /* 0x0009dc00010b7983 */ /* 0x000ea20000300800 */
[----:B----4-:R-:W-:-:S02]  /*5bfe0*/  IMAD.MOV.U32 R22, RZ, RZ, R3 ;  /* 0x000000ffff167224 */ /* 0x010fc400078e0003 */
[----:B------:R-:W-:Y:S01]  /*5bff0*/  IMAD.MOV.U32 R23, RZ, RZ, R14 ;  /* 0x000000ffff177224 */ /* 0x000fe200078e000e */
[----:B--2---:R-:W-:Y:S04]  /*5c000*/  STL.64 [R1+0x4b60], R10 ;  /* 0x004b600a01007387 */ /* 0x004fe80000100a00 */
[----:B------:R-:W-:Y:S04]  /*5c010*/  STL.64 [R1+0x4b58], R8 ;  /* 0x004b580801007387 */ /* 0x000fe80000100a00 */
[----:B------:R-:W2:Y:S04]  /*5c020*/  LDL.LU R3, [R1+0x4c44] ;  /* 0x004c440001037983 */ /* 0x000ea80000300800 */
[----:B------:R-:W4:Y:S04]  /*5c030*/  LDL.LU R14, [R1+0x4c40] ;  /* 0x004c4000010e7983 */ /* 0x000f280000300800 */
[----:B------:R0:W-:Y:S02]  /*5c040*/  STL.64 [R1+0x4b68], R22 ;  /* 0x004b681601007387 */ /* 0x0001e40000100a00 */
[----:B0-----:R-:W-:-:S02]  /*5c050*/  IMAD.MOV.U32 R22, RZ, RZ, R13 ;  /* 0x000000ffff167224 */ /* 0x001fc400078e000d */
[----:B------:R-:W-:Y:S01]  /*5c060*/  IMAD.MOV.U32 R23, RZ, RZ, R12 ;  /* 0x000000ffff177224 */ /* 0x000fe200078e000c */
[----:B------:R-:W4:Y:S04]  /*5c070*/  LDL.LU R13, [R1+0x4c3c] ;  /* 0x004c3c00010d7983 */ /* 0x000f280000300800 */
[----:B------:R-:W4:Y:S04]  /*5c080*/  LDL.LU R12, [R1+0x4c38] ;  /* 0x004c3800010c7983 */ /* 0x000f280000300800 */
[----:B------:R3:W-:Y:S02]  /*5c090*/  STL.64 [R1+0x4b80], R22 ;  /* 0x004b801601007387 */ /* 0x0007e40000100a00 */
[----:B---3--:R-:W-:-:S02]  /*5c0a0*/  IMAD.MOV.U32 R22, RZ, RZ, R2 ;  /* 0x000000ffff167224 */ /* 0x008fc400078e0002 */
[----:B------:R-:W-:Y:S01]  /*5c0b0*/  IMAD.MOV.U32 R23, RZ, RZ, R0 ;  /* 0x000000ffff177224 */ /* 0x000fe200078e0000 */
[----:B------:R-:W3:Y:S04]  /*5c0c0*/  LDL.LU R2, [R1+0x4c34] ;  /* 0x004c340001027983 */ /* 0x000ee80000300800 */
[----:B------:R-:W3:Y:S04]  /*5c0d0*/  LDL.LU R0, [R1+0x4c30] ;  /* 0x004c300001007983 */ /* 0x000ee80000300800 */
[----:B------:R2:W-:Y:S04]  /*5c0e0*/  STL.64 [R1+0x4b98], R22 ;  /* 0x004b981601007387 */ /* 0x0005e80000100a00 */
[----:B------:R-:W3:Y:S04]  /*5c0f0*/  LDL.LU R8, [R1+0x9e0] ;  /* 0x0009e00001087983 */ /* 0x000ee80000300800 */
[----:B------:R-:W3:Y:S04]  /*5c100*/  LDL.LU R9, [R1+0x9e4] ;  /* 0x0009e40001097983 */ /* 0x000ee80000300800 */
[----:B------:R-:W3:Y:S04]  /*5c110*/  LDL.LU R10, [R1+0x9e8] ;  /* 0x0009e800010a7983 */ /* 0x000ee80000300800 */
[----:B------:R-:W3:Y:S01]  /*5c120*/  LDL.LU R11, [R1+0x9ec] ;  /* 0x0009ec00010b7983 */ /* 0x000ee20000300800 */
[----:B--2---:R-:W-:-:S02]  /*5c130*/  IMAD.MOV.U32 R23, RZ, RZ, R3 ;  /* 0x000000ffff177224 */ /* 0x004fc400078e0003 */
[----:B----4-:R-:W-:Y:S02]  /*5c140*/  IMAD.MOV.U32 R22, RZ, RZ, R14 ;  /* 0x000000ffff167224 */ /* 0x010fe400078e000e */
[----:B------:R-:W2:Y:S04]  /*5c150*/  LDL.LU R14, [R1+0x4c2c] ;  /* 0x004c2c00010e7983 */ /* 0x000ea80000300800 */
[----:B------:R-:W4:Y:S04]  /*5c160*/  LDL.LU R3, [R1+0x4c28] ;  /* 0x004c280001037983 */ /* 0x000f280000300800 */
[----:B------:R-:W-:Y:S04]  /*5c170*/  STL.64 [R1+0x4bb0], R22 ;  /* 0x004bb01601007387 */ /* 0x000fe80000100a00 */
[----:B---3--:R-:W-:Y:S04]  /*5c180*/  STL.64 [R1+0x4b78], R10 ;  /* 0x004b780a01007387 */ /* 0x008fe80000100a00 */
[----:B------:R0:W-:Y:S04]  /*5c190*/  STL.64 [R1+0x4b70], R8 ;  /* 0x004b700801007387 */ /* 0x0001e80000100a00 */
[----:B0-----:R-:W3:Y:S04]  /*5c1a0*/  LDL.LU R8, [R1+0x8a0] ;  /* 0x0008a00001087983 */ /* 0x001ee80000300800 */
[----:B------:R-:W3:Y:S04]  /*5c1b0*/  LDL.LU R9, [R1+0x8a4] ;  /* 0x0008a40001097983 */ /* 0x000ee80000300800 */
[----:B------:R-:W2:Y:S04]  /*5c1c0*/  LDL.LU R10, [R1+0x8a8] ;  /* 0x0008a800010a7983 */ /* 0x000ea80000300800 */
[----:B------:R-:W2:Y:S01]  /*5c1d0*/  LDL.LU R11, [R1+0x8ac] ;  /* 0x0008ac00010b7983 */ /* 0x000ea20000300800 */
[----:B------:R-:W-:-:S02]  /*5c1e0*/  IMAD.MOV.U32 R22, RZ, RZ, R12 ;  /* 0x000000ffff167224 */ /* 0x000fc400078e000c */
[----:B------:R-:W-:Y:S01]  /*5c1f0*/  IMAD.MOV.U32 R23, RZ, RZ, R13 ;  /* 0x000000ffff177224 */ /* 0x000fe200078e000d */
[----:B------:R-:W3:Y:S04]  /*5c200*/  LDL.LU R12, [R1+0x4c24] ;  /* 0x004c2400010c7983 */ /* 0x000ee80000300800 */
[----:B------:R-:W4:Y:S04]  /*5c210*/  LDL.LU R13, [R1+0x4c20] ;  /* 0x004c2000010d7983 */ /* 0x000f280000300800 */
[----:B------:R-:W-:Y:S04]  /*5c220*/  STL.64 [R1+0x4bc8], R22 ;  /* 0x004bc81601007387 */ /* 0x000fe80000100a00 */
[----:B--2---:R-:W-:Y:S04]  /*5c230*/  STL.64 [R1+0x4b90], R10 ;  /* 0x004b900a01007387 */ /* 0x004fe80000100a00 */
[----:B---3--:R0:W-:Y:S04]  /*5c240*/  STL.64 [R1+0x4b88], R8 ;  /* 0x004b880801007387 */ /* 0x0081e80000100a00 */
[----:B0-----:R-:W2:Y:S04]  /*5c250*/  LDL.LU R8, [R1+0x890] ;  /* 0x0008900001087983 */ /* 0x001ea80000300800 */
[----:B------:R-:W2:Y:S04]  /*5c260*/  LDL.LU R9, [R1+0x894] ;  /* 0x0008940001097983 */ /* 0x000ea80000300800 */
[----:B------:R-:W3:Y:S04]  /*5c270*/  LDL.LU R10, [R1+0x898] ;  /* 0x00089800010a7983 */ /* 0x000ee80000300800 */
[----:B------:R-:W3:Y:S01]  /*5c280*/  LDL.LU R11, [R1+0x89c] ;  /* 0x00089c00010b7983 */ /* 0x000ee20000300800 */
[----:B------:R-:W-:Y:S01]  /*5c290*/  MOV R22, R0 ;  /* 0x0000000000167202 */ /* 0x000fe20000000f00 */
[----:B------:R-:W-:-:S02]  /*5c2a0*/  IMAD.MOV.U32 R23, RZ, RZ, R2 ;  /* 0x000000ffff177224 */ /* 0x000fc400078e0002 */
        /* <DEDUP_REMOVED lines=9> */
[----:B----4-:R-:W-:-:S02]  /*5c340*/  IMAD.MOV.U32 R22, RZ, RZ, R3 ;  /* 0x000000ffff167224 */ /* 0x010fc400078e0003 */
[----:B------:R-:W-:Y:S01]  /*5c350*/  IMAD.MOV.U32 R23, RZ, RZ, R14 ;  /* 0x000000ffff177224 */ /* 0x000fe200078e000e */
[----:B------:R-:W4:Y:S04]  /*5c360*/  LDL.LU R3, [R1+0x4c14] ;  /* 0x004c140001037983 */ /* 0x000f280000300800 */
[----:B------:R-:W-:Y:S04]  /*5c370*/  STL.64 [R1+0x4bf8], R22 ;  /* 0x004bf81601007387 */ /* 0x000fe80000100a00 */
[----:B---3--:R-:W-:Y:S04]  /*5c380*/  STL.64 [R1+0x4bc0], R10 ;  /* 0x004bc00a01007387 */ /* 0x008fe80000100a00 */
[----:B--2---:R0:W-:Y:S04]  /*5c390*/  STL.64 [R1+0x4bb8], R8 ;  /* 0x004bb80801007387 */ /* 0x0041e80000100a00 */
        /* <DEDUP_REMOVED lines=8> */
[----:B------:R-:W3:Y:S04]  /*5c420*/  LDL.LU R10, [R1+0x868] ;  /* 0x00086800010a7983 */ /* 0x000ee80000300800 */
[----:B------:R-:W3:Y:S01]  /*5c430*/  LDL.LU R11, [R1+0x86c] ;  /* 0x00086c00010b7983 */ /* 0x000ee20000300800 */
[----:B------:R-:W-:-:S02]  /*5c440*/  IMAD.MOV.U32 R22, RZ, RZ, R13 ;  /* 0x000000ffff167224 */ /* 0x000fc400078e000d */
[----:B------:R-:W-:Y:S02]  /*5c450*/  IMAD.MOV.U32 R23, RZ, RZ, R12 ;  /* 0x000000ffff177224 */ /* 0x000fe400078e000c */
[----:B------:R-:W0:Y:S04]  /*5c460*/  LDSM.16.M88.4 R12, [R28+UR5+0xf000] ;  /* 0x00f000051c0c783b */ /* 0x000e280008000200 */
[----:B---3--:R-:W-:Y:S04]  /*5c470*/  STL.64 [R1+0x4bf0], R10 ;  /* 0x004bf00a01007387 */ /* 0x008fe80000100a00 */
[----:B--2---:R1:W-:Y:S04]  /*5c480*/  STL.64 [R1+0x4be8], R8 ;  /* 0x004be80801007387 */ /* 0x0043e80000100a00 */
        /* <DEDUP_REMOVED lines=10> */
[----:B0-----:R-:W-:Y:S04]  /*5c530*/  STL.64 [R1+0xe0], R12 ;  /* 0x0000e00c01007387 */ /* 0x001fe80000100a00 */
[----:B------:R0:W-:Y:S04]  /*5c540*/  STL.64 [R1+0xe8], R14 ;  /* 0x0000e80e01007387 */ /* 0x0001e80000100a00 */
[----:B0-----:R-:W3:Y:S01]  /*5c550*/  LDL.LU R15, [R1+0x4c10] ;  /* 0x004c1000010f7983 */ /* 0x001ee20000300800 */
[----:B------:R-:W-:-:S02]  /*5c560*/  IMAD.MOV.U32 R27, RZ, RZ, R12 ;  /* 0x000000ffff1b7224 */ /* 0x000fc400078e000c */
[----:B------:R-:W-:-:S05]  /*5c570*/  IMAD.MOV.U32 R7, RZ, RZ, R13 ;  /* 0x000000ffff077224 */ /* 0x000fca00078e000d */
[----:B------:R-:W-:Y:S04]  /*5c580*/  STL [R1+0x4b08], R7 ;  /* 0x004b080701007387 */ /* 0x000fe80000100800 */
[----:B------:R0:W-:Y:S04]  /*5c590*/  STL.64 [R1+0x4b00], R4 ;  /* 0x004b000401007387 */ /* 0x0001e80000100a00 */
[----:B------:R1:W-:Y:S04]  /*5c5a0*/  STL [R1+0x4b20], R6 ;  /* 0x004b200601007387 */ /* 0x0003e80000100800 */
[----:B0-----:R-:W4:Y:S04]  /*5c5b0*/  LDL.LU R4, [R1+0x9b0] ;  /* 0x0009b00001047983 */ /* 0x001f280000300800 */
[----:B------:R-:W4:Y:S04]  /*5c5c0*/  LDL.LU R5, [R1+0x9b4] ;  /* 0x0009b40001057983 */ /* 0x000f280000300800 */
[----:B-1----:R-:W4:Y:S04]  /*5c5d0*/  LDL.LU R6, [R1+0x9b8] ;  /* 0x0009b80001067983 */ /* 0x002f280000300800 */
[----:B------:R-:W4:Y:S04]  /*5c5e0*/  LDL.LU R7, [R1+0x9bc] ;  /* 0x0009bc0001077983 */ /* 0x000f280000300800 */
[----:B------:R-:W-:Y:S04]  /*5c5f0*/  STL [R1+0x26b8], R28 ;  /* 0x0026b81c01007387 */ /* 0x000fe80000100800 */
[----:B---3--:R-:W0:Y:S01]  /*5c600*/  LDSM.16.MT88.4 R12, [R15+UR5+0x12080] ;  /* 0x012080050f0c783b */ /* 0x008e220008004200 */
[C---:B--2---:R-:W-:Y:S03]  /*5c610*/  HMMA.16816.F32.BF16 R20, R16.reuse, R22, R8 ;  /* 0x000000161014723c */ /* 0x044fe60000041808 */
[----:B0-----:R-:W-:Y:S04]  /*5c620*/  STL.64 [R1+0x4a28], R14 ;  /* 0x004a280e01007387 */ /* 0x001fe80000100a00 */
[----:B------:R0:W-:Y:S04]  /*5c630*/  STL.64 [R1+0x4a20], R12 ;  /* 0x004a200c01007387 */ /* 0x0001e80000100a00 */
[----:B0-----:R-:W2:Y:S04]  /*5c640*/  LDL.LU R12, [R1+0x9c0] ;  /* 0x0009c000010c7983 */ /* 0x001ea80000300800 */
[----:B------:R-:W2:Y:S04]  /*5c650*/  LDL.LU R13, [R1+0x9c4] ;  /* 0x0009c400010d7983 */ /* 0x000ea80000300800 */
[----:B------:R-:W2:Y:S04]  /*5c660*/  LDL.LU R14, [R1+0x9c8] ;  /* 0x0009c800010e7983 */ /* 0x000ea80000300800 */
[----:B------:R-:W2:Y:S04]  /*5c670*/  LDL.LU R15, [R1+0x9cc] ;  /* 0x0009cc00010f7983 */ /* 0x000ea80000300800 */
        /* <DEDUP_REMOVED lines=39> */
[----:B------:R0:W-:Y:S01]  /*5c8f0*/  STL [R1+0x358], R22 ;  /* 0x0003581601007387 */ /* 0x0001e20000100800 */
[----:B------:R-:W-:-:S03]  /*5c900*/  IMAD.MOV.U32 R26, RZ, RZ, R23 ;  /* 0x000000ffff1a7224 */ /* 0x000fc600078e0017 */
[----:B0-----:R-:W3:Y:S04]  /*5c910*/  LDL.LU.64 R22, [R1+0x4b68] ;  /* 0x004b680001167983 */ /* 0x001ee80000300a00 */
[----:B------:R-:W-:Y:S04]  /*5c920*/  STL [R1+0x4358], R26 ;  /* 0x0043581a01007387 */ /* 0x000fe80000100800 */
[----:B------:R-:W-:Y:S04]  /*5c930*/  STL [R1+0x4b30], R27 ;  /* 0x004b301b01007387 */ /* 0x000fe80000100800 */
[----:B------:R0:W-:Y:S04]  /*5c940*/  STL.64 [R1+0x4b28], R24 ;  /* 0x004b281801007387 */ /* 0x0001e80000100a00 */
[----:B0-----:R-:W4:Y:S01]  /*5c950*/  LDL.64 R24, [R1+0x10] ;  /* 0x0000100001187983 */ /* 0x001f220000100a00 */
[----:B---3--:R-:W-:Y:S03]  /*5c960*/  HMMA.16816.F32.BF16 R20, R16, R22, R8 ;  /* 0x000000161014723c */ /* 0x008fe60000041808 */
[----:B------:R-:W3:Y:S04]  /*5c970*/  LDL.LU.64 R10, [R1+0x4b60] ;  /* 0x004b6000010a7983 */ /* 0x000ee80000300a00 */
[----:B------:R-:W3:-:S12]  /*5c980*/  LDL.LU.64 R8, [R1+0x4b58] ;  /* 0x004b580001087983 */ /* 0x000ed80000300a00 */
[----:B------:R-:W-:Y:S04]  /*5c990*/  STL.64 [R1+0x340], R20 ;  /* 0x0003401401007387 */ /* 0x000fe80000100a00 */
[----:B------:R0:W-:Y:S04]  /*5c9a0*/  STL.64 [R1+0x348], R22 ;  /* 0x0003481601007387 */ /* 0x0001e80000100a00 */
[----:B0-----:R-:W3:Y:S02]  /*5c9b0*/  LDL.LU.64 R22, [R1+0x4b50] ;  /* 0x004b500001167983 */ /* 0x001ee40000300a00 */
[----:B---3--:R-:W-:Y:S02]  /*5c9c0*/  HMMA.16816.F32.BF16 R16, R16, R22, R8 ;  /* 0x000000161010723c */ /* 0x008fe40000041808 */
[----:B------:R-:W2:Y:S04]  /*5c9d0*/  LDL.LU.64 R8, [R1+0x4b48] ;  /* 0x004b480001087983 */ /* 0x000ea80000300a00 */
[----:B------:R-:W2:Y:S04]  /*5c9e0*/  LDL.LU.64 R22, [R1+0x4b40] ;  /* 0x004b400001167983 */ /* 0x000ea80000300a00 */
[----:B------:R-:W2:Y:S01]  /*5c9f0*/  LDL.LU.64 R20, [R1+0x4b38] ;  /* 0x004b380001147983 */ /* 0x000ea20000300a00 */
[----:B------:R-:W-:-:S08]  /*5ca00*/  IMAD.MOV.U32 R10, RZ, RZ, R2 ;  /* 0x000000ffff0a7224 */ /* 0x000fd000078e0002 */
[----:B------:R0:W-:Y:S04]  /*5ca10*/  STL.64 [R1+0x210], R16 ;  /* 0x0002101001007387 */ /* 0x0001e80000100a00 */
[----:B------:R-:W-:Y:S04]  /*5ca20*/  STL.64 [R1+0x218], R18 ;  /* 0x0002181201007387 */ /* 0x000fe80000100a00 */
[----:B0-----:R-:W3:Y:S01]  /*5ca30*/  LDL.64 R16, [R1] ;  /* 0x0000000001107983 */ /* 0x001ee20000100a00 */
[C---:B--2---:R-:W-:Y:S08]  /*5ca40*/  HMMA.16816.F32.BF16 R12, R20.reuse, R8, R12 ;  /* 0x00000008140c723c */ /* 0x044ff0000004180c */
[----:B----4-:R-:W-:Y:S11]  /*5ca50*/  HMMA.16816.F32.BF16 R4, R20, R24, R4 ;  /* 0x000000181404723c */ /* 0x010ff60000041804 */
[----:B------:R0:W-:Y:S04]  /*5ca60*/  STL.64 [R1+0x200], R12 ;  /* 0x0002000c01007387 */ /* 0x0001e80000100a00 */
[----:B------:R1:W-:Y:S04]  /*5ca70*/  STL.64 [R1+0x208], R14 ;  /* 0x0002080e01007387 */ /* 0x0003e80000100a00 */
[----:B------:R-:W-:-:S02]  /*5ca80*/  IMAD.MOV.U32 R2, RZ, RZ, R6 ;  /* 0x000000ffff027224 */ /* 0x000fc400078e0006 */
[----:B0-----:R-:W-:Y:S02]  /*5ca90*/  IMAD.MOV.U32 R13, RZ, RZ, R8 ;  /* 0x000000ffff0d7224 */ /* 0x001fe400078e0008 */
[----:B-1----:R-:W-:Y:S02]  /*5caa0*/  IMAD.MOV.U32 R15, RZ, RZ, R24 ;  /* 0x000000ffff0f7224 */ /* 0x002fe400078e0018 */
[----:B------:R-:W-:Y:S02]  /*5cab0*/  IMAD.MOV.U32 R14, RZ, RZ, R25 ;  /* 0x000000ffff0e7224 */ /* 0x000fe400078e0019 */
[----:B------:R-:W-:Y:S01]  /*5cac0*/  IMAD.MOV.U32 R12, RZ, RZ, R9 ;  /* 0x000000ffff0c7224 */ /* 0x000fe200078e0009 */
[----:B------:R-:W2:Y:S04]  /*5cad0*/  LDL.LU R8, [R1+0x990] ;  /* 0x0009900001087983 */ /* 0x000ea80000300800 */
[----:B------:R-:W4:Y:S04]  /*5cae0*/  LDL.LU R27, [R1+0x4b30] ;  /* 0x004b3000011b7983 */ /* 0x000f280000300800 */
[----:B------:R-:W2:Y:S04]  /*5caf0*/  LDL.LU.64 R24, [R1+0x4b28] ;  /* 0x004b280001187983 */ /* 0x000ea80000300a00 */
[----:B------:R-:W2:Y:S04]  /*5cb00*/  LDL.LU R6, [R1+0x4b20] ;  /* 0x004b200001067983 */ /* 0x000ea80000300800 */
[----:B------:R-:W-:Y:S04]  /*5cb10*/  STL.64 [R1+0x4ab8], R14 ;  /* 0x004ab80e01007387 */ /* 0x000fe80000100a00 */
[----:B------:R0:W-:Y:S04]  /*5cb20*/  STL.64 [R1+0x4ab0], R12 ;  /* 0x004ab00c01007387 */ /* 0x0001e80000100a00 */
[----:B0-----:R-:W2:Y:S04]  /*5cb30*/  LDL.64 R12, [R1+0x140] ;  /* 0x00014000010c7983 */ /* 0x001ea80000100a00 */
[----:B--2---:R0:W-:Y:S04]  /*5cb40*/  STL.64 [R1+0x4ac0], R12 ;  /* 0x004ac00c01007387 */ /* 0x0041e80000100a00 */
[----:B0-----:R-:W2:Y:S04]  /*5cb50*/  LDL.64 R12, [R1+0x150] ;  /* 0x00015000010c7983 */ /* 0x001ea80000100a00 */
[----:B--2---:R0:W-:Y:S02]  /*5cb60*/  STL.64 [R1+0x4ad0], R12 ;  /* 0x004ad00c01007387 */ /* 0x0041e40000100a00 */
[----:B0-----:R-:W-:-:S02]  /*5cb70*/  IMAD.MOV.U32 R12, RZ, RZ, R24 ;  /* 0x000000ffff0c7224 */ /* 0x001fc400078e0018 */
[----:B------:R-:W-:Y:S01]  /*5cb80*/  IMAD.MOV.U32 R13, RZ, RZ, R29 ;  /* 0x000000ffff0d7224 */ /* 0x000fe200078e001d */
[----:B------:R-:W2:Y:S04]  /*5cb90*/  LDL.LU R24, [R1+0x4b1c] ;  /* 0x004b1c0001187983 */ /* 0x000ea80000300800 */
[----:B------:R0:W-:Y:S04]  /*5cba0*/  STL.64 [R1+0x4ae8], R12 ;  /* 0x004ae80c01007387 */ /* 0x0001e80000100a00 */
[----:B0-----:R-:W3:Y:S04]  /*5cbb0*/  LDL.LU R12, [R1+0x9a0] ;  /* 0x0009a000010c7983 */ /* 0x001ee80000300800 */
[----:B------:R-:W3:Y:S04]  /*5cbc0*/  LDL.LU R13, [R1+0x9a4] ;  /* 0x0009a400010d7983 */ /* 0x000ee80000300800 */
[----:B------:R-:W3:Y:S04]  /*5cbd0*/  LDL.LU R14, [R1+0x9a8] ;  /* 0x0009a800010e7983 */ /* 0x000ee80000300800 */
[----:B------:R-:W3:Y:S01]  /*5cbe0*/  LDL.LU R15, [R1+0x9ac] ;  /* 0x0009ac00010f7983 */ /* 0x000ee20000300800 */
[----:B------:R-:W-:Y:S01]  /*5cbf0*/  MOV R9, R3 ;  /* 0x0000000300097202 */ /* 0x000fe20000000f00 */
[----:B------:R-:W-:-:S02]  /*5cc00*/  IMAD.MOV.U32 R28, RZ, RZ, R4 ;  /* 0x000000ffff1c7224 */ /* 0x000fc400078e0004 */
[----:B------:R-:W-:Y:S02]  /*5cc10*/  IMAD.MOV.U32 R11, RZ, RZ, R0 ;  /* 0x000000ffff0b7224 */ /* 0x000fe400078e0000 */
[----:B------:R-:W-:Y:S02]  /*5cc20*/  IMAD.MOV.U32 R3, RZ, RZ, R5 ;  /* 0x000000ffff037224 */ /* 0x000fe400078e0005 */
[----:B------:R-:W-:Y:S01]  /*5cc30*/  IMAD.MOV.U32 R0, RZ, RZ, R7 ;  /* 0x000000ffff007224 */ /* 0x000fe200078e0007 */
[----:B------:R-:W-:Y:S04]  /*5cc40*/  STL [R1+0x4204], R2 ;  /* 0x0042040201007387 */ /* 0x000fe80000100800 */
[----:B------:R-:W-:Y:S04]  /*5cc50*/  STL [R1+0x4200], R28 ;  /* 0x0042001c01007387 */ /* 0x000fe80000100800 */
[----:B------:R-:W-:Y:S04]  /*5cc60*/  STL [R1+0x41fc], R3 ;  /* 0x0041fc0301007387 */ /* 0x000fe80000100800 */
[----:B------:R-:W-:Y:S01]  /*5cc70*/  STL [R1+0x41f8], R0 ;  /* 0x0041f80001007387 */ /* 0x000fe20000100800 */
[----:B---3--:R-:W-:-:S15]  /*5cc80*/  HMMA.16816.F32.BF16 R12, R20, R16, R12 ;  /* 0x00000010140c723c */ /* 0x008fde000004180c */
[----:B------:R-:W-:-:S04]  /*5cc90*/  NOP ;  /* 0x0000000000007918 */ /* 0x000fc80000000000 */
[----:B------:R0:W-:Y:S04]  /*5cca0*/  STL.64 [R1+0x1e0], R12 ;  /* 0x0001e00c01007387 */ /* 0x0001e80000100a00 */
[----:B------:R-:W-:Y:S01]  /*5ccb0*/  STL.64 [R1+0x1e8], R14 ;  /* 0x0001e80e01007387 */ /* 0x000fe20000100a00 */
[----:B0-----:R-:W-:-:S03]  /*5ccc0*/  IMAD.MOV.U32 R12, RZ, RZ, R25 ;  /* 0x000000ffff0c7224 */ /* 0x001fc600078e0019 */
[----:B------:R-:W2:Y:S01]  /*5ccd0*/  LDL.LU R25, [R1+0x4b18] ;  /* 0x004b180001197983 */ /* 0x000ea20000300800 */
[----:B------:R-:W-:Y:S01]  /*5cce0*/  MOV R29, R16 ;  /* 0x00000010001d7202 */ /* 0x000fe20000000f00 */
[----:B------:R-:W-:Y:S02]  /*5ccf0*/  IMAD.MOV.U32 R26, RZ, RZ, R17 ;  /* 0x000000ffff1a7224 */ /* 0x000fe400078e0011 */
[----:B------:R-:W3:Y:S04]  /*5cd00*/  LDL.LU R16, [R1+0x970] ;  /* 0x0009700001107983 */ /* 0x000ee80000300800 */
[----:B------:R-:W3:Y:S04]  /*5cd10*/  LDL.LU R17, [R1+0x974] ;  /* 0x0009740001117983 */ /* 0x000ee80000300800 */
[----:B------:R-:W3:Y:S04]  /*5cd20*/  LDL.LU R18, [R1+0x978] ;  /* 0x0009780001127983 */ /* 0x000ee80000300800 */
[----:B------:R-:W3:Y:S04]  /*5cd30*/  LDL.LU R19, [R1+0x97c] ;  /* 0x00097c0001137983 */ /* 0x000ee80000300800 */
[----:B------:R-:W3:Y:S01]  /*5cd40*/  LDL.LU R4, [R1+0x980] ;  /* 0x0009800001047983 */ /* 0x000ee20000300800 */
[----:B------:R-:W-:-:S03]  /*5cd50*/  IMAD.MOV.U32 R13, RZ, RZ, R6 ;  /* 0x000000ffff0d7224 */ /* 0x000fc600078e0006 */
[----:B------:R-:W3:Y:S04]  /*5cd60*/  LDL.LU R5, [R1+0x984] ;  /* 0x0009840001057983 */ /* 0x000ee80000300800 */
[----:B------:R-:W3:Y:S04]  /*5cd70*/  LDL.LU R6, [R1+0x988] ;  /* 0x0009880001067983 */ /* 0x000ee80000300800 */
[----:B------:R-:W3:Y:S01]  /*5cd80*/  LDL.LU R7, [R1+0x98c] ;  /* 0x00098c0001077983 */ /* 0x000ee20000300800 */
[----:B--2---:R-:W-:-:S15]  /*5cd90*/  HMMA.16816.F32.BF16 R8, R20, R24, R8 ;  /* 0x000000181408723c */ /* 0x004fde0000041808 */
[----:B------:R-:W-:-:S04]  /*5cda0*/  NOP ;  /* 0x0000000000007918 */ /* 0x000fc80000000000 */
[----:B------:R-:W-:Y:S02]  /*5cdb0*/  IMAD.MOV.U32 R2, RZ, RZ, R8 ;  /* 0x000000ffff027224 */ /* 0x000fe400078e0008 */
[----:B------:R-:W-:Y:S02]  /*5cdc0*/  IMAD.MOV.U32 R28, RZ, RZ, R9 ;  /* 0x000000ffff1c7224 */ /* 0x000fe400078e0009 */
[----:B------:R-:W3:Y:S04]  /*5cdd0*/  LDL.LU.64 R8, [R1+0x4b10] ;  /* 0x004b100001087983 */ /* 0x000ee80000300a00 */
[----:B------:R0:W-:Y:S04]  /*5cde0*/  STL.64 [R1+0x4aa0], R24 ;  /* 0x004aa01801007387 */ /* 0x0001e80000100a00 */
[----:B----4-:R1:W-:Y:S04]  /*5cdf0*/  STL.64 [R1+0x4ac8], R26 ;  /* 0x004ac81a01007387 */ /* 0x0103e80000100a00 */
[----:B0-----:R-:W2:Y:S04]  /*5ce00*/  LDL.LU R24, [R1+0xd90] ;  /* 0x000d900001187983 */ /* 0x001ea80000300800 */
[----:B------:R-:W2:Y:S04]  /*5ce10*/  LDL.LU R25, [R1+0xd94] ;  /* 0x000d940001197983 */ /* 0x000ea80000300800 */
[----:B-1----:R-:W4:Y:S04]  /*5ce20*/  LDL.LU R26, [R1+0xd98] ;  /* 0x000d9800011a7983 */ /* 0x002f280000300800 */
[----:B------:R-:W4:Y:S04]  /*5ce30*/  LDL.LU R27, [R1+0xd9c] ;  /* 0x000d9c00011b7983 */ /* 0x000f280000300800 */
[----:B----4-:R-:W-:Y:S04]  /*5ce40*/  STL.64 [R1+0x4ae0], R26 ;  /* 0x004ae01a01007387 */ /* 0x010fe80000100a00 */
[----:B--2---:R0:W-:Y:S04]  /*5ce50*/  STL.64 [R1+0x4ad8], R24 ;  /* 0x004ad81801007387 */ /* 0x0041e80000100a00 */
[----:B0-----:R-:W2:Y:S04]  /*5ce60*/  LDL.LU R24, [R1+0xda0] ;  /* 0x000da00001187983 */ /* 0x001ea80000300800 */
[----:B------:R-:W2:Y:S04]  /*5ce70*/  LDL.LU R25, [R1+0xda4] ;  /* 0x000da40001197983 */ /* 0x000ea80000300800 */
[----:B------:R-:W4:Y:S04]  /*5ce80*/  LDL.LU R26, [R1+0xda8] ;  /* 0x000da800011a7983 */ /* 0x000f280000300800 */
[----:B------:R-:W4:Y:S01]  /*5ce90*/  LDL.LU R27, [R1+0xdac] ;  /* 0x000dac00011b7983 */ /* 0x000f220000300800 */
[----:B---3--:R-:W-:Y:S01]  /*5cea0*/  HMMA.16816.F32.BF16 R4, R20, R8, R4 ;  /* 0x000000081404723c */ /* 0x008fe20000041804 */
[----:B------:R-:W-:-:S02]  /*5ceb0*/  IMAD.MOV.U32 R0, RZ, RZ, R11 ;  /* 0x000000ffff007224 */ /* 0x000fc400078e000b */
[----:B------:R-:W-:Y:S01]  /*5cec0*/  IMAD.MOV.U32 R3, RZ, RZ, R10 ;  /* 0x000000ffff037224 */ /* 0x000fe200078e000a */
[----:B------:R-:W0:Y:S01]  /*5ced0*/  S2R R11, SR_TID.X ;  /* 0x00000000000b7919 */ /* 0x000e220000002100 */
[----:B----4-:R-:W-:Y:S04]  /*5cee0*/  STL.64 [R1+0x4af8], R26 ;  /* 0x004af81a01007387 */ /* 0x010fe80000100a00 */
[----:B--2---:R1:W-:Y:S04]  /*5cef0*/  STL.64 [R1+0x4af0], R24 ;  /* 0x004af01801007387 */ /* 0x0043e80000100a00 */
[----:B-1----:R-:W2:Y:S04]  /*5cf00*/  LDL.LU R24, [R1+0xdb0] ;  /* 0x000db00001187983 */ /* 0x002ea80000300800 */
[----:B------:R-:W2:Y:S04]  /*5cf10*/  LDL.LU R25, [R1+0xdb4] ;  /* 0x000db40001197983 */ /* 0x000ea80000300800 */
[----:B------:R-:W2:Y:S04]  /*5cf20*/  LDL.LU R26, [R1+0xdb8] ;  /* 0x000db800011a7983 */ /* 0x000ea80000300800 */
[----:B------:R-:W2:Y:S04]  /*5cf30*/  LDL.LU R27, [R1+0xdbc] ;  /* 0x000dbc00011b7983 */ /* 0x000ea80000300800 */
[----:B------:R-:W-:Y:S04]  /*5cf40*/  STL [R1+0x42ac], R0 ;  /* 0x0042ac0001007387 */ /* 0x000fe80000100800 */
[----:B------:R-:W-:Y:S04]  /*5cf50*/  STL [R1+0x42a8], R3 ;  /* 0x0042a80301007387 */ /* 0x000fe80000100800 */
[----:B------:R-:W-:Y:S04]  /*5cf60*/  STL [R1+0x42a4], R28 ;  /* 0x0042a41c01007387 */ /* 0x000fe80000100800 */
[----:B------:R-:W-:Y:S04]  /*5cf70*/  STL [R1+0x42a0], R2 ;  /* 0x0042a00201007387 */ /* 0x000fe80000100800 */
[----:B------:R-:W-:Y:S04]  /*5cf80*/  STL.64 [R1+0x1c0], R4 ;  /* 0x0001c00401007387 */ /* 0x000fe80000100a00 */
[----:B------:R1:W-:Y:S04]  /*5cf90*/  STL.64 [R1+0x1c8], R6 ;  /* 0x0001c80601007387 */ /* 0x0003e80000100a00 */
[----:B-1----:R-:W3:Y:S04]  /*5cfa0*/  LDL.LU R7, [R1+0x4b08] ;  /* 0x004b080001077983 */ /* 0x002ee80000300800 */
[----:B------:R-:W4:Y:S01]  /*5cfb0*/  LDL.LU.64 R4, [R1+0x4b00] ;  /* 0x004b000001047983 */ /* 0x000f220000300a00 */
[C---:B0-----:R-:W-:Y:S01]  /*5cfc0*/  LOP3.LUT R10, R11.reuse, 0x7, RZ, 0xc0, !PT ;  /* 0x000000070b0a7812 */ /* 0x041fe200078ec0ff */
[----:B------:R-:W-:-:S04]  /*5cfd0*/  IMAD.SHL.U32 R15, R11, 0x2, RZ ;  /* 0x000000020b0f7824 */ /* 0x000fc800078e00ff */
[----:B------:R-:W-:Y:S02]  /*5cfe0*/  IMAD R10, R10, 0x110, RZ ;  /* 0x000001100a0a7824 */ /* 0x000fe400078e02ff */
[----:B------:R-:W-:-:S03]  /*5cff0*/  IMAD.SHL.U32 R11, R11, 0x80, RZ ;  /* 0x000000800b0b7824 */ /* 0x000fc600078e00ff */
[----:B------:R-:W-:-:S04]  /*5d000*/  LOP3.LUT R10, R10, 0x10, R15, 0x78, !PT ;  /* 0x000000100a0a7812 */ /* 0x000fc800078e780f */
[----:B------:R-:W-:-:S04]  /*5d010*/  LOP3.LUT R10, R10, 0x800, R11, 0xf8, !PT ;  /* 0x000008000a0a7812 */ /* 0x000fc800078ef80b */
[----:B------:R-:W-:Y:S01]  /*5d020*/  LOP3.LUT R10, R10, 0x20, RZ, 0x3c, !PT ;  /* 0x000000200a0a7812 */ /* 0x000fe200078e3cff */
[----:B----4-:R-:W-:-:S15]  /*5d030*/  HMMA.16816.F32.BF16 R16, R20, R4, R16 ;  /* 0x000000041410723c */ /* 0x010fde0000041810 */
[----:B------:R-:W-:-:S04]  /*5d040*/  NOP ;  /* 0x0000000000007918 */ /* 0x000fc80000000000 */
[----:B------:R-:W-:Y:S04]  /*5d050*/  STL.64 [R1+0x1b0], R16 ;  /* 0x0001b01001007387 */ /* 0x000fe80000100a00 */
[----:B------:R-:W-:Y:S04]  /*5d060*/  STL.64 [R1+0x1b8], R18 ;  /* 0x0001b81201007387 */ /* 0x000fe80000100a00 */
[----:B------:R-:W0:Y:S01]  /*5d070*/  LDSM.16.MT88.4 R16, [R10+UR5+0x12000] ;  /* 0x012000050a10783b */ /* 0x000e220008004200 */
[C---:B--2---:R-:W-:Y:S03]  /*5d080*/  HMMA.16816.F32.BF16 R12, R20.reuse, R12, R24 ;  /* 0x0000000c140c723c */ /* 0x044fe60000041818 */
[----:B0-----:R-:W-:Y:S04]  /*5d090*/  STL.64 [R1+0x48e8], R18 ;  /* 0x0048e81201007387 */ /* 0x001fe80000100a00 */
[----:B------:R0:W-:Y:S04]  /*5d0a0*/  STL.64 [R1+0x48e0], R16 ;  /* 0x0048e01001007387 */ /* 0x0001e80000100a00 */
[----:B0-----:R-:W2:Y:S04]  /*5d0b0*/  LDL.LU R16, [R1+0xd80] ;  /* 0x000d800001107983 */ /* 0x001ea80000300800 */
[----:B------:R-:W2:Y:S04]  /*5d0c0*/  LDL.LU R17, [R1+0xd84] ;  /* 0x000d840001117983 */ /* 0x000ea80000300800 */
[----:B------:R-:W2:Y:S04]  /*5d0d0*/  LDL.LU R18, [R1+0xd88] ;  /* 0x000d880001127983 */ /* 0x000ea80000300800 */
[----:B------:R-:W2:Y:S04]  /*5d0e0*/  LDL.LU R19, [R1+0xd8c] ;  /* 0x000d8c0001137983 */ /* 0x000ea80000300800 */
[----:B------:R-:W4:Y:S04]  /*5d0f0*/  LDL.LU.64 R26, [R1+0x4af8] ;  /* 0x004af800011a7983 */ /* 0x000f280000300a00 */
[----:B------:R-:W4:Y:S04]  /*5d100*/  LDL.LU.64 R24, [R1+0x4af0] ;  /* 0x004af00001187983 */ /* 0x000f280000300a00 */
[----:B------:R0:W-:Y:S04]  /*5d110*/  STL.64 [R1+0x330], R12 ;  /* 0x0003300c01007387 */ /* 0x0001e80000100a00 */
[----:B------:R4:W-:Y:S04]  /*5d120*/  STL.64 [R1+0x338], R14 ;  /* 0x0003380e01007387 */ /* 0x0009e80000100a00 */
[----:B0-----:R-:W4:Y:S02]  /*5d130*/  LDL.LU.64 R12, [R1+0x4ae8] ;  /* 0x004ae800010c7983 */ /* 0x001f240000300a00 */
[----:B----4-:R-:W-:Y:S02]  /*5d140*/  HMMA.16816.F32.BF16 R12, R20, R12, R24 ;  /* 0x0000000c140c723c */ /* 0x010fe40000041818 */
[----:B------:R-:W4:Y:S04]  /*5d150*/  LDL.LU.64 R26, [R1+0x4ae0] ;  /* 0x004ae000011a7983 */ /* 0x000f280000300a00 */
[----:B------:R-:W4:-:S13]  /*5d160*/  LDL.LU.64 R24, [R1+0x4ad8] ;  /* 0x004ad80001187983 */ /* 0x000f1a0000300a00 */
[----:B------:R0:W-:Y:S04]  /*5d170*/  STL.64 [R1+0x320], R12 ;  /* 0x0003200c01007387 */ /* 0x0001e80000100a00 */
[----:B0-----:R-:W4:Y:S01]  /*5d180*/  LDL.LU.64 R12, [R1+0x4ad0] ;  /* 0x004ad000010c7983 */ /* 0x001f220000300a00 */
[----:B------:R-:W-:Y:S01]  /*5d190*/  MOV R11, R15 ;  /* 0x0000000f000b7202 */ /* 0x000fe20000000f00 */
[----:B------:R-:W-:-:S04]  /*5d1a0*/  IMAD.MOV.U32 R10, RZ, RZ, R14 ;  /* 0x000000ffff0a7224 */ /* 0x000fc800078e000e */
[----:B------:R-:W-:Y:S04]  /*5d1b0*/  STL [R1+0x41bc], R11 ;  /* 0x0041bc0b01007387 */ /* 0x000fe80000100800 */
[----:B------:R-:W-:Y:S01]  /*5d1c0*/  STL [R1+0x41b8], R10 ;  /* 0x0041b80a01007387 */ /* 0x000fe20000100800 */
[----:B----4-:R-:W-:Y:S01]  /*5d1d0*/  HMMA.16816.F32.BF16 R24, R20, R12, R24 ;  /* 0x0000000c1418723c */ /* 0x010fe20000041818 */
[----:B------:R-:W-:Y:S02]  /*5d1e0*/  IMAD.MOV.U32 R2, RZ, RZ, R12 ;  /* 0x000000ffff027224 */ /* 0x000fe400078e000c */
[----:B------:R-:W-:-:S15]  /*5d1f0*/  IMAD.MOV.U32 R0, RZ, RZ, R13 ;  /* 0x000000ffff007224 */ /* 0x000fde00078e000d */
[----:B------:R-:W-:Y:S01]  /*5d200*/  NOP ;  /* 0x0000000000007918 */ /* 0x000fe20000000000 */
[----:B------:R-:W-:Y:S04]  /*5d210*/  STL.64 [R1+0x310], R24 ;  /* 0x0003101801007387 */ /* 0x000fe80000100a00 */
[----:B------:R0:W-:Y:S04]  /*5d220*/  STL.64 [R1+0x318], R26 ;  /* 0x0003181a01007387 */ /* 0x0001e80000100a00 */
[----:B0-----:R-:W4:Y:S04]  /*5d230*/  LDL.LU.64 R26, [R1+0x4ac8] ;  /* 0x004ac800011a7983 */ /* 0x001f280000300a00 */
[----:B------:R-:W2:Y:S04]  /*5d240*/  LDL.LU.64 R12, [R1+0x4ac0] ;  /* 0x004ac000010c7983 */ /* 0x000ea80000300a00 */
[----:B------:R-:W-:Y:S04]  /*5d250*/  STL [R1+0x49ac], R0 ;  /* 0x0049ac0001007387 */ /* 0x000fe80000100800 */
[----:B------:R-:W-:Y:S04]  /*5d260*/  STL [R1+0x49a8], R2 ;  /* 0x0049a80201007387 */ /* 0x000fe80000100800 */
[----:B------:R-:W3:Y:S01]  /*5d270*/  LDL.LU.64 R14, [R1+0x4ab8] ;  /* 0x004ab800010e7983 */ /* 0x000ee20000300a00 */
[----:B--2---:R-:W-:Y:S01]  /*5d280*/  HMMA.16816.F32.BF16 R16, R20, R12, R16 ;  /* 0x0000000c1410723c */ /* 0x004fe20000041810 */
[----:B------:R-:W-:-:S02]  /*5d290*/  IMAD.MOV.U32 R6, RZ, RZ, R12 ;  /* 0x000000ffff067224 */ /* 0x000fc400078e000c */
[----:B------:R-:W-:Y:S02]  /*5d2a0*/  IMAD.MOV.U32 R3, RZ, RZ, R13 ;  /* 0x000000ffff037224 */ /* 0x000fe400078e000d */
[----:B------:R-:W2:-:S14]  /*5d2b0*/  LDL.LU.64 R12, [R1+0x4ab0] ;  /* 0x004ab000010c7983 */ /* 0x000e9c0000300a00 */
[----:B------:R-:W-:Y:S02]  /*5d2c0*/  IMAD.MOV.U32 R11, RZ, RZ, R18 ;  /* 0x000000ffff0b7224 */ /* 0x000fe400078e0012 */
[----:B------:R-:W-:Y:S01]  /*5d2d0*/  IMAD.MOV.U32 R10, RZ, RZ, R19 ;  /* 0x000000ffff0a7224 */ /* 0x000fe200078e0013 */
[----:B------:R-:W-:Y:S04]  /*5d2e0*/  STL.64 [R1+0x300], R16 ;  /* 0x0003001001007387 */ /* 0x000fe80000100a00 */
[----:B------:R-:W-:Y:S04]  /*5d2f0*/  STL.64 [R1+0x49c8], R10 ;  /* 0x0049c80a01007387 */ /* 0x000fe80000100a00 */
[----:B------:R0:W-:Y:S04]  /*5d300*/  STL.64 [R1+0x49c0], R8 ;  /* 0x0049c00801007387 */ /* 0x0001e80000100a00 */
[----:B0-----:R-:W2:Y:S04]  /*5d310*/  LDL.LU R8, [R1+0x380] ;  /* 0x0003800001087983 */ /* 0x001ea80000300800 */
[----:B------:R-:W2:Y:S04]  /*5d320*/  LDL.LU R9, [R1+0x384] ;  /* 0x0003840001097983 */ /* 0x000ea80000300800 */
[----:B------:R-:W2:Y:S04]  /*5d330*/  LDL.LU R10, [R1+0x388] ;  /* 0x00038800010a7983 */ /* 0x000ea80000300800 */
[----:B------:R-:W2:Y:S04]  /*5d340*/  LDL.LU R11, [R1+0x38c] ;  /* 0x00038c00010b7983 */ /* 0x000ea80000300800 */
[----:B--2---:R-:W-:Y:S04]  /*5d350*/  STL.64 [R1+0x49d8], R10 ;  /* 0x0049d80a01007387 */ /* 0x004fe80000100a00 */
[----:B------:R0:W-:Y:S02]  /*5d360*/  STL.64 [R1+0x49d0], R8 ;  /* 0x0049d00801007387 */ /* 0x0001e40000100a00 */
[----:B0-----:R-:W-:-:S02]  /*5d370*/  IMAD.MOV.U32 R8, RZ, RZ, R29 ;  /* 0x000000ffff087224 */ /* 0x001fc400078e001d */
[----:B----4-:R-:W-:Y:S01]  /*5d380*/  IMAD.MOV.U32 R9, RZ, RZ, R26 ;  /* 0x000000ffff097224 */ /* 0x010fe200078e001a */
[----:B------:R-:W2:Y:S04]  /*5d390*/  LDL.LU R29, [R1+0x4aa8] ;  /* 0x004aa800011d7983 */ /* 0x000ea80000300800 */
[----:B------:R3:W-:Y:S04]  /*5d3a0*/  STL.64 [R1+0x49f0], R8 ;  /* 0x0049f00801007387 */ /* 0x0007e80000100a00 */
[----:B------:R-:W4:Y:S04]  /*5d3b0*/  LDL.LU R16, [R1+0x230] ;  /* 0x0002300001107983 */ /* 0x000f280000300800 */
[----:B------:R-:W4:Y:S04]  /*5d3c0*/  LDL.LU R17, [R1+0x234] ;  /* 0x0002340001117983 */ /* 0x000f280000300800 */
[----:B------:R-:W2:Y:S04]  /*5d3d0*/  LDL.LU R18, [R1+0x238] ;  /* 0x0002380001127983 */ /* 0x000ea80000300800 */
[----:B------:R-:W2:Y:S01]  /*5d3e0*/  LDL.LU R19, [R1+0x23c] ;  /* 0x00023c0001137983 */ /* 0x000ea20000300800 */
[----:B---3--:R-:W-:-:S02]  /*5d3f0*/  IMAD.MOV.U32 R8, RZ, RZ, R15 ;  /* 0x000000ffff087224 */ /* 0x008fc400078e000f */
[----:B------:R-:W-:-:S05]  /*5d400*/  IMAD.MOV.U32 R9, RZ, RZ, R14 ;  /* 0x000000ffff097224 */ /* 0x000fca00078e000e */
[----:B------:R0:W-:Y:S02]  /*5d410*/  STL.64 [R1+0x4a08], R8 ;  /* 0x004a080801007387 */ /* 0x0001e40000100a00 */
[----:B0-----:R-:W-:Y:S01]  /*5d420*/  MOV R8, R13 ;  /* 0x0000000d00087202 */ /* 0x001fe20000000f00 */
[----:B------:R-:W-:Y:S02]  /*5d430*/  IMAD.MOV.U32 R9, RZ, RZ, R12 ;  /* 0x000000ffff097224 */ /* 0x000fe400078e000c */
[----:B------:R-:W-:Y:S02]  /*5d440*/  IMAD.MOV.U32 R12, RZ, RZ, R27 ;  /* 0x000000ffff0c7224 */ /* 0x000fe400078e001b */
[----:B------:R-:W-:Y:S01]  /*5d450*/  IMAD.MOV.U32 R13, RZ, RZ, R7 ;  /* 0x000000ffff0d7224 */ /* 0x000fe200078e0007 */
[----:B--2---:R-:W-:Y:S04]  /*5d460*/  STL.64 [R1+0x49e8], R18 ;  /* 0x0049e81201007387 */ /* 0x004fe80000100a00 */
[----:B----4-:R0:W-:Y:S04]  /*5d470*/  STL.64 [R1+0x49e0], R16 ;  /* 0x0049e01001007387 */ /* 0x0101e80000100a00 */
[----:B0-----:R-:W2:Y:S04]  /*5d480*/  LDL.LU R16, [R1+0x3b0] ;  /* 0x0003b00001107983 */ /* 0x001ea80000300800 */
[----:B------:R-:W2:Y:S04]  /*5d490*/  LDL.LU R17, [R1+0x3b4] ;  /* 0x0003b40001117983 */ /* 0x000ea80000300800 */
[----:B------:R-:W3:Y:S04]  /*5d4a0*/  LDL.LU R18, [R1+0x3b8] ;  /* 0x0003b80001127983 */ /* 0x000ee80000300800 */
[----:B------:R-:W3:Y:S04]  /*5d4b0*/  LDL.LU R19, [R1+0x3bc] ;  /* 0x0003bc0001137983 */ /* 0x000ee80000300800 */
[----:B------:R-:W-:Y:S04]  /*5d4c0*/  STL.64 [R1+0x4a30], R8 ;  /* 0x004a300801007387 */ /* 0x000fe80000100a00 */
[----:B------:R0:W-:Y:S04]  /*5d4d0*/  STL.64 [R1+0x4a38], R12 ;  /* 0x004a380c01007387 */ /* 0x0001e80000100a00 */
[----:B0-----:R-:W4:Y:S04]  /*5d4e0*/  LDL.64 R12, [R1+0xf0] ;  /* 0x0000f000010c7983 */ /* 0x001f280000100a00 */
[----:B----4-:R0:W-:Y:S04]  /*5d4f0*/  STL.64 [R1+0x4a50], R12 ;  /* 0x004a500c01007387 */ /* 0x0101e80000100a00 */
[----:B------:R-:W4:Y:S04]  /*5d500*/  LDL.LU R8, [R1+0x960] ;  /* 0x0009600001087983 */ /* 0x000f280000300800 */
[----:B------:R-:W4:Y:S04]  /*5d510*/  LDL.LU R9, [R1+0x964] ;  /* 0x0009640001097983 */ /* 0x000f280000300800 */
[----:B------:R-:W2:Y:S04]  /*5d520*/  LDL.LU R10, [R1+0x968] ;  /* 0x00096800010a7983 */ /* 0x000ea80000300800 */
[----:B------:R-:W2:Y:S04]  /*5d530*/  LDL.LU R11, [R1+0x96c] ;  /* 0x00096c00010b7983 */ /* 0x000ea80000300800 */
[----:B0-----:R-:W2:Y:S04]  /*5d540*/  LDL.64 R12, [R1+0x100] ;  /* 0x00010000010c7983 */ /* 0x001ea80000100a00 */
[----:B--2---:R0:W-:Y:S04]  /*5d550*/  STL.64 [R1+0x4a68], R12 ;  /* 0x004a680c01007387 */ /* 0x0041e80000100a00 */
[----:B0-----:R-:W2:Y:S04]  /*5d560*/  LDL.64 R12, [R1+0x110] ;  /* 0x00011000010c7983 */ /* 0x001ea80000100a00 */
[----:B--2---:R-:W-:Y:S04]  /*5d570*/  STL.64 [R1+0x4a80], R12 ;  /* 0x004a800c01007387 */ /* 0x004fe80000100a00 */
[----:B------:R-:W-:Y:S04]  /*5d580*/  STL.64 [R1+0x4a48], R10 ;  /* 0x004a480a01007387 */ /* 0x000fe80000100a00 */
[----:B----4-:R0:W-:Y:S04]  /*5d590*/  STL.64 [R1+0x4a40], R8 ;  /* 0x004a400801007387 */ /* 0x0101e80000100a00 */
[----:B0-----:R-:W2:Y:S04]  /*5d5a0*/  LDL.LU R8, [R1+0xd30] ;  /* 0x000d300001087983 */ /* 0x001ea80000300800 */
[----:B------:R-:W2:Y:S04]  /*5d5b0*/  LDL.LU R9, [R1+0xd34] ;  /* 0x000d340001097983 */ /* 0x000ea80000300800 */
[----:B------:R-:W4:Y:S04]  /*5d5c0*/  LDL.LU R10, [R1+0xd38] ;  /* 0x000d3800010a7983 */ /* 0x000f280000300800 */
[----:B------:R-:W4:Y:S04]  /*5d5d0*/  LDL.LU R11, [R1+0xd3c] ;  /* 0x000d3c00010b7983 */ /* 0x000f280000300800 */
[----:B------:R-:W2:Y:S04]  /*5d5e0*/  LDL.LU R24, [R1+0xd70] ;  /* 0x000d700001187983 */ /* 0x000ea80000300800 */
[----:B------:R-:W2:Y:S04]  /*5d5f0*/  LDL.LU R25, [R1+0xd74] ;  /* 0x000d740001197983 */ /* 0x000ea80000300800 */
[----:B------:R-:W2:Y:S04]  /*5d600*/  LDL.LU R26, [R1+0xd78] ;  /* 0x000d7800011a7983 */ /* 0x000ea80000300800 */
[----:B------:R-:W2:Y:S04]  /*5d610*/  LDL.LU R27, [R1+0xd7c] ;  /* 0x000d7c00011b7983 */ /* 0x000ea80000300800 */
[----:B------:R-:W2:Y:S04]  /*5d620*/  LDL.64 R12, [R1+0x120] ;  /* 0x00012000010c7983 */ /* 0x000ea80000100a00 */
[----:B--2---:R0:W-:Y:S04]  /*5d630*/  STL.64 [R1+0x4a98], R12 ;  /* 0x004a980c01007387 */ /* 0x0041e80000100a00 */
[----:B0-----:R-:W2:Y:S04]  /*5d640*/  LDL.64 R12, [R1+0x130] ;  /* 0x00013000010c7983 */ /* 0x001ea80000100a00 */
[----:B----4-:R-:W-:Y:S04]  /*5d650*/  STL.64 [R1+0x4a60], R10 ;  /* 0x004a600a01007387 */ /* 0x010fe80000100a00 */
[----:B------:R0:W-:Y:S04]  /*5d660*/  STL.64 [R1+0x4a58], R8 ;  /* 0x004a580801007387 */ /* 0x0001e80000100a00 */
[----:B0-----:R-:W4:Y:S04]  /*5d670*/  LDL.LU R8, [R1+0xd40] ;  /* 0x000d400001087983 */ /* 0x001f280000300800 */
[----:B------:R-:W4:Y:S04]  /*5d680*/  LDL.LU R9, [R1+0xd44] ;  /* 0x000d440001097983 */ /* 0x000f280000300800 */
[----:B------:R-:W2:Y:S04]  /*5d690*/  LDL.LU R10, [R1+0xd48] ;  /* 0x000d4800010a7983 */ /* 0x000ea80000300800 */
[----:B------:R-:W2:Y:S04]  /*5d6a0*/  LDL.LU R11, [R1+0xd4c] ;  /* 0x000d4c00010b7983 */ /* 0x000ea80000300800 */
[----:B--2---:R-:W-:Y:S04]  /*5d6b0*/  STL.64 [R1+0x4a78], R10 ;  /* 0x004a780a01007387 */ /* 0x004fe80000100a00 */
[----:B----4-:R0:W-:Y:S04]  /*5d6c0*/  STL.64 [R1+0x4a70], R8 ;  /* 0x004a700801007387 */ /* 0x0101e80000100a00 */
        /* <DEDUP_REMOVED lines=15> */
[----:B------:R-:W4:Y:S01]  /*5d7c0*/  LDL.LU R19, [R1+0x66c] ;  /* 0x00066c0001137983 */ /* 0x000f220000300800 */
[----:B------:R-:W-:Y:S01]  /*5d7d0*/  HMMA.16816.F32.BF16 R24, R20, R12, R24 ;  /* 0x0000000c1418723c */ /* 0x000fe20000041818 */
[----:B------:R-:W-:-:S02]  /*5d7e0*/  IMAD.MOV.U32 R7, RZ, RZ, R13 ;  /* 0x000000ffff077224 */ /* 0x000fc400078e000d */
[----:B----4-:R-:W-:Y:S04]  /*5d7f0*/  STL.64 [R1+0x4a18], R18 ;  /* 0x004a181201007387 */ /* 0x010fe80000100a00 */
[----:B---3--:R0:W-:Y:S04]  /*5d800*/  STL.64 [R1+0x4a10], R16 ;  /* 0x004a101001007387 */ /* 0x0081e80000100a00 */
[----:B0-----:R-:W3:Y:S04]  /*5d810*/  LDL.LU R16, [R1+0x670] ;  /* 0x0006700001107983 */ /* 0x001ee80000300800 */
[----:B------:R-:W3:Y:S04]  /*5d820*/  LDL.LU R17, [R1+0x674] ;  /* 0x0006740001117983 */ /* 0x000ee80000300800 */
[----:B------:R-:W3:Y:S04]  /*5d830*/  LDL.LU R18, [R1+0x678] ;  /* 0x0006780001127983 */ /* 0x000ee80000300800 */
[----:B------:R-:W3:Y:S04]  /*5d840*/  LDL.LU R19, [R1+0x67c] ;  /* 0x00067c0001137983 */ /* 0x000ee80000300800 */
[----:B------:R-:W-:Y:S04]  /*5d850*/  STL [R1+0x49b4], R3 ;  /* 0x0049b40301007387 */ /* 0x000fe80000100800 */
[----:B------:R-:W-:Y:S04]  /*5d860*/  STL [R1+0x49b0], R6 ;  /* 0x0049b00601007387 */ /* 0x000fe80000100800 */
[----:B------:R0:W-:Y:S04]  /*5d870*/  STL.64 [R1+0x2f0], R24 ;  /* 0x0002f01801007387 */ /* 0x0001e80000100a00 */
[----:B------:R1:W-:Y:S04]  /*5d880*/  STL.64 [R1+0x2f8], R26 ;  /* 0x0002f81a01007387 */ /* 0x0003e80000100a00 */
[----:B0-----:R-:W4:Y:S01]  /*5d890*/  LDL.LU.64 R24, [R1+0x4aa0] ;  /* 0x004aa00001187983 */ /* 0x001f220000300a00 */
[----:B-1----:R-:W-:-:S03]  /*5d8a0*/  IMAD.MOV.U32 R26, RZ, RZ, R12 ;  /* 0x000000ffff1a7224 */ /* 0x002fc600078e000c */
        /* <DEDUP_REMOVED lines=39> */
[----:B--2---:R-:W-:Y:S02]  /*5db20*/  HMMA.16816.F32.BF16 R20, R20, R12, R8 ;  /* 0x0000000c1414723c */ /* 0x004fe40000041808 */
[----:B------:R-:W3:Y:S04]  /*5db30*/  LDL.LU.64 R8, [R1+0x4a30] ;  /* 0x004a300001087983 */ /* 0x000ee80000300a00 */
[----:B------:R-:W3:Y:S04]  /*5db40*/  LDL.LU.64 R14, [R1+0x4a28] ;  /* 0x004a2800010e7983 */ /* 0x000ee80000300a00 */
[----:B------:R-:W3:Y:S09]  /*5db50*/  LDL.LU.64 R12, [R1+0x4a20] ;  /* 0x004a2000010c7983 */ /* 0x000ef20000300a00 */
[----:B------:R0:W-:Y:S04]  /*5db60*/  STL.64 [R1+0x1a0], R20 ;  /* 0x0001a01401007387 */ /* 0x0001e80000100a00 */
[----:B------:R1:W-:Y:S04]  /*5db70*/  STL.64 [R1+0x1a8], R22 ;  /* 0x0001a81601007387 */ /* 0x0003e80000100a00 */
[----:B0-----:R-:W2:Y:S04]  /*5db80*/  LDL.LU R20, [R1+0x220] ;  /* 0x0002200001147983 */ /* 0x001ea80000300800 */
[----:B------:R-:W2:Y:S04]  /*5db90*/  LDL.LU R21, [R1+0x224] ;  /* 0x0002240001157983 */ /* 0x000ea80000300800 */
[----:B-1----:R-:W2:Y:S01]  /*5dba0*/  LDL.LU R22, [R1+0x228] ;  /* 0x0002280001167983 */ /* 0x002ea20000300800 */
        /* <DEDUP_REMOVED lines=24> */
[----:B------:R-:W3:Y:S01]  /*5dd30*/  LDL.LU.64 R8, [R1+0x49c0] ;  /* 0x0049c00001087983 */ /* 0x000ee20000300a00 */
[----:B------:R-:W-:-:S02]  /*5dd40*/  IMAD.MOV.U32 R23, RZ, RZ, R29 ;  /* 0x000000ffff177224 */ /* 0x000fc400078e001d */
[----:B------:R-:W0:Y:S01]  /*5dd50*/  S2R R29, SR_TID.X ;  /* 0x00000000001d7919 */ /* 0x000e220000002100 */
[----:B------:R-:W-:Y:S01]  /*5dd60*/  STL.64 [R1+0x48a8], R24 ;  /* 0x0048a81801007387 */ /* 0x000fe20000100a00 */
[----:B---3--:R-:W-:-:S15]  /*5dd70*/  HMMA.16816.F32.BF16 R16, R12, R8, R16 ;  /* 0x000000080c10723c */ /* 0x008fde0000041810 */
[----:B------:R-:W-:-:S04]  /*5dd80*/  NOP ;  /* 0x0000000000007918 */ /* 0x000fc80000000000 */
[----:B------:R-:W-:Y:S04]  /*5dd90*/  STL.64 [R1+0x60], R16 ;  /* 0x0000601001007387 */ /* 0x000fe80000100a00 */
[----:B------:R-:W-:Y:S04]  /*5dda0*/  STL.64 [R1+0x68], R18 ;  /* 0x0000681201007387 */ /* 0x000fe80000100a00 */
[----:B----4-:R-:W-:Y:S04]  /*5ddb0*/  STL.64 [R1+0x48a0], R10 ;  /* 0x0048a00a01007387 */ /* 0x010fe80000100a00 */
[----:B------:R2:W-:Y:S02]  /*5ddc0*/  STL.64 [R1+0x4898], R8 ;  /* 0x0048980801007387 */ /* 0x0005e40000100a00 */
[----:B--2---:R-:W-:Y:S01]  /*5ddd0*/  HMMA.16816.F32.BF16 R8, R12, R4, R20 ;  /* 0x000000040c08723c */ /* 0x004fe20000041814 */
[C---:B0-----:R-:W-:Y:S01]  /*5dde0*/  LOP3.LUT R19, R29.reuse, 0x7, RZ, 0xc0, !PT ;  /* 0x000000071d137812 */ /* 0x041fe200078ec0ff */
[----:B------:R-:W-:-:S04]  /*5ddf0*/  IMAD.SHL.U32 R18, R29, 0x2, RZ ;  /* 0x000000021d127824 */ /* 0x000fc800078e00ff */
[----:B------:R-:W-:Y:S02]  /*5de00*/  IMAD R19, R19, 0x110, RZ ;  /* 0x0000011013137824 */ /* 0x000fe400078e02ff */
[----:B------:R-:W-:-:S03]  /*5de10*/  IMAD.SHL.U32 R29, R29, 0x80, RZ ;  /* 0x000000801d1d7824 */ /* 0x000fc600078e00ff */
[----:B------:R-:W-:-:S04]  /*5de20*/  LOP3.LUT R19, R19, 0x10, R18, 0x78, !PT ;  /* 0x0000001013137812 */ /* 0x000fc800078e7812 */
[----:B------:R-:W-:-:S04]  /*5de30*/  LOP3.LUT R19, R19, 0x800, R29, 0xf8, !PT ;  /* 0x0000080013137812 */ /* 0x000fc800078ef81d */
[----:B------:R-:W-:Y:S01]  /*5de40*/  IMAD.MOV.U32 R29, RZ, RZ, R11 ;  /* 0x000000ffff1d7224 */ /* 0x000fe200078e000b */
[----:B------:R-:W-:Y:S01]  /*5de50*/  STL.64 [R1+0x40], R8 ;  /* 0x0000400801007387 */ /* 0x000fe20000100a00 */
[----:B------:R-:W-:-:S03]  /*5de60*/  LOP3.LUT R19, R19, 0x20, RZ, 0x3c, !PT ;  /* 0x0000002013137812 */ /* 0x000fc600078e3cff */
[----:B------:R-:W-:Y:S04]  /*5de70*/  STL [R1+0x48], R10 ;  /* 0x0000480a01007387 */ /* 0x000fe80000100800 */
[----:B------:R-:W-:Y:S04]  /*5de80*/  STL.64 [R1+0x49a0], R4 ;  /* 0x0049a00401007387 */ /* 0x000fe80000100a00 */
[----:B------:R-:W-:Y:S04]  /*5de90*/  STL [R1+0x42b0], R29 ;  /* 0x0042b01d01007387 */ /* 0x000fe80000100800 */
[----:B------:R-:W2:Y:S04]  /*5dea0*/  LDL.LU R16, [R1+0x360] ;  /* 0x0003600001107983 */ /* 0x000ea80000300800 */
[----:B------:R-:W2:Y:S04]  /*5deb0*/  LDL.LU R17, [R1+0x364] ;  /* 0x0003640001117983 */ /* 0x000ea80000300800 */
[----:B------:R0:W1:Y:S04]  /*5dec0*/  LDSM.16.MT88.4 R20, [R19+UR5+0x12080] ;  /* 0x012080051314783b */ /* 0x0000680008004200 */
[----:B------:R-:W3:Y:S04]  /*5ded0*/  LDL.LU R18, [R1+0x368] ;  /* 0x0003680001127983 */ /* 0x000ee80000300800 */
[----:B0-----:R-:W3:Y:S04]  /*5dee0*/  LDL.LU R19, [R1+0x36c] ;  /* 0x00036c0001137983 */ /* 0x001ee80000300800 */
[----:B---3--:R-:W-:Y:S04]  /*5def0*/  STL.64 [R1+0x48f8], R18 ;  /* 0x0048f81201007387 */ /* 0x008fe80000100a00 */
[----:B--2---:R0:W-:Y:S02]  /*5df00*/  STL.64 [R1+0x48f0], R16 ;  /* 0x0048f01001007387 */ /* 0x0041e40000100a00 */
        /* <DEDUP_REMOVED lines=8> */
[----:B------:R-:W2:Y:S04]  /*5df90*/  LDL.LU R6, [R1+0x49b0] ;  /* 0x0049b00001067983 */ /* 0x000ea80000300800 */
[----:B------:R-:W-:Y:S04]  /*5dfa0*/  STL.64 [R1+0x4920], R16 ;  /* 0x0049201001007387 */ /* 0x000fe80000100a00 */
[----:B------:R-:W2:Y:S04]  /*5dfb0*/  LDL.64 R24, [R1] ;  /* 0x0000000001187983 */ /* 0x000ea80000100a00 */
[----:B--2---:R0:W-:Y:S04]  /*5dfc0*/  STL.64 [R1+0x48c0], R24 ;  /* 0x0048c01801007387 */ /* 0x0041e80000100a00 */
[----:B0-----:R-:W2:Y:S04]  /*5dfd0*/  LDL.64 R24, [R1+0x10] ;  /* 0x0000100001187983 */ /* 0x001ea80000100a00 */
[----:B--2---:R-:W-:Y:S04]  /*5dfe0*/  STL.64 [R1+0x48d8], R24 ;  /* 0x0048d81801007387 */ /* 0x004fe80000100a00 */
[----:B-1----:R-:W-:Y:S04]  /*5dff0*/  STL.64 [R1+0x47f8], R22 ;  /* 0x0047f81601007387 */ /* 0x002fe80000100a00 */
[----:B------:R0:W-:Y:S04]  /*5e000*/  STL.64 [R1+0x47f0], R20 ;  /* 0x0047f01401007387 */ /* 0x0001e80000100a00 */
[----:B0-----:R-:W2:Y:S01]  /*5e010*/  LDL.64 R20, [R1+0xe0] ;  /* 0x0000e00001147983 */ /* 0x001ea20000100a00 */
[----:B------:R-:W-:Y:S01]  /*5e020*/  MOV R16, R0 ;  /* 0x0000000000107202 */ /* 0x000fe20000000f00 */
[----:B------:R-:W-:-:S02]  /*5e030*/  IMAD.MOV.U32 R17, RZ, RZ, R2 ;  /* 0x000000ffff117224 */ /* 0x000fc400078e0002 */
[----:B--2---:R0:W-:Y:S04]  /*5e040*/  STL.64 [R1+0x4900], R20 ;  /* 0x0049001401007387 */ /* 0x0041e80000100a00 */
[----:B0-----:R-:W2:Y:S04]  /*5e050*/  LDL.LU R20, [R1+0xb00] ;  /* 0x000b000001147983 */ /* 0x001ea80000300800 */
[----:B------:R-:W2:Y:S04]  /*5e060*/  LDL.LU R21, [R1+0xb04] ;  /* 0x000b040001157983 */ /* 0x000ea80000300800 */
[----:B------:R-:W2:Y:S04]  /*5e070*/  LDL.LU R22, [R1+0xb08] ;  /* 0x000b080001167983 */ /* 0x000ea80000300800 */
        /* <DEDUP_REMOVED lines=19> */
[----:B---3--:R-:W-:-:S02]  /*5e1b0*/  IMAD.MOV.U32 R16, RZ, RZ, R26 ;  /* 0x000000ffff107224 */ /* 0x008fc400078e001a */
[----:B------:R-:W-:Y:S01]  /*5e1c0*/  IMAD.MOV.U32 R17, RZ, RZ, R7 ;  /* 0x000000ffff117224 */ /* 0x000fe200078e0007 */
[----:B------:R-:W3:Y:S04]  /*5e1d0*/  LDL.LU R24, [R1+0xb80] ;  /* 0x000b800001187983 */ /* 0x000ee80000300800 */
[----:B------:R-:W3:Y:S04]  /*5e1e0*/  LDL.LU R25, [R1+0xb84] ;  /* 0x000b840001197983 */ /* 0x000ee80000300800 */
[----:B------:R-:W3:Y:S04]  /*5e1f0*/  LDL.LU R26, [R1+0xb88] ;  /* 0x000b8800011a7983 */ /* 0x000ee80000300800 */
[----:B------:R-:W3:Y:S04]  /*5e200*/  LDL.LU R27, [R1+0xb8c] ;  /* 0x000b8c00011b7983 */ /* 0x000ee80000300800 */
[----:B------:R-:W3:Y:S04]  /*5e210*/  LDL.64 R8, [R1+0x50] ;  /* 0x0000500001087983 */ /* 0x000ee80000100a00 */
        /* <DEDUP_REMOVED lines=8> */
[----:B----4-:R-:W-:-:S05]  /*5e2a0*/  IMAD.MOV.U32 R17, RZ, RZ, R3 ;  /* 0x000000ffff117224 */ /* 0x010fca00078e0003 */
        /* <DEDUP_REMOVED lines=14> */
[----:B------:R-:W2:Y:S01]  /*5e390*/  LDL.64 R16, [R1+0x160] ;  /* 0x0001600001107983 */ /* 0x000ea20000100a00 */
[----:B---3--:R-:W-:Y:S03]  /*5e3a0*/  HMMA.16816.F32.BF16 R24, R12, R8, R24 ;  /* 0x000000080c18723c */ /* 0x008fe60000041818 */
[----:B----4-:R-:W-:Y:S04]  /*5e3b0*/  STL.64 [R1+0x4978], R22 ;  /* 0x0049781601007387 */ /* 0x010fe80000100a00 */
[----:B--2---:R0:W-:Y:S04]  /*5e3c0*/  STL.64 [R1+0x4970], R20 ;  /* 0x0049701401007387 */ /* 0x0041e80000100a00 */
[----:B0-----:R-:W2:Y:S04]  /*5e3d0*/  LDL.LU R20, [R1+0xb50] ;  /* 0x000b500001147983 */ /* 0x001ea80000300800 */
[----:B------:R-:W2:Y:S04]  /*5e3e0*/  LDL.LU R21, [R1+0xb54] ;  /* 0x000b540001157983 */ /* 0x000ea80000300800 */
[----:B------:R-:W3:Y:S04]  /*5e3f0*/  LDL.LU R22, [R1+0xb58] ;  /* 0x000b580001167983 */ /* 0x000ee80000300800 */
[----:B------:R-:W3:Y:S01]  /*5e400*/  LDL.LU R23, [R1+0xb5c] ;  /* 0x000b5c0001177983 */ /* 0x000ee20000300800 */
[----:B------:R-:W-:Y:S01]  /*5e410*/  IMAD.MOV.U32 R2, RZ, RZ, R8 ;  /* 0x000000ffff027224 */ /* 0x000fe200078e0008 */
[----:B------:R-:W-:-:S02]  /*5e420*/  MOV R0, R9 ;  /* 0x0000000900007202 */ /* 0x000fc40000000f00 */
[----:B---3--:R-:W-:Y:S04]  /*5e430*/  STL.64 [R1+0x4990], R22 ;  /* 0x0049901601007387 */ /* 0x008fe80000100a00 */
[----:B--2---:R0:W-:Y:S04]  /*5e440*/  STL.64 [R1+0x4988], R20 ;  /* 0x0049881401007387 */ /* 0x0041e80000100a00 */
[----:B0-----:R-:W2:Y:S04]  /*5e450*/  LDL.LU R20, [R1+0xb60] ;  /* 0x000b600001147983 */ /* 0x001ea80000300800 */
[----:B------:R-:W2:Y:S04]  /*5e460*/  LDL.LU R21, [R1+0xb64] ;  /* 0x000b640001157983 */ /* 0x000ea80000300800 */
[----:B------:R-:W2:Y:S04]  /*5e470*/  LDL.LU R22, [R1+0xb68] ;  /* 0x000b680001167983 */ /* 0x000ea80000300800 */
[----:B------:R-:W2:Y:S04]  /*5e480*/  LDL.LU R23, [R1+0xb6c] ;  /* 0x000b6c0001177983 */ /* 0x000ea80000300800 */
[----:B------:R0:W-:Y:S04]  /*5e490*/  STL.64 [R1+0x2a0], R24 ;  /* 0x0002a01801007387 */ /* 0x0001e80000100a00 */
[----:B------:R-:W-:Y:S04]  /*5e4a0*/  STL.64 [R1+0x2a8], R26 ;  /* 0x0002a81a01007387 */ /* 0x000fe80000100a00 */
[----:B0-----:R-:W3:Y:S04]  /*5e4b0*/  LDL.64 R24, [R1+0x20] ;  /* 0x0000200001187983 */ /* 0x001ee80000100a00 */
[----:B------:R-:W4:Y:S04]  /*5e4c0*/  LDL.LU R8, [R1+0x920] ;  /* 0x0009200001087983 */ /* 0x000f280000300800 */
[----:B------:R-:W4:Y:S04]  /*5e4d0*/  LDL.LU R9, [R1+0x924] ;  /* 0x0009240001097983 */ /* 0x000f280000300800 */
[----:B------:R-:W2:Y:S04]  /*5e4e0*/  LDL.LU R10, [R1+0x928] ;  /* 0x00092800010a7983 */ /* 0x000ea80000300800 */
[----:B------:R-:W2:Y:S01]  /*5e4f0*/  LDL.LU R11, [R1+0x92c] ;  /* 0x00092c00010b7983 */ /* 0x000ea20000300800 */
[----:B------:R-:W-:Y:S03]  /*5e500*/  HMMA.16816.F32.BF16 R4, R12, R16, R4 ;  /* 0x000000100c04723c */ /* 0x000fe60000041804 */
        /* <DEDUP_REMOVED lines=12> */
[----:B------:R0:W-:Y:S04]  /*5e5d0*/  STL.64 [R1+0x290], R4 ;  /* 0x0002900401007387 */ /* 0x0001e80000100a00 */
[----:B------:R1:W-:Y:S04]  /*5e5e0*/  STL.64 [R1+0x298], R6 ;  /* 0x0002980601007387 */ /* 0x0003e80000100a00 */
[----:B0-----:R-:W4:Y:S01]  /*5e5f0*/  LDL.LU.64 R4, [R1+0x49a0] ;  /* 0x0049a00001047983 */ /* 0x001f220000300a00 */
[----:B-1----:R-:W-:-:S02]  /*5e600*/  IMAD.MOV.U32 R7, RZ, RZ, R16 ;  /* 0x000000ffff077224 */ /* 0x002fc400078e0010 */
        /* <DEDUP_REMOVED lines=48> */
[----:B------:R0:W-:Y:S04]  /*5e910*/  STL.64 [R1+0x30], R12 ;  /* 0x0000300c01007387 */ /* 0x0001e80000100a00 */
[----:B------:R1:W-:Y:S04]  /*5e920*/  STL.64 [R1+0x38], R14 ;  /* 0x0000380e01007387 */ /* 0x0003e80000100a00 */
[----:B0-----:R-:W4:Y:S04]  /*5e930*/  LDL.LU R12, [R1+0x4c0] ;  /* 0x0004c000010c7983 */ /* 0x001f280000300800 */
[----:B------:R-:W4:Y:S04]  /*5e940*/  LDL.LU R13, [R1+0x4c4] ;  /* 0x0004c400010d7983 */ /* 0x000f280000300800 */
[----:B-1----:R-:W4:Y:S04]  /*5e950*/  LDL.LU R14, [R1+0x4c8] ;  /* 0x0004c800010e7983 */ /* 0x002f280000300800 */
[----:B------:R-:W4:Y:S04]  /*5e960*/  LDL.LU R15, [R1+0x4cc] ;  /* 0x0004cc00010f7983 */ /* 0x000f280000300800 */
[----:B------:R0:W-:Y:S04]  /*5e970*/  STL.64 [R1+0x4808], R20 ;  /* 0x0048081401007387 */ /* 0x0001e80000100a00 */
[----:B0-----:R-:W2:Y:S04]  /*5e980*/  LDL.LU R20, [R1+0x950] ;  /* 0x0009500001147983 */ /* 0x001ea80000300800 */
[----:B------:R-:W2:Y:S04]  /*5e990*/  LDL.LU R21, [R1+0x954] ;  /* 0x0009540001157983 */ /* 0x000ea80000300800 */
[----:B------:R-:W2:Y:S04]  /*5e9a0*/  LDL.LU R22, [R1+0x958] ;  /* 0x0009580001167983 */ /* 0x000ea80000300800 */
[----:B------:R-:W2:Y:S01]  /*5e9b0*/  LDL.LU R23, [R1+0x95c] ;  /* 0x00095c0001177983 */ /* 0x000ea20000300800 */
[----:B---3--:R-:W-:Y:S01]  /*5e9c0*/  IMAD.MOV.U32 R3, RZ, RZ, R25 ;  /* 0x000000ffff037224 */ /* 0x008fe200078e0019 */
[----:B--2---:R-:W-:-:S15]  /*5e9d0*/  HMMA.16816.F32.BF16 R20, R16, R24, R20 ;  /* 0x000000181014723c */ /* 0x004fde0000041814 */
[----:B------:R-:W-:-:S04]  /*5e9e0*/  NOP ;  /* 0x0000000000007918 */ /* 0x000fc80000000000 */
[----:B------:R-:W-:Y:S04]  /*5e9f0*/  STL.64 [R1+0x190], R20 ;  /* 0x0001901401007387 */ /* 0x000fe80000100a00 */
[----:B------:R0:W-:Y:S02]  /*5ea00*/  STL.64 [R1+0x198], R22 ;  /* 0x0001981601007387 */ /* 0x0001e40000100a00 */
[----:B0-----:R-:W-:Y:S02]  /*5ea10*/  IMAD.MOV.U32 R22, RZ, RZ, R24 ;  /* 0x000000ffff167224 */ /* 0x001fe400078e0018 */
[----:B------:R-:W2:Y:S02]  /*5ea20*/  LDL.LU.64 R24, [R1+0x48d8] ;  /* 0x0048d80001187983 */ /* 0x000ea40000300a00 */
[----:B--2---:R-:W-:Y:S01]  /*5ea30*/  HMMA.16816.F32.BF16 R8, R16, R24, R8 ;  /* 0x000000181008723c */ /* 0x004fe20000041808 */
[----:B------:R-:W-:-:S15]  /*5ea40*/  IMAD.MOV.U32 R23, RZ, RZ, R25 ;  /* 0x000000ffff177224 */ /* 0x000fde00078e0019 */
[----:B------:R-:W-:-:S03]  /*5ea50*/  NOP ;  /* 0x0000000000007918 */ /* 0x000fc60000000000 */
        /* <DEDUP_REMOVED lines=16> */
[----:B0-----:R-:W3:Y:S04]  /*5eb60*/  LDL.LU R20, [R1+0x6e0] ;  /* 0x0006e00001147983 */ /* 0x001ee80000300800 */
[----:B------:R-:W3:Y:S04]  /*5eb70*/  LDL.LU R21, [R1+0x6e4] ;  /* 0x0006e40001157983 */ /* 0x000ee80000300800 */
[----:B------:R-:W3:Y:S04]  /*5eb80*/  LDL.LU R22, [R1+0x6e8] ;  /* 0x0006e80001167983 */ /* 0x000ee80000300800 */
[----:B------:R-:W3:Y:S01]  /*5eb90*/  LDL.LU R23, [R1+0x6ec] ;  /* 0x0006ec0001177983 */ /* 0x000ee20000300800 */
[----:B--2---:R-:W-:-:S15]  /*5eba0*/  HMMA.16816.F32.BF16 R8, R16, R24, R8 ;  /* 0x000000181008723c */ /* 0x004fde0000041808 */
[----:B------:R-:W-:-:S04]  /*5ebb0*/  NOP ;  /* 0x0000000000007918 */ /* 0x000fc80000000000 */
[----:B------:R-:W-:Y:S04]  /*5ebc0*/  STL.64 [R1+0xd0], R8 ;  /* 0x0000d00801007387 */ /* 0x000fe80000100a00 */
[----:B------:R0:W-:Y:S04]  /*5ebd0*/  STL.64 [R1+0xd8], R10 ;  /* 0x0000d80a01007387 */ /* 0x0001e80000100a00 */
[----:B0-----:R-:W2:Y:S04]  /*5ebe0*/  LDL.LU.64 R10, [R1+0x48a0] ;  /* 0x0048a000010a7983 */ /* 0x001ea80000300a00 */
[----:B------:R-:W3:Y:S04]  /*5ebf0*/  LDL.LU.64 R8, [R1+0x4898] ;  /* 0x0048980001087983 */ /* 0x000ee80000300a00 */
[----:B------:R0:W-:Y:S04]  /*5ec00*/  STL.64 [R1+0x4858], R24 ;  /* 0x0048581801007387 */ /* 0x0001e80000100a00 */
[----:B0-----:R-:W2:Y:S01]  /*5ec10*/  LDL.LU R24, [R1+0xcf0] ;  /* 0x000cf00001187983 */ /* 0x001ea20000300800 */
[----:B---3--:R-:W-:-:S15]  /*5ec20*/  HMMA.16816.F32.BF16 R20, R16, R8, R20 ;  /* 0x000000081014723c */ /* 0x008fde0000041814 */
[----:B------:R-:W-:-:S04]  /*5ec30*/  NOP ;  /* 0x0000000000007918 */ /* 0x000fc80000000000 */
[----:B------:R-:W-:Y:S04]  /*5ec40*/  STL.64 [R1+0xc0], R20 ;  /* 0x0000c01401007387 */ /* 0x000fe80000100a00 */
[----:B------:R-:W-:Y:S04]  /*5ec50*/  STL.64 [R1+0xc8], R22 ;  /* 0x0000c81601007387 */ /* 0x000fe80000100a00 */
[----:B------:R-:W2:Y:S04]  /*5ec60*/  LDL.LU R25, [R1+0xcf4] ;  /* 0x000cf40001197983 */ /* 0x000ea80000300800 */
[----:B------:R-:W3:Y:S04]  /*5ec70*/  LDL.LU R26, [R1+0xcf8] ;  /* 0x000cf800011a7983 */ /* 0x000ee80000300800 */
[----:B------:R-:W3:Y:S04]  /*5ec80*/  LDL.LU R27, [R1+0xcfc] ;  /* 0x000cfc00011b7983 */ /* 0x000ee80000300800 */
[----:B---3--:R-:W-:Y:S04]  /*5ec90*/  STL.64 [R1+0x4868], R26 ;  /* 0x0048681a01007387 */ /* 0x008fe80000100a00 */
[----:B--2---:R0:W-:Y:S04]  /*5eca0*/  STL.64 [R1+0x4860], R24 ;  /* 0x0048601801007387 */ /* 0x0041e80000100a00 */
[----:B0-----:R-:W2:Y:S04]  /*5ecb0*/  LDL.64 R24, [R1+0x150] ;  /* 0x0001500001187983 */ /* 0x001ea80000100a00 */
[----:B--2---:R0:W-:Y:S02]  /*5ecc0*/  STL.64 [R1+0x4878], R24 ;  /* 0x0048781801007387 */ /* 0x0041e40000100a00 */
[----:B0-----:R-:W-:-:S02]  /*5ecd0*/  IMAD.MOV.U32 R24, RZ, RZ, R7 ;  /* 0x000000ffff187224 */ /* 0x001fc400078e0007 */
[----:B------:R-:W-:-:S05]  /*5ece0*/  IMAD.MOV.U32 R25, RZ, RZ, R6 ;  /* 0x000000ffff197224 */ /* 0x000fca00078e0006 */
[----:B------:R0:W-:Y:S04]  /*5ecf0*/  STL.64 [R1+0x4890], R24 ;  /* 0x0048901801007387 */ /* 0x0001e80000100a00 */
[----:B------:R-:W-:Y:S04]  /*5ed00*/  STL.64 [R1+0x47a8], R10 ;  /* 0x0047a80a01007387 */ /* 0x000fe80000100a00 */
[----:B------:R4:W-:Y:S04]  /*5ed10*/  STL.64 [R1+0x47a0], R8 ;  /* 0x0047a00801007387 */ /* 0x0009e80000100a00 */
[----:B0-----:R-:W2:Y:S01]  /*5ed20*/  LDL.LU R24, [R1+0xd20] ;  /* 0x000d200001187983 */ /* 0x001ea20000300800 */
[----:B----4-:R-:W-:-:S15]  /*5ed30*/  HMMA.16816.F32.BF16 R8, R16, R4, R12 ;  /* 0x000000041008723c */ /* 0x010fde000004180c */
[----:B------:R-:W-:-:S04]  /*5ed40*/  NOP ;  /* 0x0000000000007918 */ /* 0x000fc80000000000 */
[----:B------:R-:W-:Y:S04]  /*5ed50*/  STL.64 [R1+0xb0], R8 ;  /* 0x0000b00801007387 */ /* 0x000fe80000100a00 */
[----:B------:R-:W-:Y:S04]  /*5ed60*/  STL.64 [R1+0xb8], R10 ;  /* 0x0000b80a01007387 */ /* 0x000fe80000100a00 */
[----:B------:R-:W2:Y:S04]  /*5ed70*/  LDL.LU R25, [R1+0xd24] ;  /* 0x000d240001197983 */ /* 0x000ea80000300800 */
[----:B------:R-:W2:Y:S04]  /*5ed80*/  LDL.LU R26, [R1+0xd28] ;  /* 0x000d2800011a7983 */ /* 0x000ea80000300800 */
[----:B------:R-:W2:Y:S04]  /*5ed90*/  LDL.LU R27, [R1+0xd2c] ;  /* 0x000d2c00011b7983 */ /* 0x000ea80000300800 */
        /* <DEDUP_REMOVED lines=13> */
[----:B------:R-:W2:Y:S04]  /*5ee70*/  LDL.LU R22, [R1+0xcd8] ;  /* 0x000cd80001167983 */ /* 0x000ea80000300800 */
[----:B------:R-:W2:Y:S04]  /*5ee80*/  LDL.LU R23, [R1+0xcdc] ;  /* 0x000cdc0001177983 */ /* 0x000ea80000300800 */
[----:B--2---:R-:W-:Y:S04]  /*5ee90*/  STL.64 [R1+0x4840], R22 ;  /* 0x0048401601007387 */ /* 0x004fe80000100a00 */
[----:B----4-:R0:W-:Y:S04]  /*5eea0*/  STL.64 [R1+0x4838], R20 ;  /* 0x0048381401007387 */ /* 0x0101e80000100a00 */
[----:B0-----:R-:W2:Y:S01]  /*5eeb0*/  LDL.64 R20, [R1+0x130] ;  /* 0x0001300001147983 */ /* 0x001ea20000100a00 */
[----:B------:R-:W0:Y:S02]  /*5eec0*/  S2R R29, SR_TID.X ;  /* 0x00000000001d7919 */ /* 0x000e240000002100 */
[C---:B0-----:R-:W-:Y:S01]  /*5eed0*/  LOP3.LUT R28, R29.reuse, 0x7, RZ, 0xc0, !PT ;  /* 0x000000071d1c7812 */ /* 0x041fe200078ec0ff */
[----:B------:R-:W-:-:S04]  /*5eee0*/  IMAD.SHL.U32 R15, R29, 0x2, RZ ;  /* 0x000000021d0f7824 */ /* 0x000fc800078e00ff */
[----:B------:R-:W-:Y:S01]  /*5eef0*/  IMAD R28, R28, 0x110, RZ ;  /* 0x000001101c1c7824 */ /* 0x000fe200078e02ff */
[----:B------:R-:W-:-:S04]  /*5ef00*/  SHF.L.U32 R29, R29, 0x7, RZ ;  /* 0x000000071d1d7819 */ /* 0x000fc800000006ff */
[----:B------:R-:W-:Y:S01]  /*5ef10*/  LOP3.LUT R28, R28, 0x10, R15, 0x78, !PT ;  /* 0x000000101c1c7812 */ /* 0x000fe200078e780f */
[----:B--2---:R0:W-:Y:S04]  /*5ef20*/  STL.64 [R1+0x4850], R20 ;  /* 0x0048501401007387 */ /* 0x0041e80000100a00 */
[----:B------:R-:W2:Y:S01]  /*5ef30*/  LDL.64 R8, [R1+0x120] ;  /* 0x0001200001087983 */ /* 0x000ea20000100a00 */
[----:B------:R-:W-:-:S04]  /*5ef40*/  LOP3.LUT R28, R28, 0x800, R29, 0xf8, !PT ;  /* 0x000008001c1c7812 */ /* 0x000fc800078ef81d */
[----:B------:R-:W-:-:S05]  /*5ef50*/  LOP3.LUT R28, R28, 0x40, RZ, 0x3c, !PT ;  /* 0x000000401c1c7812 */ /* 0x000fca00078e3cff */
[----:B------:R-:W1:Y:S04]  /*5ef60*/  LDSM.16.MT88.4 R12, [R28+UR5+0x12000] ;  /* 0x012000051c0c783b */ /* 0x000e680008004200 */
[----:B0-----:R-:W4:Y:S04]  /*5ef70*/  LDL.64 R20, [R1+0x140] ;  /* 0x0001400001147983 */ /* 0x001f280000100a00 */
[----:B--2---:R0:W-:Y:S04]  /*5ef80*/  STL.64 [R1+0x4848], R8 ;  /* 0x0048480801007387 */ /* 0x0041e80000100a00 */
[----:B0-----:R-:W2:Y:S04]  /*5ef90*/  LDL.LU R8, [R1+0xce0] ;  /* 0x000ce00001087983 */ /* 0x001ea80000300800 */
[----:B------:R-:W2:Y:S04]  /*5efa0*/  LDL.LU R9, [R1+0xce4] ;  /* 0x000ce40001097983 */ /* 0x000ea80000300800 */
[----:B------:R-:W2:Y:S04]  /*5efb0*/  LDL.LU R10, [R1+0xce8] ;  /* 0x000ce800010a7983 */ /* 0x000ea80000300800 */
[----:B------:R-:W2:Y:S04]  /*5efc0*/  LDL.LU R11, [R1+0xcec] ;  /* 0x000cec00010b7983 */ /* 0x000ea80000300800 */
[----:B-1----:R-:W-:Y:S04]  /*5efd0*/  STL.64 [R1+0x46d0], R14 ;  /* 0x0046d00e01007387 */ /* 0x002fe80000100a00 */
[----:B------:R0:W-:Y:S02]  /*5efe0*/  STL.64 [R1+0x46c8], R12 ;  /* 0x0046c80c01007387 */ /* 0x0001e40000100a00 */
[----:B0-----:R-:W-:-:S02]  /*5eff0*/  IMAD.MOV.U32 R12, RZ, RZ, R2 ;  /* 0x000000ffff0c7224 */ /* 0x001fc400078e0002 */
[----:B------:R-:W-:-:S07]  /*5f000*/  IMAD.MOV.U32 R13, RZ, RZ, R0 ;  /* 0x000000ffff0d7224 */ /* 0x000fce00078e0000 */
[----:B------:R-:W-:-:S15]  /*5f010*/  HMMA.16816.F32.BF16 R24, R16, R12, R24 ;  /* 0x0000000c1018723c */ /* 0x000fde0000041818 */
[----:B------:R-:W-:-:S04]  /*5f020*/  NOP ;  /* 0x0000000000007918 */ /* 0x000fc80000000000 */
[----:B------:R0:W-:Y:S04]  /*5f030*/  STL.64 [R1+0x360], R24 ;  /* 0x0003601801007387 */ /* 0x0001e80000100a00 */
[----:B------:R-:W-:Y:S04]  /*5f040*/  STL.64 [R1+0x368], R26 ;  /* 0x0003681a01007387 */ /* 0x000fe80000100a00 */
[----:B0-----:R-:W3:Y:S04]  /*5f050*/  LDL.LU.64 R24, [R1+0x4890] ;  /* 0x0048900001187983 */ /* 0x001ee80000300a00 */
[----:B------:R0:W-:Y:S04]  /*5f060*/  STL.64 [R1+0x4800], R12 ;  /* 0x0048000c01007387 */ /* 0x0001e80000100a00 */
[----:B0-----:R-:W2:Y:S01]  /*5f070*/  LDL.64 R12, [R1+0x110] ;  /* 0x00011000010c7983 */ /* 0x001ea20000100a00 */
[----:B---3--:R-:W-:Y:S03]  /*5f080*/  HMMA.16816.F32.BF16 R24, R16, R24, R4 ;  /* 0x000000181018723c */ /* 0x008fe60000041804 */
[----:B------:R-:W3:Y:S04]  /*5f090*/  LDL.LU.64 R6, [R1+0x4888] ;  /* 0x0048880001067983 */ /* 0x000ee80000300a00 */
[----:B------:R-:W3:-:S12]  /*5f0a0*/  LDL.LU.64 R4, [R1+0x4880] ;  /* 0x0048800001047983 */ /* 0x000ed80000300a00 */
[----:B------:R0:W-:Y:S04]  /*5f0b0*/  STL.64 [R1+0x380], R24 ;  /* 0x0003801801007387 */ /* 0x0001e80000100a00 */
[----:B------:R-:W-:Y:S04]  /*5f0c0*/  STL.64 [R1+0x388], R26 ;  /* 0x0003881a01007387 */ /* 0x000fe80000100a00 */
[----:B0-----:R-:W3:Y:S02]  /*5f0d0*/  LDL.LU.64 R24, [R1+0x4878] ;  /* 0x0048780001187983 */ /* 0x001ee40000300a00 */
[----:B---3--:R-:W-:-:S15]  /*5f0e0*/  HMMA.16816.F32.BF16 R4, R16, R24, R4 ;  /* 0x000000181004723c */ /* 0x008fde0000041804 */
[----:B------:R-:W-:-:S04]  /*5f0f0*/  NOP ;  /* 0x0000000000007918 */ /* 0x000fc80000000000 */
[----:B------:R0:W-:Y:S04]  /*5f100*/  STL.64 [R1+0x3b0], R4 ;  /* 0x0003b00401007387 */ /* 0x0001e80000100a00 */
[----:B------:R1:W-:Y:S04]  /*5f110*/  STL.64 [R1+0x3b8], R6 ;  /* 0x0003b80601007387 */ /* 0x0003e80000100a00 */
[----:B0-----:R-:W3:Y:S01]  /*5f120*/  LDL.LU.64 R4, [R1+0x4870] ;  /* 0x0048700001047983 */ /* 0x001ee20000300a00 */
[----:B-1----:R-:W-:Y:S02]  /*5f130*/  IMAD.MOV.U32 R7, RZ, RZ, R24 ;  /* 0x000000ffff077224 */ /* 0x002fe400078e0018 */
[----:B------:R-:W-:Y:S01]  /*5f140*/  IMAD.MOV.U32 R6, RZ, RZ, R25 ;  /* 0x000000ffff067224 */ /* 0x000fe200078e0019 */
[----:B------:R-:W4:Y:S04]  /*5f150*/  LDL.LU.64 R26, [R1+0x4868] ;  /* 0x00486800011a7983 */ /* 0x000f280000300a00 */
[----:B------:R-:W4:Y:S04]  /*5f160*/  LDL.LU.64 R24, [R1+0x4860] ;  /* 0x0048600001187983 */ /* 0x000f280000300a00 */
[----:B------:R-:W-:Y:S04]  /*5f170*/  STL [R1+0x4764], R6 ;  /* 0x0047640601007387 */ /* 0x000fe80000100800 */
[----:B------:R-:W-:Y:S01]  /*5f180*/  STL [R1+0x4760], R7 ;  /* 0x0047600701007387 */ /* 0x000fe20000100800 */
[----:B----4-:R-:W-:-:S15]  /*5f190*/  HMMA.16816.F32.BF16 R24, R16, R20, R24 ;  /* 0x000000141018723c */ /* 0x010fde0000041818 */
[----:B------:R-:W-:-:S04]  /*5f1a0*/  NOP ;  /* 0x0000000000007918 */ /* 0x000fc80000000000 */
[----:B------:R0:W-:Y:S04]  /*5f1b0*/  STL.64 [R1+0x410], R24 ;  /* 0x0004101801007387 */ /* 0x0001e80000100a00 */
[----:B------:R1:W-:Y:S04]  /*5f1c0*/  STL.64 [R1+0x418], R26 ;  /* 0x0004181a01007387 */ /* 0x0003e80000100a00 */
[----:B0-----:R-:W4:Y:S01]  /*5f1d0*/  LDL.LU.64 R24, [R1+0x4858] ;  /* 0x0048580001187983 */ /* 0x001f220000300a00 */
[----:B-1----:R-:W-:Y:S02]  /*5f1e0*/  IMAD.MOV.U32 R27, RZ, RZ, R20 ;  /* 0x000000ffff1b7224 */ /* 0x002fe400078e0014 */
[----:B------:R-:W-:-:S02]  /*5f1f0*/  IMAD.MOV.U32 R26, RZ, RZ, R21 ;  /* 0x000000ffff1a7224 */ /* 0x000fc400078e0015 */
[----:B------:R-:W2:Y:S04]  /*5f200*/  LDL.LU.64 R20, [R1+0x4850] ;  /* 0x0048500001147983 */ /* 0x000ea80000300a00 */
[----:B------:R-:W-:Y:S04]  /*5f210*/  STL [R1+0x476c], R26 ;  /* 0x00476c1a01007387 */ /* 0x000fe80000100800 */
[----:B------:R-:W-:Y:S01]  /*5f220*/  STL [R1+0x4768], R27 ;  /* 0x0047681b01007387 */ /* 0x000fe20000100800 */
[----:B--2---:R-:W-:Y:S03]  /*5f230*/  HMMA.16816.F32.BF16 R8, R16, R20, R8 ;  /* 0x000000141008723c */ /* 0x004fe60000041808 */
[----:B----4-:R0:W-:Y:S01]  /*5f240*/  STL.64 [R1+0x4820], R24 ;  /* 0x0048201801007387 */ /* 0x0101e20000100a00 */
[----:B------:R-:W-:-:S02]  /*5f250*/  IMAD.MOV.U32 R6, RZ, RZ, R20 ;  /* 0x000000ffff067224 */ /* 0x000fc400078e0014 */
[----:B------:R-:W-:Y:S01]  /*5f260*/  IMAD.MOV.U32 R7, RZ, RZ, R21 ;  /* 0x000000ffff077224 */ /* 0x000fe200078e0015 */
[----:B0-----:R-:W2:Y:S04]  /*5f270*/  LDL.LU R24, [R1+0xcb0] ;  /* 0x000cb00001187983 */ /* 0x001ea80000300800 */
[----:B------:R-:W2:Y:S04]  /*5f280*/  LDL.LU R25, [R1+0xcb4] ;  /* 0x000cb40001197983 */ /* 0x000ea80000300800 */
[----:B------:R-:W2:Y:S04]  /*5f290*/  LDL.LU R26, [R1+0xcb8] ;  /* 0x000cb800011a7983 */ /* 0x000ea80000300800 */
[----:B------:R-:W2:Y:S04]  /*5f2a0*/  LDL.LU R27, [R1+0xcbc] ;  /* 0x000cbc00011b7983 */ /* 0x000ea80000300800 */
[----:B------:R0:W-:Y:S04]  /*5f2b0*/  STL.64 [R1+0x430], R8 ;  /* 0x0004300801007387 */ /* 0x0001e80000100a00 */
[----:B------:R-:W-:Y:S04]  /*5f2c0*/  STL.64 [R1+0x438], R10 ;  /* 0x0004380a01007387 */ /* 0x000fe80000100a00 */
[----:B0-----:R-:W4:Y:S04]  /*5f2d0*/  LDL.LU.64 R8, [R1+0x4848] ;  /* 0x0048480001087983 */ /* 0x001f280000300a00 */
[----:B------:R-:W4:Y:S04]  /*5f2e0*/  LDL.LU.64 R22, [R1+0x4840] ;  /* 0x0048400001167983 */ /* 0x000f280000300a00 */
[----:B------:R-:W4:Y:S04]  /*5f2f0*/  LDL.LU.64 R20, [R1+0x4838] ;  /* 0x0048380001147983 */ /* 0x000f280000300a00 */
[----:B------:R-:W-:Y:S04]  /*5f300*/  STL [R1+0x4770], R6 ;  /* 0x0047700601007387 */ /* 0x000fe80000100800 */
[----:B------:R-:W-:Y:S04]  /*5f310*/  STL [R1+0x4818], R7 ;  /* 0x0048180701007387 */ /* 0x000fe80000100800 */
[----:B---3--:R0:W-:Y:S04]  /*5f320*/  STL.64 [R1+0x4810], R4 ;  /* 0x0048100401007387 */ /* 0x0081e80000100a00 */
[----:B0-----:R-:W3:Y:S04]  /*5f330*/  LDL.LU R4, [R1+0xcc0] ;  /* 0x000cc00001047983 */ /* 0x001ee80000300800 */
[----:B------:R-:W3:Y:S04]  /*5f340*/  LDL.LU R5, [R1+0xcc4] ;  /* 0x000cc40001057983 */ /* 0x000ee80000300800 */
[----:B------:R-:W3:Y:S04]  /*5f350*/  LDL.LU R6, [R1+0xcc8] ;  /* 0x000cc80001067983 */ /* 0x000ee80000300800 */
[----:B------:R-:W3:Y:S01]  /*5f360*/  LDL.LU R7, [R1+0xccc] ;  /* 0x000ccc0001077983 */ /* 0x000ee20000300800 */
[----:B----4-:R-:W-:-:S15]  /*5f370*/  HMMA.16816.F32.BF16 R20, R16, R8, R20 ;  /* 0x000000081014723c */ /* 0x010fde0000041814 */
[----:B------:R-:W-:-:S04]  /*5f380*/  NOP ;  /* 0x0000000000007918 */ /* 0x000fc80000000000 */
[----:B------:R-:W-:Y:S04]  /*5f390*/  STL.64 [R1+0x450], R20 ;  /* 0x0004501401007387 */ /* 0x000fe80000100a00 */
[----:B------:R0:W-:Y:S04]  /*5f3a0*/  STL.64 [R1+0x458], R22 ;  /* 0x0004581601007387 */ /* 0x0001e80000100a00 */
[----:B0-----:R-:W4:Y:S04]  /*5f3b0*/  LDL.LU.64 R22, [R1+0x4830] ;  /* 0x0048300001167983 */ /* 0x001f280000300a00 */
[----:B------:R-:W2:Y:S01]  /*5f3c0*/  LDL.LU.64 R20, [R1+0x4828] ;  /* 0x0048280001147983 */ /* 0x000ea20000300a00 */
[----:B---3--:R-:W-:Y:S01]  /*5f3d0*/  HMMA.16816.F32.BF16 R4, R16, R12, R4 ;  /* 0x0000000c1004723c */ /* 0x008fe20000041804 */
[----:B------:R-:W-:-:S02]  /*5f3e0*/  IMAD.MOV.U32 R2, RZ, RZ, R8 ;  /* 0x000000ffff027224 */ /* 0x000fc400078e0008 */
[----:B------:R-:W-:Y:S01]  /*5f3f0*/  IMAD.MOV.U32 R0, RZ, RZ, R9 ;  /* 0x000000ffff007224 */ /* 0x000fe200078e0009 */
[----:B--2---:R-:W-:Y:S01]  /*5f400*/  MOV R8, R21 ;  /* 0x0000001500087202 */ /* 0x004fe20000000f00 */
[----:B------:R-:W-:-:S05]  /*5f410*/  IMAD.MOV.U32 R9, RZ, RZ, R20 ;  /* 0x000000ffff097224 */ /* 0x000fca00078e0014 */
[----:B------:R-:W-:Y:S09]  /*5f420*/  STL.64 [R1+0x47c0], R8 ;  /* 0x0047c00801007387 */ /* 0x000ff20000100a00 */
[----:B------:R0:W-:Y:S04]  /*5f430*/  STL.64 [R1+0x470], R4 ;  /* 0x0004700401007387 */ /* 0x0001e80000100a00 */
[----:B------:R1:W-:Y:S04]  /*5f440*/  STL.64 [R1+0x478], R6 ;  /* 0x0004780601007387 */ /* 0x0003e80000100a00 */
[----:B0-----:R-:W2:Y:S04]  /*5f450*/  LDL.LU R4, [R1+0xca0] ;  /* 0x000ca00001047983 */ /* 0x001ea80000300800 */
[----:B------:R-:W2:Y:S04]  /*5f460*/  LDL.LU R5, [R1+0xca4] ;  /* 0x000ca40001057983 */ /* 0x000ea80000300800 */
[----:B-1----:R-:W2:Y:S04]  /*5f470*/  LDL.LU R6, [R1+0xca8] ;  /* 0x000ca80001067983 */ /* 0x002ea80000300800 */
[----:B------:R-:W2:Y:S04]  /*5f480*/  LDL.LU R7, [R1+0xcac] ;  /* 0x000cac0001077983 */ /* 0x000ea80000300800 */
[----:B------:R-:W3:Y:S01]  /*5f490*/  LDL R8, [R1+0x10] ;  /* 0x0000100001087983 */ /* 0x000ee20000100800 */
[----:B------:R-:W-:-:S03]  /*5f4a0*/  IMAD.MOV.U32 R29, RZ, RZ, R12 ;  /* 0x000000ffff1d7224 */ /* 0x000fc600078e000c */
[----:B------:R-:W2:Y:S01]  /*5f4b0*/  LDL.64 R20, [R1+0xf0] ;  /* 0x0000f00001147983 */ /* 0x000ea20000100a00 */
[----:B----4-:R-:W-:Y:S02]  /*5f4c0*/  IMAD.MOV.U32 R9, RZ, RZ, R23 ;  /* 0x000000ffff097224 */ /* 0x010fe400078e0017 */
[----:B------:R-:W-:Y:S01]  /*5f4d0*/  IMAD.MOV.U32 R28, RZ, RZ, R13 ;  /* 0x000000ffff1c7224 */ /* 0x000fe200078e000d */
[----:B------:R-:W4:Y:S04]  /*5f4e0*/  LDL.LU R12, [R1+0x620] ;  /* 0x00062000010c7983 */ /* 0x000f280000300800 */
[----:B------:R-:W4:Y:S04]  /*5f4f0*/  LDL.LU R13, [R1+0x624] ;  /* 0x00062400010d7983 */ /* 0x000f280000300800 */
[----:B------:R-:W4:Y:S04]  /*5f500*/  LDL.LU R14, [R1+0x628] ;  /* 0x00062800010e7983 */ /* 0x000f280000300800 */
[----:B------:R-:W4:Y:S04]  /*5f510*/  LDL.LU R15, [R1+0x62c] ;  /* 0x00062c00010f7983 */ /* 0x000f280000300800 */
[----:B---3--:R0:W-:Y:S04]  /*5f520*/  STL.64 [R1+0x47d8], R8 ;  /* 0x0047d80801007387 */ /* 0x0081e80000100a00 */
[----:B0-----:R-:W3:Y:S02]  /*5f530*/  LDL.64 R8, [R1+0x100] ;  /* 0x0001000001087983 */ /* 0x001ee40000100a00 */
[----:B---3--:R-:W-:-:S15]  /*5f540*/  HMMA.16816.F32.BF16 R24, R16, R8, R24 ;  /* 0x000000081018723c */ /* 0x008fde0000041818 */
[----:B------:R-:W-:-:S04]  /*5f550*/  NOP ;  /* 0x0000000000007918 */ /* 0x000fc80000000000 */
[----:B------:R0:W-:Y:S04]  /*5f560*/  STL.64 [R1+0x490], R24 ;  /* 0x0004901801007387 */ /* 0x0001e80000100a00 */
[----:B------:R1:W-:Y:S04]  /*5f570*/  STL.64 [R1+0x498], R26 ;  /* 0x0004981a01007387 */ /* 0x0003e80000100a00 */
[----:B0-----:R-:W3:Y:S01]  /*5f580*/  LDL.LU.64 R24, [R1+0x4820] ;  /* 0x0048200001187983 */ /* 0x001ee20000300a00 */
[----:B-1----:R-:W-:Y:S02]  /*5f590*/  IMAD.MOV.U32 R26, RZ, RZ, R8 ;  /* 0x000000ffff1a7224 */ /* 0x002fe400078e0008 */
[----:B------:R-:W-:-:S05]  /*5f5a0*/  IMAD.MOV.U32 R27, RZ, RZ, R9 ;  /* 0x000000ffff1b7224 */ /* 0x000fca00078e0009 */
[----:B------:R-:W-:Y:S04]  /*5f5b0*/  STL.64 [R1+0x47b8], R26 ;  /* 0x0047b81a01007387 */ /* 0x000fe80000100a00 */
[----:B---3--:R0:W-:Y:S04]  /*5f5c0*/  STL.64 [R1+0x47b0], R24 ;  /* 0x0047b01801007387 */ /* 0x0081e80000100a00 */
[----:B0-----:R-:W3:Y:S04]  /*5f5d0*/  LDL.LU R24, [R1+0x600] ;  /* 0x0006000001187983 */ /* 0x001ee80000300800 */
[----:B------:R-:W3:Y:S04]  /*5f5e0*/  LDL.LU R25, [R1+0x604] ;  /* 0x0006040001197983 */ /* 0x000ee80000300800 */
[----:B------:R-:W3:Y:S04]  /*5f5f0*/  LDL.LU R26, [R1+0x608] ;  /* 0x00060800011a7983 */ /* 0x000ee80000300800 */
[----:B------:R-:W3:Y:S01]  /*5f600*/  LDL.LU R27, [R1+0x60c] ;  /* 0x00060c00011b7983 */ /* 0x000ee20000300800 */
[----:B--2---:R-:W-:Y:S03]  /*5f610*/  HMMA.16816.F32.BF16 R4, R16, R20, R4 ;  /* 0x000000141004723c */ /* 0x004fe60000041804 */
[----:B---3--:R-:W-:Y:S04]  /*5f620*/  STL.64 [R1+0x47d0], R26 ;  /* 0x0047d01a01007387 */ /* 0x008fe80000100a00 */
[----:B------:R0:W-:Y:S04]  /*5f630*/  STL.64 [R1+0x47c8], R24 ;  /* 0x0047c81801007387 */ /* 0x0001e80000100a00 */
[----:B0-----:R-:W2:Y:S04]  /*5f640*/  LDL.LU R24, [R1+0x610] ;  /* 0x0006100001187983 */ /* 0x001ea80000300800 */
[----:B------:R-:W2:Y:S04]  /*5f650*/  LDL.LU R25, [R1+0x614] ;  /* 0x0006140001197983 */ /* 0x000ea80000300800 */
[----:B------:R-:W3:Y:S04]  /*5f660*/  LDL.LU R26, [R1+0x618] ;  /* 0x00061800011a7983 */ /* 0x000ee80000300800 */
[----:B------:R-:W3:Y:S01]  /*5f670*/  LDL.LU R27, [R1+0x61c] ;  /* 0x00061c00011b7983 */ /* 0x000ee20000300800 */
[----:B------:R-:W-:-:S02]  /*5f680*/  IMAD.MOV.U32 R9, RZ, RZ, R3 ;  /* 0x000000ffff097224 */ /* 0x000fc400078e0003 */
[----:B------:R-:W-:Y:S01]  /*5f690*/  IMAD.MOV.U32 R3, RZ, RZ, R21 ;  /* 0x000000ffff037224 */ /* 0x000fe200078e0015 */
[----:B---3--:R-:W-:Y:S04]  /*5f6a0*/  STL.64 [R1+0x47e8], R26 ;  /* 0x0047e81a01007387 */ /* 0x008fe80000100a00 */
[----:B--2---:R0:W-:Y:S04]  /*5f6b0*/  STL.64 [R1+0x47e0], R24 ;  /* 0x0047e01801007387 */ /* 0x0041e80000100a00 */
[----:B0-----:R-:W2:Y:S04]  /*5f6c0*/  LDL.LU R24, [R1+0x540] ;  /* 0x0005400001187983 */ /* 0x001ea80000300800 */
[----:B------:R-:W2:Y:S04]  /*5f6d0*/  LDL.LU R25, [R1+0x544] ;  /* 0x0005440001197983 */ /* 0x000ea80000300800 */
[----:B------:R-:W2:Y:S04]  /*5f6e0*/  LDL.LU R26, [R1+0x548] ;  /* 0x00054800011a7983 */ /* 0x000ea80000300800 */
[----:B------:R-:W2:Y:S04]  /*5f6f0*/  LDL.LU R27, [R1+0x54c] ;  /* 0x00054c00011b7983 */ /* 0x000ea80000300800 */
[----:B------:R-:W-:Y:S04]  /*5f700*/  STL.64 [R1+0x4c0], R4 ;  /* 0x0004c00401007387 */ /* 0x000fe80000100a00 */
[----:B------:R0:W-:Y:S04]  /*5f710*/  STL.64 [R1+0x4c8], R6 ;  /* 0x0004c80601007387 */ /* 0x0001e80000100a00 */
[----:B0-----:R-:W3:Y:S04]  /*5f720*/  LDL.LU R7, [R1+0x4818] ;  /* 0x0048180001077983 */ /* 0x001ee80000300800 */
[----:B------:R-:W2:Y:S01]  /*5f730*/  LDL.LU.64 R4, [R1+0x4810] ;  /* 0x0048100001047983 */ /* 0x000ea20000300a00 */
[----:B------:R-:W-:-:S03]  /*5f740*/  IMAD.MOV.U32 R6, RZ, RZ, R20 ;  /* 0x000000ffff067224 */ /* 0x000fc600078e0014 */
[----:B------:R-:W4:Y:S01]  /*5f750*/  LDL.LU.64 R20, [R1+0x4808] ;  /* 0x0048080001147983 */ /* 0x000f220000300a00 */
[----:B------:R-:W-:Y:S01]  /*5f760*/  IMAD.MOV.U32 R8, RZ, RZ, R22 ;  /* 0x000000ffff087224 */ /* 0x000fe200078e0016 */
[----:B----4-:R-:W-:Y:S02]  /*5f770*/  HMMA.16816.F32.BF16 R16, R16, R20, R12 ;  /* 0x000000141010723c */ /* 0x010fe4000004180c */
[----:B---3--:R-:W-:Y:S04]  /*5f780*/  STL.64 [R1+0x4798], R6 ;  /* 0x0047980601007387 */ /* 0x008fe80000100a00 */
[----:B--2---:R0:W-:Y:S01]  /*5f790*/  STL.64 [R1+0x4790], R4 ;  /* 0x0047900401007387 */ /* 0x0041e20000100a00 */
[----:B------:R-:W-:Y:S01]  /*5f7a0*/  MOV R15, R20 ;  /* 0x00000014000f7202 */ /* 0x000fe20000000f00 */
[----:B------:R-:W-:-:S02]  /*5f7b0*/  IMAD.MOV.U32 R14, RZ, RZ, R21 ;  /* 0x000000ffff0e7224 */ /* 0x000fc400078e0015 */
[----:B0-----:R-:W2:Y:S04]  /*5f7c0*/  LDL.LU R4, [R1+0x5e0] ;  /* 0x0005e00001047983 */ /* 0x001ea80000300800 */
[----:B------:R-:W2:Y:S04]  /*5f7d0*/  LDL.LU R5, [R1+0x5e4] ;  /* 0x0005e40001057983 */ /* 0x000ea80000300800 */
[----:B------:R-:W2:Y:S04]  /*5f7e0*/  LDL.LU R6, [R1+0x5e8] ;  /* 0x0005e80001067983 */ /* 0x000ea80000300800 */
[----:B------:R-:W2:Y:S04]  /*5f7f0*/  LDL.LU R7, [R1+0x5ec] ;  /* 0x0005ec0001077983 */ /* 0x000ea80000300800 */
[----:B------:R-:W3:Y:S04]  /*5f800*/  LDL.LU.64 R12, [R1+0x4800] ;  /* 0x00480000010c7983 */ /* 0x000ee80000300a00 */
[----:B------:R0:W-:Y:S04]  /*5f810*/  STL.64 [R1+0x4b0], R16 ;  /* 0x0004b01001007387 */ /* 0x0001e80000100a00 */
[----:B------:R1:W-:Y:S04]  /*5f820*/  STL.64 [R1+0x4b8], R18 ;  /* 0x0004b81201007387 */ /* 0x0003e80000100a00 */
[----:B------:R-:W4:Y:S04]  /*5f830*/  LDL.LU.64 R22, [R1+0x47f8] ;  /* 0x0047f80001167983 */ /* 0x000f280000300a00 */
[----:B------:R-:W4:Y:S04]  /*5f840*/  LDL.LU.64 R20, [R1+0x47f0] ;  /* 0x0047f00001147983 */ /* 0x000f280000300a00 */
[----:B0-----:R-:W2:Y:S04]  /*5f850*/  LDL.LU R16, [R1+0x5f0] ;  /* 0x0005f00001107983 */ /* 0x001ea80000300800 */
[----:B------:R-:W2:Y:S04]  /*5f860*/  LDL.LU R17, [R1+0x5f4] ;  /* 0x0005f40001117983 */ /* 0x000ea80000300800 */
[----:B-1----:R-:W2:Y:S04]  /*5f870*/  LDL.LU R18, [R1+0x5f8] ;  /* 0x0005f80001127983 */ /* 0x002ea80000300800 */
[----:B------:R-:W2:Y:S04]  /*5f880*/  LDL.LU R19, [R1+0x5fc] ;  /* 0x0005fc0001137983 */ /* 0x000ea80000300800 */
[----:B------:R-:W-:Y:S01]  /*5f890*/  STL.64 [R1+0x4788], R14 ;  /* 0x0047880e01007387 */ /* 0x000fe20000100a00 */
[C---:B----4-:R-:W-:Y:S03]  /*5f8a0*/  HMMA.16816.F32.BF16 R8, R20.reuse, R8, R24 ;  /* 0x000000081408723c */ /* 0x050fe60000041818 */
[----:B---3--:R0:W-:Y:S04]  /*5f8b0*/  STL.64 [R1+0x4780], R12 ;  /* 0x0047800c01007387 */ /* 0x0081e80000100a00 */
[----:B0-----:R-:W3:Y:S04]  /*5f8c0*/  LDL.LU R12, [R1+0x5d0] ;  /* 0x0005d000010c7983 */ /* 0x001ee80000300800 */
[----:B------:R-:W3:Y:S04]  /*5f8d0*/  LDL.LU R13, [R1+0x5d4] ;  /* 0x0005d400010d7983 */ /* 0x000ee80000300800 */
[----:B------:R-:W3:Y:S04]  /*5f8e0*/  LDL.LU R14, [R1+0x5d8] ;  /* 0x0005d800010e7983 */ /* 0x000ee80000300800 */
[----:B------:R-:W3:Y:S04]  /*5f8f0*/  LDL.LU R15, [R1+0x5dc] ;  /* 0x0005dc00010f7983 */ /* 0x000ee80000300800 */
        /* <DEDUP_REMOVED lines=9> */
[----:B------:R4:W-:Y:S04]  /*5f990*/  STL.64 [R1+0x568], R10 ;  /* 0x0005680a01007387 */ /* 0x0009e80000100a00 */
[----:B0-----:R-:W4:Y:S02]  /*5f9a0*/  LDL.LU.64 R8, [R1+0x47c0] ;  /* 0x0047c00001087983 */ /* 0x001f240000300a00 */
[----:B----4-:R-:W-:Y:S02]  /*5f9b0*/  HMMA.16816.F32.BF16 R8, R20, R8, R24 ;  /* 0x000000081408723c */ /* 0x010fe40000041818 */
[----:B------:R-:W4:Y:S04]  /*5f9c0*/  LDL.LU.64 R26, [R1+0x47b8] ;  /* 0x0047b800011a7983 */ /* 0x000f280000300a00 */
[----:B------:R-:W2:-:S13]  /*5f9d0*/  LDL.LU.64 R24, [R1+0x47b0] ;  /* 0x0047b00001187983 */ /* 0x000e9a0000300a00 */
[----:B------:R-:W-:Y:S04]  /*5f9e0*/  STL.64 [R1+0x570], R8 ;  /* 0x0005700801007387 */ /* 0x000fe80000100a00 */
[----:B------:R0:W-:Y:S04]  /*5f9f0*/  STL.64 [R1+0x578], R10 ;  /* 0x0005780a01007387 */ /* 0x0001e80000100a00 */
[----:B0-----:R-:W3:Y:S04]  /*5fa00*/  LDL.LU.64 R10, [R1+0x47a8] ;  /* 0x0047a800010a7983 */ /* 0x001ee80000300a00 */
[----:B------:R-:W3:Y:S01]  /*5fa10*/  LDL.LU.64 R8, [R1+0x47a0] ;  /* 0x0047a00001087983 */ /* 0x000ee20000300a00 */
[C---:B--2---:R-:W-:Y:S03]  /*5fa20*/  HMMA.16816.F32.BF16 R16, R20.reuse, R24, R16 ;  /* 0x000000181410723c */ /* 0x044fe60000041810 */
[----:B------:R0:W-:Y:S04]  /*5fa30*/  STL.64 [R1+0x46a0], R24 ;  /* 0x0046a01801007387 */ /* 0x0001e80000100a00 */
[----:B----4-:R1:W-:Y:S01]  /*5fa40*/  STL.64 [R1+0x4778], R26 ;  /* 0x0047781a01007387 */ /* 0x0103e20000100a00 */
[C---:B---3--:R-:W-:Y:S11]  /*5fa50*/  HMMA.16816.F32.BF16 R4, R20.reuse, R8, R4 ;  /* 0x000000081404723c */ /* 0x048ff60000041804 */
[----:B------:R-:W-:Y:S04]  /*5fa60*/  STL.64 [R1+0x580], R16 ;  /* 0x0005801001007387 */ /* 0x000fe80000100a00 */
[----:B------:R-:W-:Y:S04]  /*5fa70*/  STL.64 [R1+0x588], R18 ;  /* 0x0005881201007387 */ /* 0x000fe80000100a00 */
[----:B0-----:R-:W2:Y:S04]  /*5fa80*/  LDL.LU R24, [R1+0xaf0] ;  /* 0x000af00001187983 */ /* 0x001ea80000300800 */
[----:B------:R-:W2:Y:S04]  /*5fa90*/  LDL.LU R25, [R1+0xaf4] ;  /* 0x000af40001197983 */ /* 0x000ea80000300800 */
[----:B-1----:R-:W2:Y:S04]  /*5faa0*/  LDL.LU R26, [R1+0xaf8] ;  /* 0x000af800011a7983 */ /* 0x002ea80000300800 */
[----:B------:R-:W2:Y:S04]  /*5fab0*/  LDL.LU R27, [R1+0xafc] ;  /* 0x000afc00011b7983 */ /* 0x000ea80000300800 */
[----:B------:R-:W-:Y:S04]  /*5fac0*/  STL.64 [R1+0x590], R4 ;  /* 0x0005900401007387 */ /* 0x000fe80000100a00 */
[----:B------:R0:W-:Y:S04]  /*5fad0*/  STL.64 [R1+0x598], R6 ;  /* 0x0005980601007387 */ /* 0x0001e80000100a00 */
[----:B0-----:R-:W3:Y:S04]  /*5fae0*/  LDL.LU.64 R6, [R1+0x4798] ;  /* 0x0047980001067983 */ /* 0x001ee80000300a00 */
[----:B------:R-:W4:Y:S04]  /*5faf0*/  LDL.LU.64 R4, [R1+0x4790] ;  /* 0x0047900001047983 */ /* 0x000f280000300a00 */
[----:B------:R-:W-:Y:S04]  /*5fb00*/  STL.64 [R1+0x4678], R10 ;  /* 0x0046780a01007387 */ /* 0x000fe80000100a00 */
[----:B------:R0:W-:Y:S04]  /*5fb10*/  STL.64 [R1+0x4670], R8 ;  /* 0x0046700801007387 */ /* 0x0001e80000100a00 */
[----:B0-----:R-:W2:Y:S01]  /*5fb20*/  LDL.64 R8, [R1+0x160] ;  /* 0x0001600001087983 */ /* 0x001ea20000100a00 */
[----:B------:R-:W0:Y:S01]  /*5fb30*/  S2R R18, SR_TID.X ;  /* 0x0000000000127919 */ /* 0x000e220000002100 */
[----:B----4-:R-:W-:-:S15]  /*5fb40*/  HMMA.16816.F32.BF16 R12, R20, R4, R12 ;  /* 0x00000004140c723c */ /* 0x010fde000004180c */
[----:B------:R-:W-:-:S04]  /*5fb50*/  NOP ;  /* 0x0000000000007918 */ /* 0x000fc80000000000 */
[----:B------:R-:W-:Y:S04]  /*5fb60*/  STL.64 [R1+0x5a0], R12 ;  /* 0x0005a00c01007387 */ /* 0x000fe80000100a00 */
[----:B------:R1:W-:Y:S04]  /*5fb70*/  STL.64 [R1+0x5a8], R14 ;  /* 0x0005a80e01007387 */ /* 0x0003e80000100a00 */
[----:B-1----:R-:W4:Y:S04]  /*5fb80*/  LDL.LU.64 R14, [R1+0x4788] ;  /* 0x00478800010e7983 */ /* 0x002f280000300a00 */
[----:B------:R-:W2:Y:S01]  /*5fb90*/  LDL.LU.64 R12, [R1+0x4780] ;  /* 0x00478000010c7983 */ /* 0x000ea20000300a00 */
[C---:B0-----:R-:W-:Y:S01]  /*5fba0*/  LOP3.LUT R19, R18.reuse, 0x7, RZ, 0xc0, !PT ;  /* 0x0000000712137812 */ /* 0x041fe200078ec0ff */
[----:B------:R-:W-:-:S04]  /*5fbb0*/  IMAD.SHL.U32 R17, R18, 0x2, RZ ;  /* 0x0000000212117824 */ /* 0x000fc800078e00ff */
[----:B------:R-:W-:Y:S02]  /*5fbc0*/  IMAD R19, R19, 0x110, RZ ;  /* 0x0000011013137824 */ /* 0x000fe400078e02ff */
[----:B------:R-:W-:-:S03]  /*5fbd0*/  IMAD.SHL.U32 R18, R18, 0x80, RZ ;  /* 0x0000008012127824 */ /* 0x000fc600078e00ff */
[----:B------:R-:W-:-:S04]  /*5fbe0*/  LOP3.LUT R19, R19, 0x10, R17, 0x78, !PT ;  /* 0x0000001013137812 */ /* 0x000fc800078e7811 */
[----:B------:R-:W-:-:S04]  /*5fbf0*/  LOP3.LUT R19, R19, 0x800, R18, 0xf8, !PT ;  /* 0x0000080013137812 */ /* 0x000fc800078ef812 */
[----:B------:R-:W-:-:S06]  /*5fc00*/  LOP3.LUT R19, R19, 0x40, RZ, 0x3c, !PT ;  /* 0x0000004013137812 */ /* 0x000fcc00078e3cff */
[----:B------:R-:W0:Y:S04]  /*5fc10*/  LDSM.16.MT88.4 R16, [R19+UR5+0x12080] ;  /* 0x012080051310783b */ /* 0x000e280008004200 */
[----:B------:R-:W-:Y:S04]  /*5fc20*/  STL.64 [R1+0x46a8], R4 ;  /* 0x0046a80401007387 */ /* 0x000fe80000100a00 */
[----:B0-----:R-:W-:Y:S04]  /*5fc30*/  STL.64 [R1+0x45b0], R18 ;  /* 0x0045b01201007387 */ /* 0x001fe80000100a00 */
[----:B------:R4:W-:Y:S02]  /*5fc40*/  STL.64 [R1+0x45a8], R16 ;  /* 0x0045a81001007387 */ /* 0x0009e40000100a00 */
[----:B----4-:R-:W-:-:S02]  /*5fc50*/  IMAD.MOV.U32 R16, RZ, RZ, R15 ;  /* 0x000000ffff107224 */ /* 0x010fc400078e000f */
[----:B------:R-:W-:Y:S02]  /*5fc60*/  IMAD.MOV.U32 R17, RZ, RZ, R14 ;  /* 0x000000ffff117224 */ /* 0x000fe400078e000e */
[----:B--2---:R-:W-:Y:S01]  /*5fc70*/  HMMA.16816.F32.BF16 R12, R20, R12, R24 ;  /* 0x0000000c140c723c */ /* 0x004fe20000041818 */
[----:B------:R-:W2:-:S15]  /*5fc80*/  LDL.LU.64 R26, [R1+0x4778] ;  /* 0x00477800011a7983 */ /* 0x000e9e0000300a00 */
[----:B------:R-:W-:-:S03]  /*5fc90*/  NOP ;  /* 0x0000000000007918 */ /* 0x000fc60000000000 */
[----:B------:R0:W-:Y:S04]  /*5fca0*/  STL.64 [R1+0x5b0], R12 ;  /* 0x0005b00c01007387 */ /* 0x0001e80000100a00 */
[----:B------:R1:W-:Y:S04]  /*5fcb0*/  STL.64 [R1+0x5b8], R14 ;  /* 0x0005b80e01007387 */ /* 0x0003e80000100a00 */
[----:B0-----:R-:W4:Y:S04]  /*5fcc0*/  LDL.LU R12, [R1+0x630] ;  /* 0x00063000010c7983 */ /* 0x001f280000300800 */
[----:B------:R-:W4:Y:S04]  /*5fcd0*/  LDL.LU R13, [R1+0x634] ;  /* 0x00063400010d7983 */ /* 0x000f280000300800 */
[----:B-1----:R-:W2:Y:S04]  /*5fce0*/  LDL.LU R14, [R1+0x638] ;  /* 0x00063800010e7983 */ /* 0x002ea80000300800 */
[----:B------:R-:W2:Y:S04]  /*5fcf0*/  LDL.LU R15, [R1+0x63c] ;  /* 0x00063c00010f7983 */ /* 0x000ea80000300800 */
[----:B--2---:R-:W-:Y:S04]  /*5fd00*/  STL.64 [R1+0x46e0], R14 ;  /* 0x0046e00e01007387 */ /* 0x004fe80000100a00 */
[----:B----4-:R3:W-:Y:S02]  /*5fd10*/  STL.64 [R1+0x46d8], R12 ;  /* 0x0046d80c01007387 */ /* 0x0107e40000100a00 */
[----:B---3--:R-:W-:-:S02]  /*5fd20*/  IMAD.MOV.U32 R12, RZ, RZ, R6 ;  /* 0x000000ffff0c7224 */ /* 0x008fc400078e0006 */
[----:B------:R-:W-:Y:S01]  /*5fd30*/  IMAD.MOV.U32 R13, RZ, RZ, R3 ;  /* 0x000000ffff0d7224 */ /* 0x000fe200078e0003 */
[----:B------:R-:W2:Y:S04]  /*5fd40*/  LDL.LU R6, [R1+0x4770] ;  /* 0x0047700001067983 */ /* 0x000ea80000300800 */
[----:B------:R0:W-:Y:S04]  /*5fd50*/  STL.64 [R1+0x46f8], R12 ;  /* 0x0046f80c01007387 */ /* 0x0001e80000100a00 */
[----:B0-----:R-:W3:Y:S04]  /*5fd60*/  LDL.LU R12, [R1+0xae0] ;  /* 0x000ae000010c7983 */ /* 0x001ee80000300800 */
[----:B------:R-:W3:Y:S04]  /*5fd70*/  LDL.LU R13, [R1+0xae4] ;  /* 0x000ae400010d7983 */ /* 0x000ee80000300800 */
[----:B------:R-:W3:Y:S04]  /*5fd80*/  LDL.LU R14, [R1+0xae8] ;  /* 0x000ae800010e7983 */ /* 0x000ee80000300800 */
[----:B------:R-:W3:Y:S01]  /*5fd90*/  LDL.LU R15, [R1+0xaec] ;  /* 0x000aec00010f7983 */ /* 0x000ee20000300800 */
[----:B------:R-:W-:-:S02]  /*5fda0*/  IMAD.MOV.U32 R25, RZ, RZ, R7 ;  /* 0x000000ffff197224 */ /* 0x000fc400078e0007 */
[----:B------:R-:W-:Y:S02]  /*5fdb0*/  IMAD.MOV.U32 R18, RZ, RZ, R8 ;  /* 0x000000ffff127224 */ /* 0x000fe400078e0008 */
[----:B------:R-:W-:Y:S01]  /*5fdc0*/  IMAD.MOV.U32 R3, RZ, RZ, R9 ;  /* 0x000000ffff037224 */ /* 0x000fe200078e0009 */
[----:B---3--:R-:W-:Y:S01]  /*5fdd0*/  HMMA.16816.F32.BF16 R12, R20, R8, R12 ;  /* 0x00000008140c723c */ /* 0x008fe2000004180c */
[----:B--2---:R-:W-:-:S15]  /*5fde0*/  IMAD.MOV.U32 R24, RZ, RZ, R6 ;  /* 0x000000ffff187224 */ /* 0x004fde00078e0006 */
[----:B------:R-:W-:-:S03]  /*5fdf0*/  NOP ;  /* 0x0000000000007918 */ /* 0x000fc60000000000 */
[----:B------:R0:W-:Y:S04]  /*5fe00*/  STL.64 [R1+0x5c0], R12 ;  /* 0x0005c00c01007387 */ /* 0x0001e80000100a00 */
[----:B------:R-:W-:Y:S01]  /*5fe10*/  STL.64 [R1+0x5c8], R14 ;  /* 0x0005c80e01007387 */ /* 0x000fe20000100a00 */
[----:B0-----:R-:W-:Y:S01]  /*5fe20*/  IMAD.MOV.U32 R12, RZ, RZ, R26 ;  /* 0x000000ffff0c7224 */ /* 0x001fe200078e001a */
[----:B------:R-:W-:Y:S02]  /*5fe30*/  MOV R13, R27 ;  /* 0x0000001b000d7202 */ /* 0x000fe40000000f00 */
[----:B------:R-:W2:Y:S04]  /*5fe40*/  LDL.LU R26, [R1+0x476c] ;  /* 0x00476c00011a7983 */ /* 0x000ea80000300800 */
[----:B------:R-:W3:Y:S04]  /*5fe50*/  LDL.LU R27, [R1+0x4768] ;  /* 0x00476800011b7983 */ /* 0x000ee80000300800 */
[----:B------:R-:W4:Y:S04]  /*5fe60*/  LDL.LU R6, [R1+0x4764] ;  /* 0x0047640001067983 */ /* 0x000f280000300800 */
[----:B------:R-:W4:Y:S04]  /*5fe70*/  LDL.LU R7, [R1+0x4760] ;  /* 0x0047600001077983 */ /* 0x000f280000300800 */
[----:B------:R0:W-:Y:S04]  /*5fe80*/  STL.64 [R1+0x4740], R24 ;  /* 0x0047401801007387 */ /* 0x0001e80000100a00 */
[----:B------:R-:W4:Y:S04]  /*5fe90*/  LDL.LU R8, [R1+0xab0] ;  /* 0x000ab00001087983 */ /* 0x000f280000300800 */
[----:B------:R-:W4:Y:S04]  /*5fea0*/  LDL.LU R9, [R1+0xab4] ;  /* 0x000ab40001097983 */ /* 0x000f280000300800 */
[----:B------:R-:W4:Y:S04]  /*5feb0*/  LDL.LU R10, [R1+0xab8] ;  /* 0x000ab800010a7983 */ /* 0x000f280000300800 */
[----:B------:R-:W4:Y:S01]  /*5fec0*/  LDL.LU R11, [R1+0xabc] ;  /* 0x000abc00010b7983 */ /* 0x000f220000300800 */
[----:B--2---:R-:W-:-:S02]  /*5fed0*/  IMAD.MOV.U32 R5, RZ, RZ, R26 ;  /* 0x000000ffff057224 */ /* 0x004fc400078e001a */
[----:B---3--:R-:W-:Y:S01]  /*5fee0*/  IMAD.MOV.U32 R4, RZ, RZ, R27 ;  /* 0x000000ffff047224 */ /* 0x008fe200078e001b */
[----:B----4-:R-:W-:Y:S04]  /*5fef0*/  STL.64 [R1+0x4750], R10 ;  /* 0x0047500a01007387 */ /* 0x010fe80000100a00 */
[----:B------:R1:W-:Y:S04]  /*5ff00*/  STL.64 [R1+0x4748], R8 ;  /* 0x0047480801007387 */ /* 0x0003e80000100a00 */
[----:B------:R2:W-:Y:S04]  /*5ff10*/  STL.64 [R1+0x4758], R4 ;  /* 0x0047580401007387 */ /* 0x0005e80000100a00 */
[----:B0-----:R-:W3:Y:S04]  /*5ff20*/  LDL.LU R24, [R1+0xac0] ;  /* 0x000ac00001187983 */ /* 0x001ee80000300800 */
[----:B------:R-:W3:Y:S04]  /*5ff30*/  LDL.LU R25, [R1+0xac4] ;  /* 0x000ac40001197983 */ /* 0x000ee80000300800 */
[----:B------:R-:W3:Y:S04]  /*5ff40*/  LDL.LU R26, [R1+0xac8] ;  /* 0x000ac800011a7983 */ /* 0x000ee80000300800 */
[----:B------:R-:W3:Y:S01]  /*5ff50*/  LDL.LU R27, [R1+0xacc] ;  /* 0x000acc00011b7983 */ /* 0x000ee20000300800 */
[----:B-1----:R-:W-:-:S03]  /*5ff60*/  IMAD.MOV.U32 R9, RZ, RZ, R6 ;  /* 0x000000ffff097224 */ /* 0x002fc600078e0006 */
[----:B--2---:R-:W2:Y:S04]  /*5ff70*/  LDL.LU R4, [R1+0xad0] ;  /* 0x000ad00001047983 */ /* 0x004ea80000300800 */
[----:B------:R-:W2:Y:S01]  /*5ff80*/  LDL.LU R5, [R1+0xad4] ;  /* 0x000ad40001057983 */ /* 0x000ea20000300800 */
[----:B------:R-:W-:-:S03]  /*5ff90*/  IMAD.MOV.U32 R8, RZ, RZ, R7 ;  /* 0x000000ffff087224 */ /* 0x000fc600078e0007 */
[----:B------:R-:W2:Y:S04]  /*5ffa0*/  LDL.LU R6, [R1+0xad8] ;  /* 0x000ad80001067983 */ /* 0x000ea80000300800 */
[----:B------:R-:W2:Y:S04]  /*5ffb0*/  LDL.LU R7, [R1+0xadc] ;  /* 0x000adc0001077983 */ /* 0x000ea80000300800 */
[----:B------:R-:W-:Y:S04]  /*5ffc0*/  STL.64 [R1+0x4710], R12 ;  /* 0x0047100c01007387 */ /* 0x000fe80000100a00 */
[----:B------:R-:W-:Y:S04]  /*5ffd0*/  STL [R1+0x46f0], R18 ;  /* 0x0046f01201007387 */ /* 0x000fe80000100800 */
[----:B------:R0:W-:Y:S04]  /*5ffe0*/  STL.64 [R1+0x46e8], R16 ;  /* 0x0046e81001007387 */ /* 0x0001e80000100a00 */
[----:B0-----:R-:W4:Y:S04]  /*5fff0*/  LDL.LU R16, [R1+0x640] ;  /* 0x0006400001107983 */ /* 0x001f280000300800 */
[----:B------:R-:W4:Y:S04]  /*60000*/  LDL.LU R17, [R1+0x644] ;  /* 0x0006440001117983 */ /* 0x000f280000300800 */
[----:B------:R-:W2:Y:S04]  /*60010*/  LDL.LU R18, [R1+0x648] ;  /* 0x0006480001127983 */ /* 0x000ea80000300800 */
[----:B------:R-:W2:Y:S01]  /*60020*/  LDL.LU R19, [R1+0x64c] ;  /* 0x00064c0001137983 */ /* 0x000ea20000300800 */
[----:B------:R-:W-:-:S02]  /*60030*/  IMAD.MOV.U32 R12, RZ, RZ, R29 ;  /* 0x000000ffff0c7224 */ /* 0x000fc400078e001d */
[----:B------:R-:W-:-:S05]  /*60040*/  IMAD.MOV.U32 R13, RZ, RZ, R28 ;  /* 0x000000ffff0d7224 */ /* 0x000fca00078e001c */
[----:B------:R-:W-:Y:S04]  /*60050*/  STL.64 [R1+0x4728], R12 ;  /* 0x0047280c01007387 */ /* 0x000fe80000100a00 */
        /* <DEDUP_REMOVED lines=10> */
[----:B------:R-:W4:Y:S04]  /*60100*/  LDL.LU R18, [R1+0xa98] ;  /* 0x000a980001127983 */ /* 0x000f280000300800 */
[----:B------:R-:W4:Y:S01]  /*60110*/  LDL.LU R19, [R1+0xa9c] ;  /* 0x000a9c0001137983 */ /* 0x000f220000300800 */
[C---:B------:R-:W-:Y:S03]  /*60120*/  HMMA.16816.F32.BF16 R8, R20.reuse, R8, R4 ;  /* 0x000000081408723c */ /* 0x040fe60000041804 */
[----:B----4-:R-:W-:Y:S04]  /*60130*/  STL.64 [R1+0x4738], R18 ;  /* 0x0047381201007387 */ /* 0x010fe80000100a00 */
[----:B--2---:R0:W-:Y:S04]  /*60140*/  STL.64 [R1+0x4730], R16 ;  /* 0x0047301001007387 */ /* 0x0041e80000100a00 */
[----:B0-----:R-:W2:Y:S04]  /*60150*/  LDL.LU R16, [R1+0xaa0] ;  /* 0x000aa00001107983 */ /* 0x001ea80000300800 */
[----:B------:R-:W2:Y:S04]  /*60160*/  LDL.LU R17, [R1+0xaa4] ;  /* 0x000aa40001117983 */ /* 0x000ea80000300800 */
[----:B------:R-:W2:Y:S04]  /*60170*/  LDL.LU R18, [R1+0xaa8] ;  /* 0x000aa80001127983 */ /* 0x000ea80000300800 */
[----:B------:R-:W2:Y:S04]  /*60180*/  LDL.LU R19, [R1+0xaac] ;  /* 0x000aac0001137983 */ /* 0x000ea80000300800 */
[----:B------:R-:W3:Y:S04]  /*60190*/  LDL.LU.64 R4, [R1+0x4758] ;  /* 0x0047580001047983 */ /* 0x000ee80000300a00 */
[----:B------:R-:W-:Y:S04]  /*601a0*/  STL.64 [R1+0x5d0], R8 ;  /* 0x0005d00801007387 */ /* 0x000fe80000100a00 */
[----:B------:R0:W-:Y:S04]  /*601b0*/  STL.64 [R1+0x5d8], R10 ;  /* 0x0005d80a01007387 */ /* 0x0001e80000100a00 */
[----:B0-----:R-:W4:Y:S04]  /*601c0*/  LDL.LU.64 R10, [R1+0x4750] ;  /* 0x00475000010a7983 */ /* 0x001f280000300a00 */
[----:B------:R-:W4:Y:S01]  /*601d0*/  LDL.LU.64 R8, [R1+0x4748] ;  /* 0x0047480001087983 */ /* 0x000f220000300a00 */
[----:B---3--:R-:W-:Y:S03]  /*601e0*/  HMMA.16816.F32.BF16 R4, R20, R4, R24 ;  /* 0x000000041404723c */ /* 0x008fe60000041818 */
[----:B------:R-:W4:-:S15]  /*601f0*/  LDL.LU.64 R24, [R1+0x4740] ;  /* 0x0047400001187983 */ /* 0x000f1e0000300a00 */
[----:B------:R-:W-:Y:S01]  /*60200*/  NOP ;  /* 0x0000000000007918 */ /* 0x000fe20000000000 */
[----:B------:R0:W-:Y:S04]  /*60210*/  STL.64 [R1+0x5e0], R4 ;  /* 0x0005e00401007387 */ /* 0x0001e80000100a00 */
[----:B------:R1:W-:Y:S04]  /*60220*/  STL.64 [R1+0x5e8], R6 ;  /* 0x0005e80601007387 */ /* 0x0003e80000100a00 */
[----:B0-----:R-:W3:Y:S01]  /*60230*/  LDL.LU R4, [R1+0x6d0] ;  /* 0x0006d00001047983 */ /* 0x001ee20000300800 */
[----:B----4-:R-:W-:-:S15]  /*60240*/  HMMA.16816.F32.BF16 R8, R20, R24, R8 ;  /* 0x000000181408723c */ /* 0x010fde0000041808 */
[----:B------:R-:W-:-:S04]  /*60250*/  NOP ;  /* 0x0000000000007918 */ /* 0x000fc80000000000 */
[----:B------:R-:W-:Y:S04]  /*60260*/  STL.64 [R1+0x5f0], R8 ;  /* 0x0005f00801007387 */ /* 0x000fe80000100a00 */
[----:B------:R-:W-:Y:S04]  /*60270*/  STL.64 [R1+0x5f8], R10 ;  /* 0x0005f80a01007387 */ /* 0x000fe80000100a00 */
[----:B------:R-:W3:Y:S04]  /*60280*/  LDL.LU R5, [R1+0x6d4] ;  /* 0x0006d40001057983 */ /* 0x000ee80000300800 */
[----:B-1----:R-:W4:Y:S04]  /*60290*/  LDL.LU R6, [R1+0x6d8] ;  /* 0x0006d80001067983 */ /* 0x002f280000300800 */
[----:B------:R-:W4:Y:S04]  /*602a0*/  LDL.LU R7, [R1+0x6dc] ;  /* 0x0006dc0001077983 */ /* 0x000f280000300800 */
[----:B----4-:R-:W-:Y:S04]  /*602b0*/  STL.64 [R1+0x46b8], R6 ;  /* 0x0046b80601007387 */ /* 0x010fe80000100a00 */
[----:B---3--:R0:W-:Y:S04]  /*602c0*/  STL.64 [R1+0x46b0], R4 ;  /* 0x0046b00401007387 */ /* 0x0081e80000100a00 */
[----:B------:R-:W3:Y:S04]  /*602d0*/  LDL.64 R24, [R1+0x10] ;  /* 0x0000100001187983 */ /* 0x000ee80000100a00 */
[----:B0-----:R-:W4:Y:S01]  /*602e0*/  LDL.64 R4, [R1+0x20] ;  /* 0x0000200001047983 */ /* 0x001f220000100a00 */
[----:B------:R-:W-:-:S02]  /*602f0*/  IMAD.MOV.U32 R12, RZ, RZ, R2 ;  /* 0x000000ffff0c7224 */ /* 0x000fc400078e0002 */
[----:B------:R-:W-:Y:S01]  /*60300*/  IMAD.MOV.U32 R13, RZ, RZ, R0 ;  /* 0x000000ffff0d7224 */ /* 0x000fe200078e0000 */
[----:B---3--:R0:W-:Y:S04]  /*60310*/  STL.64 [R1+0x46c0], R24 ;  /* 0x0046c01801007387 */ /* 0x0081e80000100a00 */
[----:B0-----:R-:W4:Y:S04]  /*60320*/  LDL.LU R24, [R1+0x650] ;  /* 0x0006500001187983 */ /* 0x001f280000300800 */
[----:B------:R-:W4:Y:S04]  /*60330*/  LDL.LU R25, [R1+0x654] ;  /* 0x0006540001197983 */ /* 0x000f280000300800 */
[----:B------:R-:W4:Y:S04]  /*60340*/  LDL.LU R26, [R1+0x658] ;  /* 0x00065800011a7983 */ /* 0x000f280000300800 */
[----:B------:R-:W4:Y:S04]  /*60350*/  LDL.LU R27, [R1+0x65c] ;  /* 0x00065c00011b7983 */ /* 0x000f280000300800 */
[----:B------:R-:W3:Y:S04]  /*60360*/  LDL.LU R8, [R1+0x680] ;  /* 0x0006800001087983 */ /* 0x000ee80000300800 */
[----:B------:R-:W3:Y:S04]  /*60370*/  LDL.LU R9, [R1+0x684] ;  /* 0x0006840001097983 */ /* 0x000ee80000300800 */
[----:B------:R-:W3:Y:S04]  /*60380*/  LDL.LU R10, [R1+0x688] ;  /* 0x00068800010a7983 */ /* 0x000ee80000300800 */
[----:B------:R-:W3:Y:S01]  /*60390*/  LDL.LU R11, [R1+0x68c] ;  /* 0x00068c00010b7983 */ /* 0x000ee20000300800 */
[C---:B--2---:R-:W-:Y:S03]  /*603a0*/  HMMA.16816.F32.BF16 R12, R20.reuse, R12, R16 ;  /* 0x0000000c140c723c */ /* 0x044fe60000041810 */
[----:B---3--:R-:W-:Y:S04]  /*603b0*/  STL.64 [R1+0x4688], R10 ;  /* 0x0046880a01007387 */ /* 0x008fe80000100a00 */
[----:B------:R0:W-:Y:S04]  /*603c0*/  STL.64 [R1+0x4680], R8 ;  /* 0x0046800801007387 */ /* 0x0001e80000100a00 */
[----:B0-----:R-:W2:Y:S04]  /*603d0*/  LDL.64 R8, [R1] ;  /* 0x0000000001087983 */ /* 0x001ea80000100a00 */
[----:B------:R-:W3:Y:S04]  /*603e0*/  LDL.LU.64 R18, [R1+0x4738] ;  /* 0x0047380001127983 */ /* 0x000ee80000300a00 */
[----:B------:R-:W3:Y:S04]  /*603f0*/  LDL.LU.64 R16, [R1+0x4730] ;  /* 0x0047300001107983 */ /* 0x000ee80000300a00 */
        /* <DEDUP_REMOVED lines=16> */
[----:B------:R-:W3:Y:S04]  /*60500*/  LDL.LU R18, [R1+0x46f0] ;  /* 0x0046f00001127983 */ /* 0x000ee80000300800 */
[----:B------:R-:W2:-:S13]  /*60510*/  LDL.LU.64 R16, [R1+0x46e8] ;  /* 0x0046e80001107983 */ /* 0x000e9a0000300a00 */
[----:B------:R-:W-:Y:S04]  /*60520*/  STL.64 [R1+0x640], R12 ;  /* 0x0006400c01007387 */ /* 0x000fe80000100a00 */
[----:B------:R0:W-:Y:S04]  /*60530*/  STL.64 [R1+0x648], R14 ;  /* 0x0006480e01007387 */ /* 0x0001e80000100a00 */
[----:B0-----:R-:W2:Y:S04]  /*60540*/  LDL.LU.64 R14, [R1+0x46e0] ;  /* 0x0046e000010e7983 */ /* 0x001ea80000300a00 */
[----:B------:R-:W2:Y:S02]  /*60550*/  LDL.LU.64 R12, [R1+0x46d8] ;  /* 0x0046d800010c7983 */ /* 0x000ea40000300a00 */
[----:B--2---:R-:W-:Y:S02]  /*60560*/  HMMA.16816.F32.BF16 R20, R20, R16, R12 ;  /* 0x000000101414723c */ /* 0x004fe4000004180c */
[----:B------:R-:W4:Y:S04]  /*60570*/  LDL.LU.64 R14, [R1+0x46d0] ;  /* 0x0046d000010e7983 */ /* 0x000f280000300a00 */
[----:B------:R-:W4:-:S13]  /*60580*/  LDL.LU.64 R12, [R1+0x46c8] ;  /* 0x0046c800010c7983 */ /* 0x000f1a0000300a00 */
[----:B------:R0:W-:Y:S04]  /*60590*/  STL.64 [R1+0x630], R20 ;  /* 0x0006301401007387 */ /* 0x0001e80000100a00 */
[----:B------:R1:W-:Y:S04]  /*605a0*/  STL.64 [R1+0x638], R22 ;  /* 0x0006381601007387 */ /* 0x0003e80000100a00 */
[----:B0-----:R-:W2:Y:S04]  /*605b0*/  LDL.LU R20, [R1+0x6a0] ;  /* 0x0006a00001147983 */ /* 0x001ea80000300800 */
[----:B------:R-:W2:Y:S04]  /*605c0*/  LDL.LU R21, [R1+0x6a4] ;  /* 0x0006a40001157983 */ /* 0x000ea80000300800 */
[----:B-1----:R-:W2:Y:S04]  /*605d0*/  LDL.LU R22, [R1+0x6a8] ;  /* 0x0006a80001167983 */ /* 0x002ea80000300800 */
[----:B------:R-:W2:Y:S04]  /*605e0*/  LDL.LU R23, [R1+0x6ac] ;  /* 0x0006ac0001177983 */ /* 0x000ea80000300800 */
[----:B--2---:R-:W-:Y:S04]  /*605f0*/  STL.64 [R1+0x4668], R22 ;  /* 0x0046681601007387 */ /* 0x004fe80000100a00 */
[----:B------:R0:W-:Y:S04]  /*60600*/  STL.64 [R1+0x4660], R20 ;  /* 0x0046601401007387 */ /* 0x0001e80000100a00 */
[----:B0-----:R-:W2:Y:S04]  /*60610*/  LDL.LU R20, [R1+0x690] ;  /* 0x0006900001147983 */ /* 0x001ea80000300800 */
[----:B------:R-:W2:Y:S04]  /*60620*/  LDL.LU R21, [R1+0x694] ;  /* 0x0006940001157983 */ /* 0x000ea80000300800 */
[----:B------:R-:W2:Y:S04]  /*60630*/  LDL.LU R22, [R1+0x698] ;  /* 0x0006980001167983 */ /* 0x000ea80000300800 */
[----:B------:R-:W2:Y:S01]  /*60640*/  LDL.LU R23, [R1+0x69c] ;  /* 0x00069c0001177983 */ /* 0x000ea20000300800 */
[----:B----4-:R-:W-:Y:S01]  /*60650*/  HMMA.16816.F32.BF16 R24, R12, R4, R24 ;  /* 0x000000040c18723c */ /* 0x010fe20000041818 */
[----:B------:R-:W-:Y:S01]  /*60660*/  MOV R2, R4 ;  /* 0x0000000400027202 */ /* 0x000fe20000000f00 */
[----:B------:R-:W-:Y:S01]  /*60670*/  IMAD.MOV.U32 R0, RZ, RZ, R5 ;  /* 0x000000ffff007224 */ /* 0x000fe200078e0005 */
[----:B--2---:R-:W-:Y:S04]  /*60680*/  STL.64 [R1+0x4698], R22 ;  /* 0x0046981601007387 */ /* 0x004fe80000100a00 */
[----:B------:R0:W-:Y:S04]  /*60690*/  STL.64 [R1+0x4690], R20 ;  /* 0x0046901401007387 */ /* 0x0001e80000100a00 */
[----:B0-----:R-:W2:Y:S04]  /*606a0*/  LDL.LU R20, [R1+0x6c0] ;  /* 0x0006c00001147983 */ /* 0x001ea80000300800 */
[----:B------:R-:W2:Y:S04]  /*606b0*/  LDL.LU R21, [R1+0x6c4] ;  /* 0x0006c40001157983 */ /* 0x000ea80000300800 */
[----:B------:R-:W2:Y:S04]  /*606c0*/  LDL.LU R22, [R1+0x6c8] ;  /* 0x0006c80001167983 */ /* 0x000ea80000300800 */
[----:B------:R-:W2:Y:S04]  /*606d0*/  LDL.LU R23, [R1+0x6cc] ;  /* 0x0006cc0001177983 */ /* 0x000ea80000300800 */
[----:B------:R-:W-:Y:S04]  /*606e0*/  STL.64 [R1+0x45c0], R16 ;  /* 0x0045c01001007387 */ /* 0x000fe80000100a00 */
[----:B------:R0:W-:Y:S04]  /*606f0*/  STL.64 [R1+0x650], R24 ;  /* 0x0006501801007387 */ /* 0x0001e80000100a00 */
[----:B------:R-:W-:Y:S04]  /*60700*/  STL.64 [R1+0x658], R26 ;  /* 0x0006581a01007387 */ /* 0x000fe80000100a00 */
[----:B0-----:R-:W4:Y:S04]  /*60710*/  LDL.LU.64 R24, [R1+0x46c0] ;  /* 0x0046c00001187983 */ /* 0x001f280000300a00 */
[----:B------:R-:W4:Y:S04]  /*60720*/  LDL.LU.64 R6, [R1+0x46b8] ;  /* 0x0046b80001067983 */ /* 0x000f280000300a00 */
[----:B------:R-:W4:Y:S01]  /*60730*/  LDL.LU.64 R4, [R1+0x46b0] ;  /* 0x0046b00001047983 */ /* 0x000f220000300a00 */
[----:B------:R-:W-:-:S02]  /*60740*/  IMAD.MOV.U32 R17, RZ, RZ, R8 ;  /* 0x000000ffff117224 */ /* 0x000fc400078e0008 */
[----:B------:R-:W-:Y:S01]  /*60750*/  IMAD.MOV.U32 R16, RZ, RZ, R9 ;  /* 0x000000ffff107224 */ /* 0x000fe200078e0009 */
[C---:B--2---:R-:W-:Y:S08]  /*60760*/  HMMA.16816.F32.BF16 R20, R12.reuse, R8, R20 ;  /* 0x000000080c14723c */ /* 0x044ff00000041814 */
[----:B----4-:R-:W-:-:S15]  /*60770*/  HMMA.16816.F32.BF16 R4, R12, R24, R4 ;  /* 0x000000180c04723c */ /* 0x010fde0000041804 */
[----:B------:R-:W-:-:S04]  /*60780*/  NOP ;  /* 0x0000000000007918 */ /* 0x000fc80000000000 */
[----:B------:R0:W-:Y:S04]  /*60790*/  STL.64 [R1+0x660], R4 ;  /* 0x0006600401007387 */ /* 0x0001e80000100a00 */
[----:B------:R1:W-:Y:S04]  /*607a0*/  STL.64 [R1+0x668], R6 ;  /* 0x0006680601007387 */ /* 0x0003e80000100a00 */
[----:B0-----:R-:W2:Y:S01]  /*607b0*/  LDL.LU.64 R4, [R1+0x46a8] ;  /* 0x0046a80001047983 */ /* 0x001ea20000300a00 */
[----:B-1----:R-:W-:Y:S02]  /*607c0*/  IMAD.MOV.U32 R7, RZ, RZ, R24 ;  /* 0x000000ffff077224 */ /* 0x002fe400078e0018 */
[----:B------:R-:W-:-:S02]  /*607d0*/  IMAD.MOV.U32 R6, RZ, RZ, R25 ;  /* 0x000000ffff067224 */ /* 0x000fc400078e0019 */
[----:B------:R-:W4:Y:S04]  /*607e0*/  LDL.LU.64 R24, [R1+0x46a0] ;  /* 0x0046a00001187983 */ /* 0x000f280000300a00 */
[----:B------:R-:W-:Y:S04]  /*607f0*/  STL.64 [R1+0x670], R20 ;  /* 0x0006701401007387 */ /* 0x000fe80000100a00 */
[----:B------:R0:W-:Y:S04]  /*60800*/  STL.64 [R1+0x678], R22 ;  /* 0x0006781601007387 */ /* 0x0001e80000100a00 */
[----:B0-----:R-:W2:Y:S04]  /*60810*/  LDL.LU.64 R22, [R1+0x4698] ;  /* 0x0046980001167983 */ /* 0x001ea80000300a00 */
[----:B------:R-:W2:Y:S04]  /*60820*/  LDL.LU.64 R20, [R1+0x4690] ;  /* 0x0046900001147983 */ /* 0x000ea80000300a00 */
[----:B------:R-:W4:Y:S04]  /*60830*/  LDL.LU.64 R10, [R1+0x4688] ;  /* 0x00468800010a7983 */ /* 0x000f280000300a00 */
[----:B------:R-:W4:Y:S04]  /*60840*/  LDL.LU.64 R8, [R1+0x4680] ;  /* 0x0046800001087983 */ /* 0x000f280000300a00 */
[----:B------:R0:W-:Y:S04]  /*60850*/  STL.64 [R1+0x4650], R16 ;  /* 0x0046501001007387 */ /* 0x0001e80000100a00 */
[----:B0-----:R-:W2:Y:S01]  /*60860*/  LDL.64 R16, [R1+0x50] ;  /* 0x0000500001107983 */ /* 0x001ea20000100a00 */
[----:B----4-:R-:W-:-:S15]  /*60870*/  HMMA.16816.F32.BF16 R8, R12, R24, R8 ;  /* 0x000000180c08723c */ /* 0x010fde0000041808 */
[----:B------:R-:W-:-:S04]  /*60880*/  NOP ;  /* 0x0000000000007918 */ /* 0x000fc80000000000 */
[----:B------:R-:W-:Y:S04]  /*60890*/  STL.64 [R1+0x680], R8 ;  /* 0x0006800801007387 */ /* 0x000fe80000100a00 */
[----:B------:R0:W-:Y:S04]  /*608a0*/  STL.64 [R1+0x688], R10 ;  /* 0x0006880a01007387 */ /* 0x0001e80000100a00 */
[----:B0-----:R-:W4:Y:S04]  /*608b0*/  LDL.LU.64 R10, [R1+0x4678] ;  /* 0x00467800010a7983 */ /* 0x001f280000300a00 */
[----:B------:R-:W2:Y:S01]  /*608c0*/  LDL.LU.64 R8, [R1+0x4670] ;  /* 0x0046700001087983 */ /* 0x000ea20000300a00 */
[----:B------:R-:W0:Y:S01]  /*608d0*/  S2R R26, SR_TID.X ;  /* 0x00000000001a7919 */ /* 0x000e220000002100 */
[----:B--2---:R-:W-:-:S15]  /*608e0*/  HMMA.16816.F32.BF16 R20, R12, R8, R20 ;  /* 0x000000080c14723c */ /* 0x004fde0000041814 */
[----:B------:R-:W-:-:S04]  /*608f0*/  NOP ;  /* 0x0000000000007918 */ /* 0x000fc80000000000 */
[----:B------:R-:W-:Y:S04]  /*60900*/  STL.64 [R1+0x690], R20 ;  /* 0x0006901401007387 */ /* 0x000fe80000100a00 */
[----:B------:R1:W-:Y:S04]  /*60910*/  STL.64 [R1+0x698], R22 ;  /* 0x0006981601007387 */ /* 0x0003e80000100a00 */
[----:B-1----:R-:W2:Y:S04]  /*60920*/  LDL.LU.64 R22, [R1+0x4668] ;  /* 0x0046680001167983 */ /* 0x002ea80000300a00 */
[----:B------:R-:W2:Y:S04]  /*60930*/  LDL.LU.64 R20, [R1+0x4660] ;  /* 0x0046600001147983 */ /* 0x000ea80000300a00 */
[----:B----4-:R-:W-:Y:S04]  /*60940*/  STL.64 [R1+0x4560], R10 ;  /* 0x0045600a01007387 */ /* 0x010fe80000100a00 */
[----:B------:R3:W-:Y:S02]  /*60950*/  STL.64 [R1+0x4558], R8 ;  /* 0x0045580801007387 */ /* 0x0007e40000100a00 */
[----:B---3--:R-:W-:-:S02]  /*60960*/  IMAD.MOV.U32 R8, RZ, RZ, R18 ;  /* 0x000000ffff087224 */ /* 0x008fc400078e0012 */
[----:B------:R-:W-:-:S05]  /*60970*/  IMAD.MOV.U32 R9, RZ, RZ, R3 ;  /* 0x000000ffff097224 */ /* 0x000fca00078e0003 */
[----:B------:R1:W-:Y:S04]  /*60980*/  STL.64 [R1+0x4658], R8 ;  /* 0x0046580801007387 */ /* 0x0003e80000100a00 */
[----:B-1----:R-:W3:Y:S04]  /*60990*/  LDL.LU R8, [R1+0xc90] ;  /* 0x000c900001087983 */ /* 0x002ee80000300800 */
[----:B------:R-:W3:Y:S04]  /*609a0*/  LDL.LU R9, [R1+0xc94] ;  /* 0x000c940001097983 */ /* 0x000ee80000300800 */
[----:B------:R-:W3:Y:S04]  /*609b0*/  LDL.LU R10, [R1+0xc98] ;  /* 0x000c9800010a7983 */ /* 0x000ee80000300800 */
[----:B------:R-:W3:Y:S01]  /*609c0*/  LDL.LU R11, [R1+0xc9c] ;  /* 0x000c9c00010b7983 */ /* 0x000ee20000300800 */
[C---:B0-----:R-:W-:Y:S01]  /*609d0*/  LOP3.LUT R27, R26.reuse, 0x7, RZ, 0xc0, !PT ;  /* 0x000000071a1b7812 */ /* 0x041fe200078ec0ff */
[----:B------:R-:W-:-:S04]  /*609e0*/  IMAD.SHL.U32 R28, R26, 0x2, RZ ;  /* 0x000000021a1c7824 */ /* 0x000fc800078e00ff */
[----:B------:R-:W-:Y:S02]  /*609f0*/  IMAD R27, R27, 0x110, RZ ;  /* 0x000001101b1b7824 */ /* 0x000fe400078e02ff */
[----:B------:R-:W-:-:S03]  /*60a00*/  IMAD.SHL.U32 R26, R26, 0x80, RZ ;  /* 0x000000801a1a7824 */ /* 0x000fc600078e00ff */
[----:B------:R-:W-:-:S04]  /*60a10*/  LOP3.LUT R27, R27, 0x10, R28, 0x78, !PT ;  /* 0x000000101b1b7812 */ /* 0x000fc800078e781c */
[----:B------:R-:W-:Y:S01]  /*60a20*/  LOP3.LUT R27, R27, 0x800, R26, 0xf8, !PT ;  /* 0x000008001b1b7812 */ /* 0x000fe200078ef81a */
[----:B------:R-:W-:Y:S04]  /*60a30*/  STL [R1+0x453c], R4 ;  /* 0x00453c0401007387 */ /* 0x000fe80000100800 */
[----:B------:R-:W-:Y:S01]  /*60a40*/  STL [R1+0x4538], R5 ;  /* 0x0045380501007387 */ /* 0x000fe20000100800 */
[----:B------:R-:W-:Y:S01]  /*60a50*/  LOP3.LUT R27, R27, 0x60, RZ, 0x3c, !PT ;  /* 0x000000601b1b7812 */ /* 0x000fe200078e3cff */
[----:B--2---:R-:W-:-:S15]  /*60a60*/  HMMA.16816.F32.BF16 R20, R12, R4, R20 ;  /* 0x000000040c14723c */ /* 0x004fde0000041814 */
[----:B------:R-:W-:-:S04]  /*60a70*/  NOP ;  /* 0x0000000000007918 */ /* 0x000fc80000000000 */
[----:B------:R-:W-:Y:S04]  /*60a80*/  STL.64 [R1+0x6a0], R20 ;  /* 0x0006a01401007387 */ /* 0x000fe80000100a00 */
[----:B------:R-:W-:Y:S04]  /*60a90*/  STL.64 [R1+0x6a8], R22 ;  /* 0x0006a81601007387 */ /* 0x000fe80000100a00 */
[----:B------:R-:W0:Y:S04]  /*60aa0*/  LDSM.16.MT88.4 R20, [R27+UR5+0x12000] ;  /* 0x012000051b14783b */ /* 0x000e280008004200 */
[----:B------:R-:W-:Y:S01]  /*60ab0*/  STL [R1+0x4540], R27 ;  /* 0x0045401b01007387 */ /* 0x000fe20000100800 */
[----:B---3--:R-:W-:Y:S03]  /*60ac0*/  HMMA.16816.F32.BF16 R8, R12, R16, R8 ;  /* 0x000000100c08723c */ /* 0x008fe60000041808 */
[----:B0-----:R-:W-:Y:S04]  /*60ad0*/  STL.64 [R1+0x4470], R22 ;  /* 0x0044701601007387 */ /* 0x001fe80000100a00 */
[----:B------:R0:W-:Y:S04]  /*60ae0*/  STL.64 [R1+0x4468], R20 ;  /* 0x0044681401007387 */ /* 0x0001e80000100a00 */
[----:B0-----:R-:W2:Y:S04]  /*60af0*/  LDL.LU R20, [R1+0xc80] ;  /* 0x000c800001147983 */ /* 0x001ea80000300800 */
[----:B------:R-:W2:Y:S04]  /*60b00*/  LDL.LU R21, [R1+0xc84] ;  /* 0x000c840001157983 */ /* 0x000ea80000300800 */
[----:B------:R-:W2:Y:S04]  /*60b10*/  LDL.LU R22, [R1+0xc88] ;  /* 0x000c880001167983 */ /* 0x000ea80000300800 */
[----:B------:R-:W2:Y:S04]  /*60b20*/  LDL.LU R23, [R1+0xc8c] ;  /* 0x000c8c0001177983 */ /* 0x000ea80000300800 */
[----:B------:R0:W-:Y:S04]  /*60b30*/  STL.64 [R1+0x6c0], R8 ;  /* 0x0006c00801007387 */ /* 0x0001e80000100a00 */
[----:B------:R2:W-:Y:S04]  /*60b40*/  STL.64 [R1+0x6c8], R10 ;  /* 0x0006c80a01007387 */ /* 0x0005e80000100a00 */
[----:B0-----:R-:W2:Y:S01]  /*60b50*/  LDL.LU.64 R8, [R1+0x4658] ;  /* 0x0046580001087983 */ /* 0x001ea20000300a00 */
[----:B------:R-:W-:Y:S01]  /*60b60*/  MOV R3, R17 ;  /* 0x0000001100037202 */ /* 0x000fe20000000f00 */
[----:B------:R-:W-:-:S02]  /*60b70*/  IMAD.MOV.U32 R26, RZ, RZ, R16 ;  /* 0x000000ffff1a7224 */ /* 0x000fc400078e0010 */
[----:B------:R-:W3:Y:S04]  /*60b80*/  LDL.LU.64 R16, [R1+0x4650] ;  /* 0x0046500001107983 */ /* 0x000ee80000300a00 */
[----:B------:R-:W-:Y:S04]  /*60b90*/  STL [R1+0x4548], R3 ;  /* 0x0045480301007387 */ /* 0x000fe80000100800 */
[----:B------:R-:W-:Y:S04]  /*60ba0*/  STL [R1+0x4544], R26 ;  /* 0x0045441a01007387 */ /* 0x000fe80000100800 */
[----:B------:R-:W-:Y:S01]  /*60bb0*/  STL.64 [R1+0x4610], R24 ;  /* 0x0046101801007387 */ /* 0x000fe20000100a00 */
[----:B--2---:R-:W-:Y:S03]  /*60bc0*/  HMMA.16816.F32.BF16 R8, R12, R8, R20 ;  /* 0x000000080c08723c */ /* 0x004fe60000041814 */
[----:B------:R-:W2:-:S15]  /*60bd0*/  LDL.LU R20, [R1+0x8c0] ;  /* 0x0008c00001147983 */ /* 0x000e9e0000300800 */
[----:B------:R-:W-:Y:S01]  /*60be0*/  NOP ;  /* 0x0000000000007918 */ /* 0x000fe20000000000 */
[----:B------:R3:W-:Y:S04]  /*60bf0*/  STL.64 [R1+0x6d0], R8 ;  /* 0x0006d00801007387 */ /* 0x0007e80000100a00 */
[----:B------:R-:W-:Y:S04]  /*60c00*/  STL.64 [R1+0x6d8], R10 ;  /* 0x0006d80a01007387 */ /* 0x000fe80000100a00 */
[----:B------:R-:W2:Y:S04]  /*60c10*/  LDL.LU R21, [R1+0x8c4] ;  /* 0x0008c40001157983 */ /* 0x000ea80000300800 */
[----:B------:R-:W4:Y:S04]  /*60c20*/  LDL.LU R22, [R1+0x8c8] ;  /* 0x0008c80001167983 */ /* 0x000f280000300800 */
[----:B------:R-:W4:Y:S01]  /*60c30*/  LDL.LU R23, [R1+0x8cc] ;  /* 0x0008cc0001177983 */ /* 0x000f220000300800 */
[----:B---3--:R-:W-:-:S02]  /*60c40*/  IMAD.MOV.U32 R8, RZ, RZ, R17 ;  /* 0x000000ffff087224 */ /* 0x008fc400078e0011 */
[----:B------:R-:W-:Y:S01]  /*60c50*/  IMAD.MOV.U32 R9, RZ, RZ, R16 ;  /* 0x000000ffff097224 */ /* 0x000fe200078e0010 */
[----:B----4-:R-:W-:Y:S04]  /*60c60*/  STL.64 [R1+0x4570], R22 ;  /* 0x0045701601007387 */ /* 0x010fe80000100a00 */
[----:B--2---:R0:W-:Y:S04]  /*60c70*/  STL.64 [R1+0x4568], R20 ;  /* 0x0045681401007387 */ /* 0x0041e80000100a00 */
        /* <DEDUP_REMOVED lines=8> */
[----:B--2---:R-:W-:Y:S04]  /*60d00*/  STL.64 [R1+0x4580], R20 ;  /* 0x0045801401007387 */ /* 0x004fe80000100a00 */
[----:B------:R0:W-:Y:S02]  /*60d10*/  STL.64 [R1+0x4590], R8 ;  /* 0x0045900801007387 */ /* 0x0001e40000100a00 */
[----:B0-----:R-:W-:-:S02]  /*60d20*/  IMAD.MOV.U32 R8, RZ, RZ, R2 ;  /* 0x000000ffff087224 */ /* 0x001fc400078e0002 */
[----:B------:R-:W-:-:S05]  /*60d30*/  IMAD.MOV.U32 R9, RZ, RZ, R0 ;  /* 0x000000ffff097224 */ /* 0x000fca00078e0000 */
[----:B------:R0:W-:Y:S04]  /*60d40*/  STL.64 [R1+0x45b8], R8 ;  /* 0x0045b80801007387 */ /* 0x0001e80000100a00 */
[----:B------:R-:W2:Y:S04]  /*60d50*/  LDL.LU R20, [R1+0x8f0] ;  /* 0x0008f00001147983 */ /* 0x000ea80000300800 */
[----:B------:R-:W2:Y:S04]  /*60d60*/  LDL.LU R21, [R1+0x8f4] ;  /* 0x0008f40001157983 */ /* 0x000ea80000300800 */
[----:B------:R-:W3:Y:S04]  /*60d70*/  LDL.LU R22, [R1+0x8f8] ;  /* 0x0008f80001167983 */ /* 0x000ee80000300800 */
[----:B------:R-:W3:Y:S04]  /*60d80*/  LDL.LU R23, [R1+0x8fc] ;  /* 0x0008fc0001177983 */ /* 0x000ee80000300800 */
[----:B------:R-:W4:Y:S04]  /*60d90*/  LDL.64 R16, [R1+0xf0] ;  /* 0x0000f00001107983 */ /* 0x000f280000100a00 */
[----:B----4-:R1:W-:Y:S04]  /*60da0*/  STL.64 [R1+0x45d8], R16 ;  /* 0x0045d81001007387 */ /* 0x0103e80000100a00 */
[----:B0-----:R-:W4:Y:S04]  /*60db0*/  LDL.LU R8, [R1+0x910] ;  /* 0x0009100001087983 */ /* 0x001f280000300800 */
[----:B------:R-:W4:Y:S04]  /*60dc0*/  LDL.LU R9, [R1+0x914] ;  /* 0x0009140001097983 */ /* 0x000f280000300800 */
[----:B------:R-:W2:Y:S04]  /*60dd0*/  LDL.LU R10, [R1+0x918] ;  /* 0x00091800010a7983 */ /* 0x000ea80000300800 */
[----:B------:R-:W2:Y:S04]  /*60de0*/  LDL.LU R11, [R1+0x91c] ;  /* 0x00091c00010b7983 */ /* 0x000ea80000300800 */
[----:B-1----:R-:W2:Y:S04]  /*60df0*/  LDL.64 R16, [R1+0x100] ;  /* 0x0001000001107983 */ /* 0x002ea80000100a00 */
        /* <DEDUP_REMOVED lines=17> */
[----:B--2---:R-:W-:Y:S04]  /*60f10*/  STL.64 [R1+0x4640], R6 ;  /* 0x0046400601007387 */ /* 0x004fe80000100a00 */
[----:B------:R0:W-:Y:S04]  /*60f20*/  STL.64 [R1+0x4638], R4 ;  /* 0x0046380401007387 */ /* 0x0001e80000100a00 */
[----:B0-----:R-:W2:Y:S04]  /*60f30*/  LDL.64 R4, [R1+0x150] ;  /* 0x0001500001047983 */ /* 0x001ea80000100a00 */
[----:B------:R-:W-:Y:S04]  /*60f40*/  STL.64 [R1+0x4620], R26 ;  /* 0x0046201a01007387 */ /* 0x000fe80000100a00 */
[----:B------:R0:W-:Y:S04]  /*60f50*/  STL.64 [R1+0x4618], R24 ;  /* 0x0046181801007387 */ /* 0x0001e80000100a00 */
[----:B0-----:R-:W2:Y:S04]  /*60f60*/  LDL.64 R24, [R1+0x130] ;  /* 0x0001300001187983 */ /* 0x001ea80000100a00 */
[----:B--2---:R0:W-:Y:S04]  /*60f70*/  STL.64 [R1+0x4630], R24 ;  /* 0x0046301801007387 */ /* 0x0041e80000100a00 */
[----:B0-----:R-:W2:Y:S04]  /*60f80*/  LDL.64 R24, [R1+0x140] ;  /* 0x0001400001187983 */ /* 0x001ea80000100a00 */
[----:B--2---:R0:W-:Y:S04]  /*60f90*/  STL.64 [R1+0x4648], R24 ;  /* 0x0046481801007387 */ /* 0x0041e80000100a00 */
[----:B0-----:R-:W2:Y:S04]  /*60fa0*/  LDL.LU R24, [R1+0xc70] ;  /* 0x000c700001187983 */ /* 0x001ea80000300800 */
[----:B------:R-:W2:Y:S04]  /*60fb0*/  LDL.LU R25, [R1+0xc74] ;  /* 0x000c740001197983 */ /* 0x000ea80000300800 */
[----:B------:R-:W2:Y:S04]  /*60fc0*/  LDL.LU R26, [R1+0xc78] ;  /* 0x000c7800011a7983 */ /* 0x000ea80000300800 */
[----:B------:R-:W2:Y:S04]  /*60fd0*/  LDL.LU R27, [R1+0xc7c] ;  /* 0x000c7c00011b7983 */ /* 0x000ea80000300800 */
[----:B------:R-:W2:Y:S04]  /*60fe0*/  LDL.64 R16, [R1+0x120] ;  /* 0x0001200001107983 */ /* 0x000ea80000100a00 */
[----:B--2---:R0:W-:Y:S04]  /*60ff0*/  STL.64 [R1+0x4628], R16 ;  /* 0x0046281001007387 */ /* 0x0041e80000100a00 */
[----:B0-----:R-:W2:Y:S04]  /*61000*/  LDL.LU R16, [R1+0xc50] ;  /* 0x000c500001107983 */ /* 0x001ea80000300800 */
[----:B------:R-:W2:Y:S04]  /*61010*/  LDL.LU R17, [R1+0xc54] ;  /* 0x000c540001117983 */ /* 0x000ea80000300800 */
[----:B------:R-:W2:Y:S04]  /*61020*/  LDL.LU R18, [R1+0xc58] ;  /* 0x000c580001127983 */ /* 0x000ea80000300800 */
[----:B------:R-:W2:Y:S04]  /*61030*/  LDL.LU R19, [R1+0xc5c] ;  /* 0x000c5c0001137983 */ /* 0x000ea80000300800 */
[----:B----4-:R-:W-:Y:S04]  /*61040*/  STL.64 [R1+0x45e8], R10 ;  /* 0x0045e80a01007387 */ /* 0x010fe80000100a00 */
[----:B------:R0:W-:Y:S04]  /*61050*/  STL.64 [R1+0x45e0], R8 ;  /* 0x0045e00801007387 */ /* 0x0001e80000100a00 */
[----:B0-----:R-:W4:Y:S04]  /*61060*/  LDL.LU R8, [R1+0xc20] ;  /* 0x000c200001087983 */ /* 0x001f280000300800 */
[----:B------:R-:W4:Y:S04]  /*61070*/  LDL.LU R9, [R1+0xc24] ;  /* 0x000c240001097983 */ /* 0x000f280000300800 */
[----:B------:R-:W2:Y:S04]  /*61080*/  LDL.LU R10, [R1+0xc28] ;  /* 0x000c2800010a7983 */ /* 0x000ea80000300800 */
[----:B------:R-:W2:Y:S01]  /*61090*/  LDL.LU R11, [R1+0xc2c] ;  /* 0x000c2c00010b7983 */ /* 0x000ea20000300800 */
[----:B------:R-:W-:Y:S01]  /*610a0*/  HMMA.16816.F32.BF16 R24, R12, R4, R24 ;  /* 0x000000040c18723c */ /* 0x000fe20000041818 */
[----:B------:R-:W-:-:S02]  /*610b0*/  IMAD.MOV.U32 R29, RZ, RZ, R4 ;  /* 0x000000ffff1d7224 */ /* 0x000fc400078e0004 */
[----:B------:R-:W-:Y:S01]  /*610c0*/  IMAD.MOV.U32 R28, RZ, RZ, R5 ;  /* 0x000000ffff1c7224 */ /* 0x000fe200078e0005 */
[----:B--2---:R-:W-:Y:S04]  /*610d0*/  STL.64 [R1+0x4600], R10 ;  /* 0x0046000a01007387 */ /* 0x004fe80000100a00 */
[----:B----4-:R0:W-:Y:S04]  /*610e0*/  STL.64 [R1+0x45f8], R8 ;  /* 0x0045f80801007387 */ /* 0x0101e80000100a00 */
        /* <DEDUP_REMOVED lines=8> */
[----:B------:R-:W3:Y:S04]  /*61170*/  LDL.LU R22, [R1+0x908] ;  /* 0x0009080001167983 */ /* 0x000ee80000300800 */
[----:B------:R-:W3:Y:S04]  /*61180*/  LDL.LU R23, [R1+0x90c] ;  /* 0x00090c0001177983 */ /* 0x000ee80000300800 */
[----:B------:R0:W-:Y:S04]  /*61190*/  STL.64 [R1+0x6e0], R24 ;  /* 0x0006e01801007387 */ /* 0x0001e80000100a00 */
[----:B------:R-:W-:Y:S04]  /*611a0*/  STL.64 [R1+0x6e8], R26 ;  /* 0x0006e81a01007387 */ /* 0x000fe80000100a00 */
        /* <DEDUP_REMOVED lines=9> */
[----:B0-----:R-:W-:Y:S02]  /*61240*/  IMAD.MOV.U32 R4, RZ, RZ, R24 ;  /* 0x000000ffff047224 */ /* 0x001fe400078e0018 */
[----:B------:R-:W-:Y:S02]  /*61250*/  IMAD.MOV.U32 R5, RZ, RZ, R25 ;  /* 0x000000ffff057224 */ /* 0x000fe400078e0019 */
[----:B------:R-:W4:Y:S04]  /*61260*/  LDL.LU.64 R24, [R1+0x4630] ;  /* 0x0046300001187983 */ /* 0x000f280000300a00 */
[----:B------:R-:W-:Y:S01]  /*61270*/  STL [R1+0x4554], R4 ;  /* 0x0045540401007387 */ /* 0x000fe20000100800 */
[----:B----4-:R-:W-:Y:S01]  /*61280*/  HMMA.16816.F32.BF16 R16, R12, R24, R16 ;  /* 0x000000180c10723c */ /* 0x010fe20000041810 */
[----:B-1----:R-:W-:Y:S01]  /*61290*/  MOV R6, R24 ;  /* 0x0000001800067202 */ /* 0x002fe20000000f00 */
[----:B------:R-:W-:-:S15]  /*612a0*/  IMAD.MOV.U32 R7, RZ, RZ, R25 ;  /* 0x000000ffff077224 */ /* 0x000fde00078e0019 */
[----:B------:R-:W-:Y:S02]  /*612b0*/  NOP ;  /* 0x0000000000007918 */ /* 0x000fe40000000000 */
[----:B------:R0:W-:Y:S04]  /*612c0*/  STL.64 [R1+0x700], R16 ;  /* 0x0007001001007387 */ /* 0x0001e80000100a00 */
[----:B------:R-:W-:Y:S04]  /*612d0*/  STL.64 [R1+0x708], R18 ;  /* 0x0007081201007387 */ /* 0x000fe80000100a00 */
[----:B0-----:R-:W4:Y:S04]  /*612e0*/  LDL.LU.64 R16, [R1+0x4628] ;  /* 0x0046280001107983 */ /* 0x001f280000300a00 */
[----:B------:R-:W4:Y:S04]  /*612f0*/  LDL.LU.64 R26, [R1+0x4620] ;  /* 0x00462000011a7983 */ /* 0x000f280000300a00 */
[----:B------:R-:W4:Y:S02]  /*61300*/  LDL.LU.64 R24, [R1+0x4618] ;  /* 0x0046180001187983 */ /* 0x000f240000300a00 */
[----:B----4-:R-:W-:-:S15]  /*61310*/  HMMA.16816.F32.BF16 R24, R12, R16, R24 ;  /* 0x000000100c18723c */ /* 0x010fde0000041818 */
[----:B------:R-:W-:-:S04]  /*61320*/  NOP ;  /* 0x0000000000007918 */ /* 0x000fc80000000000 */
[----:B------:R0:W-:Y:S04]  /*61330*/  STL.64 [R1+0x710], R24 ;  /* 0x0007101801007387 */ /* 0x0001e80000100a00 */
[----:B------:R1:W-:Y:S04]  /*61340*/  STL.64 [R1+0x718], R26 ;  /* 0x0007181a01007387 */ /* 0x0003e80000100a00 */
[----:B0-----:R-:W4:Y:S01]  /*61350*/  LDL.LU.64 R24, [R1+0x4610] ;  /* 0x0046100001187983 */ /* 0x001f220000300a00 */
[----:B-1----:R-:W-:Y:S02]  /*61360*/  IMAD.MOV.U32 R26, RZ, RZ, R16 ;  /* 0x000000ffff1a7224 */ /* 0x002fe400078e0010 */
[----:B------:R-:W-:-:S02]  /*61370*/  IMAD.MOV.U32 R27, RZ, RZ, R17 ;  /* 0x000000ffff1b7224 */ /* 0x000fc400078e0011 */
[----:B------:R-:W2:Y:S02]  /*61380*/  LDL.LU.64 R16, [R1+0x4608] ;  /* 0x0046080001107983 */ /* 0x000ea40000300a00 */
        /* <DEDUP_REMOVED lines=33> */
[----:B0-----:R-:W4:Y:S04]  /*615a0*/  LDL.LU R12, [R1+0x8d0] ;  /* 0x0008d000010c7983 */ /* 0x001f280000300800 */
[----:B------:R-:W4:Y:S04]  /*615b0*/  LDL.LU R13, [R1+0x8d4] ;  /* 0x0008d400010d7983 */ /* 0x000f280000300800 */
[----:B-1----:R-:W4:Y:S04]  /*615c0*/  LDL.LU R14, [R1+0x8d8] ;  /* 0x0008d800010e7983 */ /* 0x002f280000300800 */
[----:B------:R-:W4:Y:S01]  /*615d0*/  LDL.LU R15, [R1+0x8dc] ;  /* 0x0008dc00010f7983 */ /* 0x000f220000300800 */
[----:B---3--:R-:W-:Y:S03]  /*615e0*/  HMMA.16816.F32.BF16 R8, R16, R8, R20 ;  /* 0x000000081008723c */ /* 0x008fe60000041814 */
        /* <DEDUP_REMOVED lines=16> */
[----:B0-----:R-:W3:Y:S04]  /*616f0*/  LDL.LU.64 R10, [R1+0x4560] ;  /* 0x00456000010a7983 */ /* 0x001ee80000300a00 */
[----:B------:R-:W2:Y:S01]  /*61700*/  LDL.LU.64 R8, [R1+0x4558] ;  /* 0x0045580001087983 */ /* 0x000ea20000300a00 */
[----:B----4-:R-:W-:Y:S03]  /*61710*/  HMMA.16816.F32.BF16 R12, R16, R24, R12 ;  /* 0x00000018100c723c */ /* 0x010fe6000004180c */
[----:B------:R-:W-:-:S15]  /*61720*/  STL.64 [R1+0x4440], R24 ;  /* 0x0044401801007387 */ /* 0x000fde0000100a00 */
[----:B------:R-:W-:Y:S01]  /*61730*/  NOP ;  /* 0x0000000000007918 */ /* 0x000fe20000000000 */
[----:B------:R-:W-:Y:S04]  /*61740*/  STL.64 [R1+0x790], R12 ;  /* 0x0007900c01007387 */ /* 0x000fe80000100a00 */
[----:B------:R2:W-:Y:S02]  /*61750*/  STL.64 [R1+0x798], R14 ;  /* 0x0007980e01007387 */ /* 0x0005e40000100a00 */
[----:B--2---:R-:W-:Y:S02]  /*61760*/  HMMA.16816.F32.BF16 R12, R16, R8, R20 ;  /* 0x00000008100c723c */ /* 0x004fe40000041814 */
[----:B------:R-:W2:-:S15]  /*61770*/  LDL.LU R20, [R1+0x9f0] ;  /* 0x0009f00001147983 */ /* 0x000e9e0000300800 */
[----:B------:R-:W-:Y:S02]  /*61780*/  NOP ;  /* 0x0000000000007918 */ /* 0x000fe40000000000 */
[----:B------:R-:W-:Y:S04]  /*61790*/  STL.64 [R1+0x7a0], R12 ;  /* 0x0007a00c01007387 */ /* 0x000fe80000100a00 */
[----:B------:R-:W-:Y:S04]  /*617a0*/  STL.64 [R1+0x7a8], R14 ;  /* 0x0007a80e01007387 */ /* 0x000fe80000100a00 */
[----:B------:R-:W2:Y:S04]  /*617b0*/  LDL.LU R21, [R1+0x9f4] ;  /* 0x0009f40001157983 */ /* 0x000ea80000300800 */
[----:B------:R-:W4:Y:S04]  /*617c0*/  LDL.LU R22, [R1+0x9f8] ;  /* 0x0009f80001167983 */ /* 0x000f280000300800 */
[----:B------:R-:W4:Y:S04]  /*617d0*/  LDL.LU R23, [R1+0x9fc] ;  /* 0x0009fc0001177983 */ /* 0x000f280000300800 */
[----:B----4-:R-:W-:Y:S04]  /*617e0*/  STL.64 [R1+0x4480], R22 ;  /* 0x0044801601007387 */ /* 0x010fe80000100a00 */
[----:B--2---:R0:W-:Y:S02]  /*617f0*/  STL.64 [R1+0x4478], R20 ;  /* 0x0044781401007387 */ /* 0x0041e40000100a00 */
[----:B0-----:R-:W-:Y:S01]  /*61800*/  IMAD.MOV.U32 R20, RZ, RZ, R4 ;  /* 0x000000ffff147224 */ /* 0x001fe200078e0004 */
[----:B------:R-:W-:Y:S01]  /*61810*/  MOV R21, R28 ;  /* 0x0000001c00157202 */ /* 0x000fe20000000f00 */
        /* <DEDUP_REMOVED lines=20> */
[----:B------:R-:W-:-:S02]  /*61960*/  IMAD.MOV.U32 R20, RZ, RZ, R26 ;  /* 0x000000ffff147224 */ /* 0x000fc400078e001a */
[----:B------:R-:W-:Y:S02]  /*61970*/  IMAD.MOV.U32 R24, RZ, RZ, R4 ;  /* 0x000000ffff187224 */ /* 0x000fe400078e0004 */
[----:B------:R-:W-:Y:S01]  /*61980*/  IMAD.MOV.U32 R25, RZ, RZ, R5 ;  /* 0x000000ffff197224 */ /* 0x000fe200078e0005 */
[----:B------:R-:W2:Y:S01]  /*61990*/  LDL.LU R26, [R1+0x4544] ;  /* 0x00454400011a7983 */ /* 0x000ea20000300800 */
[----:B------:R-:W-:-:S03]  /*619a0*/  IMAD.MOV.U32 R21, RZ, RZ, R27 ;  /* 0x000000ffff157224 */ /* 0x000fc600078e001b */
[----:B------:R-:W2:Y:S04]  /*619b0*/  LDL.LU R27, [R1+0x4540] ;  /* 0x00454000011b7983 */ /* 0x000ea80000300800 */
[----:B------:R-:W2:Y:S04]  /*619c0*/  LDL.LU R4, [R1+0x453c] ;  /* 0x00453c0001047983 */ /* 0x000ea80000300800 */
[----:B------:R-:W2:Y:S04]  /*619d0*/  LDL.LU R5, [R1+0x4538] ;  /* 0x0045380001057983 */ /* 0x000ea80000300800 */
[----:B------:R0:W-:Y:S04]  /*619e0*/  STL.64 [R1+0x44e8], R24 ;  /* 0x0044e81801007387 */ /* 0x0001e80000100a00 */
[----:B------:R1:W-:Y:S01]  /*619f0*/  STL.64 [R1+0x44c8], R20 ;  /* 0x0044c81401007387 */ /* 0x0003e20000100a00 */
[----:B0-----:R-:W-:-:S02]  /*61a00*/  IMAD.MOV.U32 R24, RZ, RZ, R29 ;  /* 0x000000ffff187224 */ /* 0x001fc400078e001d */
[----:B----4-:R-:W-:Y:S02]  /*61a10*/  IMAD.MOV.U32 R25, RZ, RZ, R28 ;  /* 0x000000ffff197224 */ /* 0x010fe400078e001c */
[----:B-1----:R-:W-:Y:S02]  /*61a20*/  IMAD.MOV.U32 R20, RZ, RZ, R6 ;  /* 0x000000ffff147224 */ /* 0x002fe400078e0006 */
[----:B------:R-:W-:Y:S01]  /*61a30*/  IMAD.MOV.U32 R21, RZ, RZ, R7 ;  /* 0x000000ffff157224 */ /* 0x000fe200078e0007 */
[----:B---3--:R-:W-:Y:S04]  /*61a40*/  STL.64 [R1+0x44a8], R10 ;  /* 0x0044a80a01007387 */ /* 0x008fe80000100a00 */
[----:B--2---:R0:W-:Y:S04]  /*61a50*/  STL.64 [R1+0x44a0], R8 ;  /* 0x0044a00801007387 */ /* 0x0041e80000100a00 */
[----:B0-----:R-:W2:Y:S04]  /*61a60*/  LDL.LU R8, [R1+0xa10] ;  /* 0x000a100001087983 */ /* 0x001ea80000300800 */
[----:B------:R-:W2:Y:S04]  /*61a70*/  LDL.LU R9, [R1+0xa14] ;  /* 0x000a140001097983 */ /* 0x000ea80000300800 */
[----:B------:R-:W3:Y:S04]  /*61a80*/  LDL.LU R10, [R1+0xa18] ;  /* 0x000a1800010a7983 */ /* 0x000ee80000300800 */
[----:B------:R-:W3:Y:S04]  /*61a90*/  LDL.LU R11, [R1+0xa1c] ;  /* 0x000a1c00010b7983 */ /* 0x000ee80000300800 */
[----:B------:R-:W4:Y:S04]  /*61aa0*/  LDL.LU R6, [R1+0x4534] ;  /* 0x0045340001067983 */ /* 0x000f280000300800 */
[----:B------:R-:W4:Y:S04]  /*61ab0*/  LDL.LU R7, [R1+0x4530] ;  /* 0x0045300001077983 */ /* 0x000f280000300800 */
[----:B------:R0:W-:Y:S04]  /*61ac0*/  STL.64 [R1+0x4500], R24 ;  /* 0x0045001801007387 */ /* 0x0001e80000100a00 */
[----:B0-----:R-:W2:Y:S04]  /*61ad0*/  LDL.LU.64 R24, [R1+0x160] ;  /* 0x0001600001187983 */ /* 0x001ea80000300a00 */
[----:B--2---:R-:W-:Y:S04]  /*61ae0*/  STL.64 [R1+0x4518], R24 ;  /* 0x0045181801007387 */ /* 0x004fe80000100a00 */
[----:B------:R0:W-:Y:S04]  /*61af0*/  STL.64 [R1+0x44e0], R20 ;  /* 0x0044e01401007387 */ /* 0x0001e80000100a00 */
        /* <DEDUP_REMOVED lines=30> */
[----:B------:R-:W2:Y:S04]  /*61ce0*/  LDL.LU R10, [R1+0xa28] ;  /* 0x000a2800010a7983 */ /* 0x000ea80000300800 */
[----:B------:R-:W2:Y:S01]  /*61cf0*/  LDL.LU R11, [R1+0xa2c] ;  /* 0x000a2c00010b7983 */ /* 0x000ea20000300800 */
[C---:B------:R-:W-:Y:S01]  /*61d00*/  HMMA.16816.F32.BF16 R12, R16.reuse, R4, R12 ;  /* 0x00000004100c723c */ /* 0x040fe2000004180c */
[----:B------:R-:W-:Y:S01]  /*61d10*/  MOV R24, R26 ;  /* 0x0000001a00187202 */ /* 0x000fe20000000f00 */
[----:B------:R-:W-:Y:S01]  /*61d20*/  IMAD.MOV.U32 R25, RZ, RZ, R3 ;  /* 0x000000ffff197224 */ /* 0x000fe200078e0003 */
[----:B--2---:R-:W-:Y:S04]  /*61d30*/  STL.64 [R1+0x44d8], R10 ;  /* 0x0044d80a01007387 */ /* 0x004fe80000100a00 */
[----:B---3--:R0:W-:Y:S04]  /*61d40*/  STL.64 [R1+0x44d0], R8 ;  /* 0x0044d00801007387 */ /* 0x0081e80000100a00 */
[----:B0-----:R-:W2:Y:S04]  /*61d50*/  LDL.LU R8, [R1+0xa30] ;  /* 0x000a300001087983 */ /* 0x001ea80000300800 */
[----:B------:R-:W2:Y:S04]  /*61d60*/  LDL.LU R9, [R1+0xa34] ;  /* 0x000a340001097983 */ /* 0x000ea80000300800 */
[----:B------:R-:W2:Y:S04]  /*61d70*/  LDL.LU R10, [R1+0xa38] ;  /* 0x000a3800010a7983 */ /* 0x000ea80000300800 */
[----:B------:R-:W2:Y:S04]  /*61d80*/  LDL.LU R11, [R1+0xa3c] ;  /* 0x000a3c00010b7983 */ /* 0x000ea80000300800 */
[----:B----4-:R-:W-:Y:S04]  /*61d90*/  STL.64 [R1+0x4418], R6 ;  /* 0x0044180601007387 */ /* 0x010fe80000100a00 */
[----:B------:R-:W-:Y:S04]  /*61da0*/  STL.64 [R1+0x4410], R4 ;  /* 0x0044100401007387 */ /* 0x000fe80000100a00 */
[----:B------:R-:W-:Y:S04]  /*61db0*/  STL.64 [R1+0x7b0], R12 ;  /* 0x0007b00c01007387 */ /* 0x000fe80000100a00 */
[----:B------:R-:W-:Y:S04]  /*61dc0*/  STL.64 [R1+0x7b8], R14 ;  /* 0x0007b80e01007387 */ /* 0x000fe80000100a00 */
[----:B------:R0:W1:Y:S02]  /*61dd0*/  LDSM.16.MT88.4 R12, [R27+UR5+0x12080] ;  /* 0x012080051b0c783b */ /* 0x0000640008004200 */
[C---:B0-----:R-:W-:Y:S02]  /*61de0*/  HMMA.16816.F32.BF16 R24, R16.reuse, R24, R20 ;  /* 0x000000181018723c */ /* 0x041fe40000041814 */
[----:B-1----:R-:W-:Y:S04]  /*61df0*/  STL.64 [R1+0x4368], R14 ;  /* 0x0043680e01007387 */ /* 0x002fe80000100a00 */
[----:B------:R0:W-:Y:S04]  /*61e00*/  STL.64 [R1+0x4360], R12 ;  /* 0x0043600c01007387 */ /* 0x0001e80000100a00 */
[----:B0-----:R-:W3:Y:S04]  /*61e10*/  LDL.LU.64 R12, [R1+0xe0] ;  /* 0x0000e000010c7983 */ /* 0x001ee80000300a00 */
[----:B------:R-:W4:Y:S04]  /*61e20*/  LDL.LU.64 R22, [R1+0x4528] ;  /* 0x0045280001167983 */ /* 0x000f280000300a00 */
[----:B------:R-:W4:Y:S04]  /*61e30*/  LDL.LU.64 R20, [R1+0x4520] ;  /* 0x0045200001147983 */ /* 0x000f280000300a00 */
[----:B------:R0:W-:Y:S04]  /*61e40*/  STL.64 [R1+0x7c0], R24 ;  /* 0x0007c01801007387 */ /* 0x0001e80000100a00 */
[----:B------:R-:W-:Y:S04]  /*61e50*/  STL.64 [R1+0x7c8], R26 ;  /* 0x0007c81a01007387 */ /* 0x000fe80000100a00 */
[----:B0-----:R-:W4:Y:S01]  /*61e60*/  LDL.LU.64 R24, [R1+0x4518] ;  /* 0x0045180001187983 */ /* 0x001f220000300a00 */
[----:B------:R-:W-:Y:S01]  /*61e70*/  IMAD.MOV.U32 R5, RZ, RZ, R0 ;  /* 0x000000ffff057224 */ /* 0x000fe200078e0000 */
        /* <DEDUP_REMOVED lines=10> */
[----:B------:R-:W4:Y:S04]  /*61f20*/  LDL.LU.64 R22, [R1+0x44f8] ;  /* 0x0044f80001167983 */ /* 0x000f280000300a00 */
[----:B------:R-:W4:-:S13]  /*61f30*/  LDL.LU.64 R20, [R1+0x44f0] ;  /* 0x0044f00001147983 */ /* 0x000f1a0000300a00 */
[----:B------:R0:W-:Y:S04]  /*61f40*/  STL.64 [R1+0x7e0], R24 ;  /* 0x0007e01801007387 */ /* 0x0001e80000100a00 */
[----:B------:R4:W-:Y:S04]  /*61f50*/  STL.64 [R1+0x7e8], R26 ;  /* 0x0007e81a01007387 */ /* 0x0009e80000100a00 */
[----:B0-----:R-:W4:Y:S02]  /*61f60*/  LDL.LU.64 R24, [R1+0x44e8] ;  /* 0x0044e80001187983 */ /* 0x001f240000300a00 */
[----:B----4-:R-:W-:Y:S02]  /*61f70*/  HMMA.16816.F32.BF16 R24, R16, R24, R20 ;  /* 0x000000181018723c */ /* 0x010fe40000041814 */
[----:B------:R-:W2:-:S15]  /*61f80*/  LDL.LU.64 R20, [R1+0x44e0] ;  /* 0x0044e00001147983 */ /* 0x000e9e0000300a00 */
[----:B------:R-:W-:Y:S02]  /*61f90*/  NOP ;  /* 0x0000000000007918 */ /* 0x000fe40000000000 */
[----:B------:R0:W-:Y:S04]  /*61fa0*/  STL.64 [R1+0x7f0], R24 ;  /* 0x0007f01801007387 */ /* 0x0001e80000100a00 */
[----:B------:R1:W-:Y:S04]  /*61fb0*/  STL.64 [R1+0x7f8], R26 ;  /* 0x0007f81a01007387 */ /* 0x0003e80000100a00 */
[----:B0-----:R-:W4:Y:S04]  /*61fc0*/  LDL.LU R24, [R1+0x520] ;  /* 0x0005200001187983 */ /* 0x001f280000300800 */
[----:B------:R-:W4:Y:S04]  /*61fd0*/  LDL.LU R25, [R1+0x524] ;  /* 0x0005240001197983 */ /* 0x000f280000300800 */
[----:B-1----:R-:W2:Y:S04]  /*61fe0*/  LDL.LU R26, [R1+0x528] ;  /* 0x00052800011a7983 */ /* 0x002ea80000300800 */
[----:B------:R-:W2:Y:S04]  /*61ff0*/  LDL.LU R27, [R1+0x52c] ;  /* 0x00052c00011b7983 */ /* 0x000ea80000300800 */
[----:B--2---:R-:W-:Y:S04]  /*62000*/  STL.64 [R1+0x4450], R26 ;  /* 0x0044501a01007387 */ /* 0x004fe80000100a00 */
[----:B----4-:R0:W-:Y:S04]  /*62010*/  STL.64 [R1+0x4448], R24 ;  /* 0x0044481801007387 */ /* 0x0101e80000100a00 */
[----:B0-----:R-:W2:Y:S01]  /*62020*/  LDL.LU.64 R24, [R1+0x10] ;  /* 0x0000100001187983 */ /* 0x001ea20000300a00 */
[C---:B------:R-:W-:Y:S03]  /*62030*/  HMMA.16816.F32.BF16 R20, R16.reuse, R20, R8 ;  /* 0x000000141014723c */ /* 0x040fe60000041808 */
[----:B--2---:R0:W-:Y:S04]  /*62040*/  STL.64 [R1+0x4460], R24 ;  /* 0x0044601801007387 */ /* 0x0041e80000100a00 */
[----:B0-----:R-:W2:Y:S04]  /*62050*/  LDL.LU.64 R24, [R1+0x20] ;  /* 0x0000200001187983 */ /* 0x001ea80000300a00 */
        /* <DEDUP_REMOVED lines=18> */
[----:B------:R-:W3:Y:S04]  /*62180*/  LDL.LU.64 R10, [R1+0x4490] ;  /* 0x00449000010a7983 */ /* 0x000ee80000300a00 */
[----:B------:R-:W3:-:S13]  /*62190*/  LDL.LU.64 R8, [R1+0x4488] ;  /* 0x0044880001087983 */ /* 0x000eda0000300a00 */
[----:B------:R-:W-:Y:S04]  /*621a0*/  STL.64 [R1+0x830], R20 ;  /* 0x0008301401007387 */ /* 0x000fe80000100a00 */
[----:B------:R0:W-:Y:S04]  /*621b0*/  STL.64 [R1+0x838], R22 ;  /* 0x0008381601007387 */ /* 0x0001e80000100a00 */
[----:B0-----:R-:W4:Y:S04]  /*621c0*/  LDL.LU.64 R22, [R1+0x4480] ;  /* 0x0044800001167983 */ /* 0x001f280000300a00 */
[----:B------:R-:W4:Y:S01]  /*621d0*/  LDL.LU.64 R20, [R1+0x4478] ;  /* 0x0044780001147983 */ /* 0x000f220000300a00 */
[----:B------:R-:W-:Y:S01]  /*621e0*/  IMAD.MOV.U32 R4, RZ, RZ, R2 ;  /* 0x000000ffff047224 */ /* 0x000fe200078e0002 */
[C---:B---3--:R-:W-:Y:S08]  /*621f0*/  HMMA.16816.F32.BF16 R8, R16.reuse, R12, R8 ;  /* 0x0000000c1008723c */ /* 0x048ff00000041808 */
[----:B----4-:R-:W-:Y:S01]  /*62200*/  HMMA.16816.F32.BF16 R4, R16, R4, R20 ;  /* 0x000000041004723c */ /* 0x010fe20000041814 */
[----:B------:R-:W3:Y:S04]  /*62210*/  LDL.LU.64 R22, [R1+0x4470] ;  /* 0x0044700001167983 */ /* 0x000ee80000300a00 */
[----:B------:R-:W3:-:S14]  /*62220*/  LDL.LU.64 R20, [R1+0x4468] ;  /* 0x0044680001147983 */ /* 0x000edc0000300a00 */
[----:B------:R0:W-:Y:S04]  /*62230*/  STL.64 [R1+0x8b0], R4 ;  /* 0x0008b00401007387 */ /* 0x0001e80000100a00 */
[----:B------:R1:W-:Y:S04]  /*62240*/  STL.64 [R1+0x8b8], R6 ;  /* 0x0008b80601007387 */ /* 0x0003e80000100a00 */
[----:B0-----:R-:W4:Y:S04]  /*62250*/  LDL.LU R4, [R1+0x500] ;  /* 0x0005000001047983 */ /* 0x001f280000300800 */
[----:B------:R-:W-:Y:S04]  /*62260*/  STL.64 [R1+0x6b0], R8 ;  /* 0x0006b00801007387 */ /* 0x000fe80000100a00 */
[----:B------:R-:W-:Y:S04]  /*62270*/  STL.64 [R1+0x6b8], R10 ;  /* 0x0006b80a01007387 */ /* 0x000fe80000100a00 */
[----:B------:R-:W4:Y:S04]  /*62280*/  LDL.LU R5, [R1+0x504] ;  /* 0x0005040001057983 */ /* 0x000f280000300800 */
[----:B-1----:R-:W2:Y:S04]  /*62290*/  LDL.LU R6, [R1+0x508] ;  /* 0x0005080001067983 */ /* 0x002ea80000300800 */
[----:B------:R-:W2:Y:S04]  /*622a0*/  LDL.LU R7, [R1+0x50c] ;  /* 0x00050c0001077983 */ /* 0x000ea80000300800 */
[----:B--2---:R-:W-:Y:S04]  /*622b0*/  STL.64 [R1+0x4438], R6 ;  /* 0x0044380601007387 */ /* 0x004fe80000100a00 */
[----:B----4-:R0:W-:Y:S04]  /*622c0*/  STL.64 [R1+0x4430], R4 ;  /* 0x0044300401007387 */ /* 0x0101e80000100a00 */
[----:B0-----:R-:W2:Y:S04]  /*622d0*/  LDL.LU.64 R4, [R1] ;  /* 0x0000000001047983 */ /* 0x001ea80000300a00 */
[----:B--2---:R0:W-:Y:S04]  /*622e0*/  STL.64 [R1+0x4458], R4 ;  /* 0x0044580401007387 */ /* 0x0041e80000100a00 */
[----:B0-----:R-:W2:Y:S04]  /*622f0*/  LDL.LU R4, [R1+0x530] ;  /* 0x0005300001047983 */ /* 0x001ea80000300800 */
[----:B------:R-:W2:Y:S04]  /*62300*/  LDL.LU R5, [R1+0x534] ;  /* 0x0005340001057983 */ /* 0x000ea80000300800 */
[----:B------:R-:W2:Y:S04]  /*62310*/  LDL.LU R6, [R1+0x538] ;  /* 0x0005380001067983 */ /* 0x000ea80000300800 */
[----:B------:R-:W2:Y:S04]  /*62320*/  LDL.LU R7, [R1+0x53c] ;  /* 0x00053c0001077983 */ /* 0x000ea80000300800 */
[----:B------:R-:W4:Y:S04]  /*62330*/  LDL.LU R8, [R1+0x510] ;  /* 0x0005100001087983 */ /* 0x000f280000300800 */
[----:B------:R-:W4:Y:S04]  /*62340*/  LDL.LU R9, [R1+0x514] ;  /* 0x0005140001097983 */ /* 0x000f280000300800 */
[----:B------:R-:W4:Y:S04]  /*62350*/  LDL.LU R10, [R1+0x518] ;  /* 0x00051800010a7983 */ /* 0x000f280000300800 */
[----:B------:R-:W4:Y:S04]  /*62360*/  LDL.LU R11, [R1+0x51c] ;  /* 0x00051c00010b7983 */ /* 0x000f280000300800 */
[----:B------:R-:W2:Y:S04]  /*62370*/  LDL.LU.64 R16, [R1+0x50] ;  /* 0x0000500001107983 */ /* 0x000ea80000300a00 */
[----:B--2---:R0:W-:Y:S04]  /*62380*/  STL.64 [R1+0x4408], R16 ;  /* 0x0044081001007387 */ /* 0x0041e80000100a00 */
[----:B0-----:R-:W2:Y:S04]  /*62390*/  LDL.LU R16, [R1+0x4f0] ;  /* 0x0004f00001107983 */ /* 0x001ea80000300800 */
[----:B------:R-:W2:Y:S04]  /*623a0*/  LDL.LU R17, [R1+0x4f4] ;  /* 0x0004f40001117983 */ /* 0x000ea80000300800 */
[----:B------:R-:W2:Y:S04]  /*623b0*/  LDL.LU R18, [R1+0x4f8] ;  /* 0x0004f80001127983 */ /* 0x000ea80000300800 */
[----:B------:R-:W2:Y:S04]  /*623c0*/  LDL.LU R19, [R1+0x4fc] ;  /* 0x0004fc0001137983 */ /* 0x000ea80000300800 */
[----:B------:R0:W-:Y:S04]  /*623d0*/  STL.64 [R1+0x4378], R12 ;  /* 0x0043780c01007387 */ /* 0x0001e80000100a00 */
[----:B0-----:R-:W3:Y:S04]  /*623e0*/  LDL.LU R12, [R1+0x550] ;  /* 0x00055000010c7983 */ /* 0x001ee80000300800 */
[----:B------:R-:W3:Y:S04]  /*623f0*/  LDL.LU R13, [R1+0x554] ;  /* 0x00055400010d7983 */ /* 0x000ee80000300800 */
[----:B------:R-:W3:Y:S04]  /*62400*/  LDL.LU R14, [R1+0x558] ;  /* 0x00055800010e7983 */ /* 0x000ee80000300800 */
[----:B------:R-:W3:Y:S01]  /*62410*/  LDL.LU R15, [R1+0x55c] ;  /* 0x00055c00010f7983 */ /* 0x000ee20000300800 */
[----:B------:R-:W-:Y:S01]  /*62420*/  IMAD.MOV.U32 R2, RZ, RZ, R25 ;  /* 0x000000ffff027224 */ /* 0x000fe200078e0019 */
[----:B---3--:R-:W-:-:S15]  /*62430*/  HMMA.16816.F32.BF16 R12, R20, R24, R12 ;  /* 0x00000018140c723c */ /* 0x008fde000004180c */
[----:B------:R-:W-:-:S04]  /*62440*/  NOP ;  /* 0x0000000000007918 */ /* 0x000fc80000000000 */
[----:B------:R0:W-:Y:S04]  /*62450*/  STL.64 [R1+0x8a0], R12 ;  /* 0x0008a00c01007387 */ /* 0x0001e80000100a00 */
[----:B------:R1:W-:Y:S01]  /*62460*/  STL.64 [R1+0x8a8], R14 ;  /* 0x0008a80e01007387 */ /* 0x0003e20000100a00 */
[----:B0-----:R-:W-:-:S03]  /*62470*/  IMAD.MOV.U32 R12, RZ, RZ, R24 ;  /* 0x000000ffff0c7224 */ /* 0x001fc600078e0018 */
[----:B------:R-:W3:Y:S02]  /*62480*/  LDL.LU.64 R24, [R1+0x4460] ;  /* 0x0044600001187983 */ /* 0x000ee40000300a00 */
[----:B---3--:R-:W-:Y:S01]  /*62490*/  HMMA.16816.F32.BF16 R4, R20, R24, R4 ;  /* 0x000000181404723c */ /* 0x008fe20000041804 */
[----:B-1----:R-:W-:Y:S02]  /*624a0*/  IMAD.MOV.U32 R14, RZ, RZ, R24 ;  /* 0x000000ffff0e7224 */ /* 0x002fe400078e0018 */
[----:B------:R-:W-:-:S15]  /*624b0*/  IMAD.MOV.U32 R13, RZ, RZ, R25 ;  /* 0x000000ffff0d7224 */ /* 0x000fde00078e0019 */
[----:B------:R-:W-:Y:S01]  /*624c0*/  NOP ;  /* 0x0000000000007918 */ /* 0x000fe20000000000 */
[----:B------:R0:W-:Y:S04]  /*624d0*/  STL.64 [R1+0x890], R4 ;  /* 0x0008900401007387 */ /* 0x0001e80000100a00 */
[----:B------:R-:W-:Y:S04]  /*624e0*/  STL.64 [R1+0x898], R6 ;  /* 0x0008980601007387 */ /* 0x000fe80000100a00 */
[----:B0-----:R-:W3:Y:S04]  /*624f0*/  LDL.LU.64 R4, [R1+0x4458] ;  /* 0x0044580001047983 */ /* 0x001ee80000300a00 */
[----:B------:R-:W3:Y:S04]  /*62500*/  LDL.LU.64 R26, [R1+0x4450] ;  /* 0x00445000011a7983 */ /* 0x000ee80000300a00 */
[----:B------:R-:W3:Y:S02]  /*62510*/  LDL.LU.64 R24, [R1+0x4448] ;  /* 0x0044480001187983 */ /* 0x000ee40000300a00 */
[----:B---3--:R-:W-:Y:S01]  /*62520*/  HMMA.16816.F32.BF16 R24, R20, R4, R24 ;  /* 0x000000041418723c */ /* 0x008fe20000041818 */
[----:B------:R-:W-:-:S15]  /*62530*/  MOV R15, R5 ;  /* 0x00000005000f7202 */ /* 0x000fde0000000f00 */
[----:B------:R-:W-:-:S03]  /*62540*/  NOP ;  /* 0x0000000000007918 */ /* 0x000fc60000000000 */
[----:B------:R0:W-:Y:S04]  /*62550*/  STL.64 [R1+0x880], R24 ;  /* 0x0008801801007387 */ /* 0x0001e80000100a00 */
[----:B------:R1:W-:Y:S04]  /*62560*/  STL.64 [R1+0x888], R26 ;  /* 0x0008881a01007387 */ /* 0x0003e80000100a00 */
[----:B0-----:R-:W4:Y:S01]  /*62570*/  LDL.LU.64 R24, [R1+0x4440] ;  /* 0x0044400001187983 */ /* 0x001f220000300a00 */
[----:B-1----:R-:W-:-:S03]  /*62580*/  IMAD.MOV.U32 R27, RZ, RZ, R4 ;  /* 0x000000ffff1b7224 */ /* 0x002fc600078e0004 */
[----:B------:R-:W3:Y:S04]  /*62590*/  LDL.LU.64 R6, [R1+0x4438] ;  /* 0x0044380001067983 */ /* 0x000ee80000300a00 */
[----:B------:R-:W3:Y:S04]  /*625a0*/  LDL.LU.64 R4, [R1+0x4430] ;  /* 0x0044300001047983 */ /* 0x000ee80000300a00 */
[----:B------:R-:W-:Y:S04]  /*625b0*/  STL.64 [R1+0x43e8], R14 ;  /* 0x0043e80e01007387 */ /* 0x000fe80000100a00 */
[----:B------:R0:W-:Y:S04]  /*625c0*/  STL.64 [R1+0x43e0], R12 ;  /* 0x0043e00c01007387 */ /* 0x0001e80000100a00 */
[----:B0-----:R-:W2:Y:S04]  /*625d0*/  LDL.LU.64 R12, [R1+0x150] ;  /* 0x00015000010c7983 */ /* 0x001ea80000300a00 */
[----:B--2---:R0:W-:Y:S04]  /*625e0*/  STL.64 [R1+0x43f0], R12 ;  /* 0x0043f00c01007387 */ /* 0x0041e80000100a00 */
[----:B0-----:R-:W2:Y:S04]  /*625f0*/  LDL.LU R12, [R1+0xc00] ;  /* 0x000c0000010c7983 */ /* 0x001ea80000300800 */
[----:B------:R-:W2:Y:S04]  /*62600*/  LDL.LU R13, [R1+0xc04] ;  /* 0x000c0400010d7983 */ /* 0x000ea80000300800 */
[----:B------:R-:W2:Y:S04]  /*62610*/  LDL.LU R14, [R1+0xc08] ;  /* 0x000c0800010e7983 */ /* 0x000ea80000300800 */
[----:B------:R-:W2:Y:S01]  /*62620*/  LDL.LU R15, [R1+0xc0c] ;  /* 0x000c0c00010f7983 */ /* 0x000ea20000300800 */
[C---:B----4-:R-:W-:Y:S03]  /*62630*/  HMMA.16816.F32.BF16 R8, R20.reuse, R24, R8 ;  /* 0x000000181408723c */ /* 0x050fe60000041808 */
        /* <DEDUP_REMOVED lines=8> */
[----:B0-----:R-:W4:Y:S04]  /*626c0*/  LDL.LU.64 R10, [R1+0x4428] ;  /* 0x00442800010a7983 */ /* 0x001f280000300a00 */
[----:B------:R-:W3:Y:S04]  /*626d0*/  LDL.LU.64 R8, [R1+0x4420] ;  /* 0x0044200001087983 */ /* 0x000ee80000300a00 */
[----:B------:R-:W-:Y:S01]  /*626e0*/  STL [R1+0x435c], R25 ;  /* 0x00435c1901007387 */ /* 0x000fe20000100800 */
[----:B---3--:R-:W-:-:S15]  /*626f0*/  HMMA.16816.F32.BF16 R4, R20, R8, R4 ;  /* 0x000000081404723c */ /* 0x008fde0000041804 */
[----:B------:R-:W-:-:S04]  /*62700*/  NOP ;  /* 0x0000000000007918 */ /* 0x000fc80000000000 */
[----:B------:R-:W-:Y:S04]  /*62710*/  STL.64 [R1+0x860], R4 ;  /* 0x0008600401007387 */ /* 0x000fe80000100a00 */
[----:B------:R0:W-:Y:S04]  /*62720*/  STL.64 [R1+0x868], R6 ;  /* 0x0008680601007387 */ /* 0x0001e80000100a00 */
[----:B0-----:R-:W3:Y:S04]  /*62730*/  LDL.LU.64 R6, [R1+0x4418] ;  /* 0x0044180001067983 */ /* 0x001ee80000300a00 */
[----:B------:R-:W2:Y:S04]  /*62740*/  LDL.LU.64 R4, [R1+0x4410] ;  /* 0x0044100001047983 */ /* 0x000ea80000300a00 */
[----:B----4-:R-:W-:Y:S04]  /*62750*/  STL.64 [R1+0x4300], R10 ;  /* 0x0043000a01007387 */ /* 0x010fe80000100a00 */
[----:B------:R0:W-:Y:S04]  /*62760*/  STL.64 [R1+0x42f8], R8 ;  /* 0x0042f80801007387 */ /* 0x0001e80000100a00 */
[----:B0-----:R-:W4:Y:S01]  /*62770*/  LDL.LU.64 R8, [R1+0x140] ;  /* 0x0001400001087983 */ /* 0x001f220000300a00 */
[----:B--2---:R-:W-:-:S15]  /*62780*/  HMMA.16816.F32.BF16 R16, R20, R4, R16 ;  /* 0x000000041410723c */ /* 0x004fde0000041810 */
[----:B------:R-:W-:-:S04]  /*62790*/  NOP ;  /* 0x0000000000007918 */ /* 0x000fc80000000000 */
[----:B------:R0:W-:Y:S04]  /*627a0*/  STL.64 [R1+0x850], R16 ;  /* 0x0008501001007387 */ /* 0x0001e80000100a00 */
[----:B------:R-:W-:Y:S04]  /*627b0*/  STL.64 [R1+0x858], R18 ;  /* 0x0008581201007387 */ /* 0x000fe80000100a00 */
[----:B0-----:R-:W2:Y:S04]  /*627c0*/  LDL.LU.64 R16, [R1+0x4408] ;  /* 0x0044080001107983 */ /* 0x001ea80000300a00 */
[----:B---3--:R-:W-:Y:S04]  /*627d0*/  STL.64 [R1+0x42f0], R6 ;  /* 0x0042f00601007387 */ /* 0x008fe80000100a00 */
[----:B------:R0:W-:Y:S04]  /*627e0*/  STL.64 [R1+0x42e8], R4 ;  /* 0x0042e80401007387 */ /* 0x0001e80000100a00 */
[----:B0-----:R-:W4:Y:S04]  /*627f0*/  LDL.LU R4, [R1+0xbe0] ;  /* 0x000be00001047983 */ /* 0x001f280000300800 */
[----:B------:R-:W4:Y:S04]  /*62800*/  LDL.LU R5, [R1+0xbe4] ;  /* 0x000be40001057983 */ /* 0x000f280000300800 */
[----:B------:R-:W4:Y:S04]  /*62810*/  LDL.LU R6, [R1+0xbe8] ;  /* 0x000be80001067983 */ /* 0x000f280000300800 */
[----:B------:R-:W4:Y:S01]  /*62820*/  LDL.LU R7, [R1+0xbec] ;  /* 0x000bec0001077983 */ /* 0x000f220000300800 */
[----:B------:R-:W0:Y:S01]  /*62830*/  S2R R26, SR_TID.X ;  /* 0x00000000001a7919 */ /* 0x000e220000002100 */
[----:B--2---:R-:W-:-:S15]  /*62840*/  HMMA.16816.F32.BF16 R12, R20, R16, R12 ;  /* 0x00000010140c723c */ /* 0x004fde000004180c */
[----:B------:R-:W-:-:S04]  /*62850*/  NOP ;  /* 0x0000000000007918 */ /* 0x000fc80000000000 */
[----:B------:R-:W-:Y:S04]  /*62860*/  STL.64 [R1+0x840], R12 ;  /* 0x0008400c01007387 */ /* 0x000fe80000100a00 */
[----:B------:R1:W-:Y:S04]  /*62870*/  STL.64 [R1+0x848], R14 ;  /* 0x0008480e01007387 */ /* 0x0003e80000100a00 */
[----:B-1----:R-:W2:Y:S04]  /*62880*/  LDL.LU.64 R14, [R1+0x4400] ;  /* 0x00440000010e7983 */ /* 0x002ea80000300a00 */
[----:B------:R-:W2:Y:S01]  /*62890*/  LDL.LU.64 R12, [R1+0x43f8] ;  /* 0x0043f800010c7983 */ /* 0x000ea20000300a00 */
[C---:B0-----:R-:W-:Y:S01]  /*628a0*/  LOP3.LUT R28, R26.reuse, 0x7, RZ, 0xc0, !PT ;  /* 0x000000071a1c7812 */ /* 0x041fe200078ec0ff */
[----:B------:R-:W-:-:S04]  /*628b0*/  IMAD.SHL.U32 R29, R26, 0x2, RZ ;  /* 0x000000021a1d7824 */ /* 0x000fc800078e00ff */
[----:B------:R-:W-:Y:S02]  /*628c0*/  IMAD R28, R28, 0x110, RZ ;  /* 0x000001101c1c7824 */ /* 0x000fe400078e02ff */
[----:B------:R-:W-:-:S03]  /*628d0*/  IMAD.SHL.U32 R26, R26, 0x80, RZ ;  /* 0x000000801a1a7824 */ /* 0x000fc600078e00ff */
[----:B------:R-:W-:-:S04]  /*628e0*/  LOP3.LUT R28, R28, 0x10, R29, 0x78, !PT ;  /* 0x000000101c1c7812 */ /* 0x000fc800078e781d */
[----:B------:R-:W-:Y:S01]  /*628f0*/  LOP3.LUT R28, R28, 0x800, R26, 0xf8, !PT ;  /* 0x000008001c1c7812 */ /* 0x000fe200078ef81a */
[----:B------:R-:W-:Y:S02]  /*62900*/  IMAD.MOV.U32 R25, RZ, RZ, R16 ;  /* 0x000000ffff197224 */ /* 0x000fe400078e0010 */
[----:B------:R-:W-:Y:S02]  /*62910*/  IMAD.MOV.U32 R26, RZ, RZ, R17 ;  /* 0x000000ffff1a7224 */ /* 0x000fe400078e0011 */
[----:B------:R-:W0:Y:S04]  /*62920*/  LDSM.16.MT88.4 R16, [R28+UR5+0x13000] ;  /* 0x013000051c10783b */ /* 0x000e280008004200 */
[----:B------:R-:W-:Y:S04]  /*62930*/  STL [R1+0x43b8], R26 ;  /* 0x0043b81a01007387 */ /* 0x000fe80000100800 */
[----:B------:R-:W-:Y:S04]  /*62940*/  STL.64 [R1+0x43b0], R24 ;  /* 0x0043b01801007387 */ /* 0x000fe80000100a00 */
[----:B0-----:R-:W-:Y:S04]  /*62950*/  STL.64 [R1+0x41f0], R18 ;  /* 0x0041f01201007387 */ /* 0x001fe80000100a00 */
[----:B------:R0:W-:Y:S02]  /*62960*/  STL.64 [R1+0x41e8], R16 ;  /* 0x0041e81001007387 */ /* 0x0001e40000100a00 */
[----:B0-----:R-:W-:-:S02]  /*62970*/  IMAD.MOV.U32 R16, RZ, RZ, R3 ;  /* 0x000000ffff107224 */ /* 0x001fc400078e0003 */
[----:B------:R-:W-:-:S07]  /*62980*/  IMAD.MOV.U32 R17, RZ, RZ, R0 ;  /* 0x000000ffff117224 */ /* 0x000fce00078e0000 */
[----:B--2---:R-:W-:-:S15]  /*62990*/  HMMA.16816.F32.BF16 R12, R20, R16, R12 ;  /* 0x00000010140c723c */ /* 0x004fde000004180c */
[----:B------:R-:W-:-:S04]  /*629a0*/  NOP ;  /* 0x0000000000007918 */ /* 0x000fc80000000000 */
[----:B------:R0:W-:Y:S04]  /*629b0*/  STL.64 [R1+0x8c0], R12 ;  /* 0x0008c00c01007387 */ /* 0x0001e80000100a00 */
[----:B------:R-:W-:Y:S04]  /*629c0*/  STL.64 [R1+0x8c8], R14 ;  /* 0x0008c80e01007387 */ /* 0x000fe80000100a00 */
[----:B0-----:R-:W2:Y:S04]  /*629d0*/  LDL.LU.64 R12, [R1+0x43f0] ;  /* 0x0043f000010c7983 */ /* 0x001ea80000300a00 */
[----:B------:R0:W-:Y:S04]  /*629e0*/  STL [R1+0x42b8], R16 ;  /* 0x0042b81001007387 */ /* 0x0001e80000100800 */
[----:B------:R1:W-:Y:S04]  /*629f0*/  STL [R1+0x42b4], R17 ;  /* 0x0042b41101007387 */ /* 0x0003e80000100800 */
[----:B0-----:R-:W2:Y:S04]  /*62a00*/  LDL.LU R16, [R1+0xbf0] ;  /* 0x000bf00001107983 */ /* 0x001ea80000300800 */
[----:B-1----:R-:W2:Y:S04]  /*62a10*/  LDL.LU R17, [R1+0xbf4] ;  /* 0x000bf40001117983 */ /* 0x002ea80000300800 */
[----:B------:R-:W2:Y:S04]  /*62a20*/  LDL.LU R18, [R1+0xbf8] ;  /* 0x000bf80001127983 */ /* 0x000ea80000300800 */
[----:B------:R-:W2:Y:S01]  /*62a30*/  LDL.LU R19, [R1+0xbfc] ;  /* 0x000bfc0001137983 */ /* 0x000ea20000300800 */
[C---:B----4-:R-:W-:Y:S08]  /*62a40*/  HMMA.16816.F32.BF16 R4, R20.reuse, R8, R4 ;  /* 0x000000081404723c */ /* 0x050ff00000041804 */
[----:B--2---:R-:W-:-:S15]  /*62a50*/  HMMA.16816.F32.BF16 R16, R20, R12, R16 ;  /* 0x0000000c1410723c */ /* 0x004fde0000041810 */
[----:B------:R-:W-:-:S04]  /*62a60*/  NOP ;  /* 0x0000000000007918 */ /* 0x000fc80000000000 */
[----:B------:R-:W-:Y:S04]  /*62a70*/  STL.64 [R1+0x8d0], R16 ;  /* 0x0008d01001007387 */ /* 0x000fe80000100a00 */
[----:B------:R0:W-:Y:S04]  /*62a80*/  STL.64 [R1+0x8d8], R18 ;  /* 0x0008d81201007387 */ /* 0x0001e80000100a00 */
[----:B------:R-:W2:Y:S01]  /*62a90*/  LDL.LU.64 R14, [R1+0x43e8] ;  /* 0x0043e800010e7983 */ /* 0x000ea20000300a00 */
[----:B0-----:R-:W-:Y:S02]  /*62aa0*/  IMAD.MOV.U32 R18, RZ, RZ, R13 ;  /* 0x000000ffff127224 */ /* 0x001fe400078e000d */
[----:B------:R-:W-:-:S02]  /*62ab0*/  IMAD.MOV.U32 R19, RZ, RZ, R12 ;  /* 0x000000ffff137224 */ /* 0x000fc400078e000c */
[----:B------:R-:W3:Y:S04]  /*62ac0*/  LDL.LU.64 R12, [R1+0x43e0] ;  /* 0x0043e000010c7983 */ /* 0x000ee80000300a00 */
[----:B------:R-:W-:Y:S04]  /*62ad0*/  STL [R1+0x42c0], R18 ;  /* 0x0042c01201007387 */ /* 0x000fe80000100800 */
[----:B------:R-:W-:Y:S04]  /*62ae0*/  STL [R1+0x42bc], R19 ;  /* 0x0042bc1301007387 */ /* 0x000fe80000100800 */
[----:B------:R0:W-:Y:S04]  /*62af0*/  STL.64 [R1+0x8e0], R4 ;  /* 0x0008e00401007387 */ /* 0x0001e80000100a00 */
[----:B------:R1:W-:Y:S04]  /*62b00*/  STL.64 [R1+0x8e8], R6 ;  /* 0x0008e80601007387 */ /* 0x0003e80000100a00 */
[----:B0-----:R-:W4:Y:S04]  /*62b10*/  LDL.LU R4, [R1+0x420] ;  /* 0x0004200001047983 */ /* 0x001f280000300800 */
[----:B------:R-:W4:Y:S04]  /*62b20*/  LDL.LU R5, [R1+0x424] ;  /* 0x0004240001057983 */ /* 0x000f280000300800 */
[----:B-1----:R-:W2:Y:S04]  /*62b30*/  LDL.LU R6, [R1+0x428] ;  /* 0x0004280001067983 */ /* 0x002ea80000300800 */
[----:B------:R-:W2:Y:S01]  /*62b40*/  LDL.LU R7, [R1+0x42c] ;  /* 0x00042c0001077983 */ /* 0x000ea20000300800 */
[----:B------:R-:W-:-:S02]  /*62b50*/  IMAD.MOV.U32 R0, RZ, RZ, R8 ;  /* 0x000000ffff007224 */ /* 0x000fc400078e0008 */
[----:B------:R-:W-:Y:S01]  /*62b60*/  IMAD.MOV.U32 R3, RZ, RZ, R9 ;  /* 0x000000ffff037224 */ /* 0x000fe200078e0009 */
[----:B--2---:R-:W-:Y:S04]  /*62b70*/  STL.64 [R1+0x4310], R6 ;  /* 0x0043100601007387 */ /* 0x004fe80000100a00 */
[----:B----4-:R0:W-:Y:S04]  /*62b80*/  STL.64 [R1+0x4308], R4 ;  /* 0x0043080401007387 */ /* 0x0101e80000100a00 */
[----:B------:R-:W2:Y:S04]  /*62b90*/  LDL.LU R8, [R1+0x440] ;  /* 0x0004400001087983 */ /* 0x000ea80000300800 */
[----:B------:R-:W2:Y:S04]  /*62ba0*/  LDL.LU R9, [R1+0x444] ;  /* 0x0004440001097983 */ /* 0x000ea80000300800 */
[----:B------:R-:W4:Y:S04]  /*62bb0*/  LDL.LU R10, [R1+0x448] ;  /* 0x00044800010a7983 */ /* 0x000f280000300800 */
[----:B------:R-:W4:Y:S01]  /*62bc0*/  LDL.LU R11, [R1+0x44c] ;  /* 0x00044c00010b7983 */ /* 0x000f220000300800 */
[----:B0-----:R-:W-:Y:S01]  /*62bd0*/  MOV R4, R27 ;  /* 0x0000001b00047202 */ /* 0x001fe20000000f00 */
[----:B------:R-:W-:-:S02]  /*62be0*/  IMAD.MOV.U32 R5, RZ, RZ, R15 ;  /* 0x000000ffff057224 */ /* 0x000fc400078e000f */
[----:B----4-:R-:W-:Y:S04]  /*62bf0*/  STL.64 [R1+0x4320], R10 ;  /* 0x0043200a01007387 */ /* 0x010fe80000100a00 */
[----:B--2---:R-:W-:Y:S04]  /*62c00*/  STL.64 [R1+0x4318], R8 ;  /* 0x0043180801007387 */ /* 0x004fe80000100a00 */
[----:B------:R0:W-:Y:S02]  /*62c10*/  STL.64 [R1+0x4328], R4 ;  /* 0x0043280401007387 */ /* 0x0001e40000100a00 */
[----:B0-----:R-:W-:-:S02]  /*62c20*/  IMAD.MOV.U32 R4, RZ, RZ, R14 ;  /* 0x000000ffff047224 */ /* 0x001fc400078e000e */
[----:B---3--:R-:W-:-:S05]  /*62c30*/  IMAD.MOV.U32 R5, RZ, RZ, R13 ;  /* 0x000000ffff057224 */ /* 0x008fca00078e000d */
[----:B------:R0:W-:Y:S04]  /*62c40*/  STL.64 [R1+0x4340], R4 ;  /* 0x0043400401007387 */ /* 0x0001e80000100a00 */
[----:B------:R-:W2:Y:S04]  /*62c50*/  LDL.LU R8, [R1+0x460] ;  /* 0x0004600001087983 */ /* 0x000ea80000300800 */
[----:B------:R-:W2:Y:S04]  /*62c60*/  LDL.LU R9, [R1+0x464] ;  /* 0x0004640001097983 */ /* 0x000ea80000300800 */
[----:B------:R-:W3:Y:S04]  /*62c70*/  LDL.LU R10, [R1+0x468] ;  /* 0x00046800010a7983 */ /* 0x000ee80000300800 */
[----:B------:R-:W3:Y:S01]  /*62c80*/  LDL.LU R11, [R1+0x46c] ;  /* 0x00046c00010b7983 */ /* 0x000ee20000300800 */
[----:B0-----:R-:W-:-:S03]  /*62c90*/  IMAD.MOV.U32 R4, RZ, RZ, R12 ;  /* 0x000000ffff047224 */ /* 0x001fc600078e000c */
[----:B------:R-:W4:Y:S01]  /*62ca0*/  LDL.LU.64 R12, [R1+0xf0] ;  /* 0x0000f000010c7983 */ /* 0x000f220000300a00 */
[----:B------:R-:W-:-:S03]  /*62cb0*/  IMAD.MOV.U32 R5, RZ, RZ, R2 ;  /* 0x000000ffff057224 */ /* 0x000fc600078e0002 */
[----:B----4-:R0:W-:Y:S04]  /*62cc0*/  STL.64 [R1+0x4390], R12 ;  /* 0x0043900c01007387 */ /* 0x0101e80000100a00 */
[----:B0-----:R-:W4:Y:S04]  /*62cd0*/  LDL.LU.64 R12, [R1+0x100] ;  /* 0x00010000010c7983 */ /* 0x001f280000300a00 */
[----:B----4-:R-:W-:Y:S04]  /*62ce0*/  STL.64 [R1+0x43a8], R12 ;  /* 0x0043a80c01007387 */ /* 0x010fe80000100a00 */
[----:B------:R0:W-:Y:S04]  /*62cf0*/  STL.64 [R1+0x4370], R4 ;  /* 0x0043700401007387 */ /* 0x0001e80000100a00 */
[----:B0-----:R-:W4:Y:S04]  /*62d00*/  LDL.LU R4, [R1+0x4d0] ;  /* 0x0004d00001047983 */ /* 0x001f280000300800 */
[----:B------:R-:W4:Y:S04]  /*62d10*/  LDL.LU R5, [R1+0x4d4] ;  /* 0x0004d40001057983 */ /* 0x000f280000300800 */
[----:B------:R-:W2:Y:S04]  /*62d20*/  LDL.LU R6, [R1+0x4d8] ;  /* 0x0004d80001067983 */ /* 0x000ea80000300800 */
[----:B------:R-:W2:Y:S04]  /*62d30*/  LDL.LU R7, [R1+0x4dc] ;  /* 0x0004dc0001077983 */ /* 0x000ea80000300800 */
[----:B------:R-:W2:Y:S04]  /*62d40*/  LDL.LU R24, [R1+0xbb0] ;  /* 0x000bb00001187983 */ /* 0x000ea80000300800 */
        /* <DEDUP_REMOVED lines=9> */
[----:B0-----:R-:W2:Y:S04]  /*62de0*/  LDL.64 R24, [R1+0x120] ;  /* 0x0001200001187983 */ /* 0x001ea80000100a00 */
[----:B--2---:R0:W-:Y:S04]  /*62df0*/  STL.64 [R1+0x43d8], R24 ;  /* 0x0043d81801007387 */ /* 0x0041e80000100a00 */
[----:B0-----:R-:W2:Y:S04]  /*62e00*/  LDL.LU.64 R24, [R1+0x130] ;  /* 0x0001300001187983 */ /* 0x001ea80000300a00 */
[----:B------:R-:W2:Y:S04]  /*62e10*/  LDL.LU.64 R12, [R1+0x110] ;  /* 0x00011000010c7983 */ /* 0x000ea80000300a00 */
[----:B--2---:R0:W-:Y:S04]  /*62e20*/  STL.64 [R1+0x43d0], R12 ;  /* 0x0043d00c01007387 */ /* 0x0041e80000100a00 */
[----:B0-----:R-:W2:Y:S04]  /*62e30*/  LDL.LU R12, [R1+0xbc0] ;  /* 0x000bc000010c7983 */ /* 0x001ea80000300800 */
[----:B------:R-:W2:Y:S04]  /*62e40*/  LDL.LU R13, [R1+0xbc4] ;  /* 0x000bc400010d7983 */ /* 0x000ea80000300800 */
[----:B------:R-:W2:Y:S04]  /*62e50*/  LDL.LU R14, [R1+0xbc8] ;  /* 0x000bc800010e7983 */ /* 0x000ea80000300800 */
[----:B------:R-:W2:Y:S04]  /*62e60*/  LDL.LU R15, [R1+0xbcc] ;  /* 0x000bcc00010f7983 */ /* 0x000ea80000300800 */
[----:B------:R-:W-:Y:S04]  /*62e70*/  STL.64 [R1+0x4388], R6 ;  /* 0x0043880601007387 */ /* 0x000fe80000100a00 */
[----:B----4-:R0:W-:Y:S04]  /*62e80*/  STL.64 [R1+0x4380], R4 ;  /* 0x0043800401007387 */ /* 0x0101e80000100a00 */
        /* <DEDUP_REMOVED lines=16> */
[----:B------:R-:W-:Y:S03]  /*62f90*/  HMMA.16816.F32.BF16 R16, R20, R24, R16 ;  /* 0x000000181410723c */ /* 0x000fe60000041810 */
        /* <DEDUP_REMOVED lines=9> */
[----:B------:R1:W-:Y:S01]  /*63030*/  STL.64 [R1+0x8f8], R18 ;  /* 0x0008f81201007387 */ /* 0x0003e20000100a00 */
[----:B0-----:R-:W-:-:S02]  /*63040*/  IMAD.MOV.U32 R16, RZ, RZ, R25 ;  /* 0x000000ffff107224 */ /* 0x001fc400078e0019 */
[----:B-1----:R-:W-:Y:S02]  /*63050*/  IMAD.MOV.U32 R19, RZ, RZ, R24 ;  /* 0x000000ffff137224 */ /* 0x002fe400078e0018 */
[----:B------:R-:W4:Y:S04]  /*63060*/  LDL.LU.64 R24, [R1+0x43d8] ;  /* 0x0043d80001187983 */ /* 0x000f280000300a00 */
[----:B------:R-:W-:Y:S01]  /*63070*/  STL [R1+0x42cc], R19 ;  /* 0x0042cc1301007387 */ /* 0x000fe20000100800 */
[----:B----4-:R-:W-:Y:S01]  /*63080*/  HMMA.16816.F32.BF16 R12, R20, R24, R12 ;  /* 0x00000018140c723c */ /* 0x010fe2000004180c */
[----:B------:R-:W-:-:S15]  /*63090*/  IMAD.MOV.U32 R3, RZ, RZ, R25 ;  /* 0x000000ffff037224 */ /* 0x000fde00078e0019 */
[----:B------:R-:W-:-:S03]  /*630a0*/  NOP ;  /* 0x0000000000007918 */ /* 0x000fc60000000000 */
[----:B------:R0:W-:Y:S04]  /*630b0*/  STL.64 [R1+0x900], R12 ;  /* 0x0009000c01007387 */ /* 0x0001e80000100a00 */
[----:B------:R-:W-:Y:S04]  /*630c0*/  STL.64 [R1+0x908], R14 ;  /* 0x0009080e01007387 */ /* 0x000fe80000100a00 */
[----:B0-----:R-:W4:Y:S04]  /*630d0*/  LDL.LU.64 R12, [R1+0x43d0] ;  /* 0x0043d000010c7983 */ /* 0x001f280000300a00 */
[----:B------:R-:W4:Y:S04]  /*630e0*/  LDL.LU.64 R26, [R1+0x43c8] ;  /* 0x0043c800011a7983 */ /* 0x000f280000300a00 */
[----:B------:R-:W4:Y:S02]  /*630f0*/  LDL.LU.64 R24, [R1+0x43c0] ;  /* 0x0043c00001187983 */ /* 0x000f240000300a00 */
[----:B----4-:R-:W-:Y:S01]  /*63100*/  HMMA.16816.F32.BF16 R24, R20, R12, R24 ;  /* 0x0000000c1418723c */ /* 0x010fe20000041818 */
[----:B------:R-:W-:-:S15]  /*63110*/  IMAD.MOV.U32 R19, RZ, RZ, R13 ;  /* 0x000000ffff137224 */ /* 0x000fde00078e000d */
[----:B------:R-:W-:-:S03]  /*63120*/  NOP ;  /* 0x0000000000007918 */ /* 0x000fc60000000000 */
[----:B------:R-:W-:Y:S04]  /*63130*/  STL.64 [R1+0x920], R24 ;  /* 0x0009201801007387 */ /* 0x000fe80000100a00 */
[----:B------:R0:W-:Y:S04]  /*63140*/  STL.64 [R1+0x928], R26 ;  /* 0x0009281a01007387 */ /* 0x0001e80000100a00 */
[----:B0-----:R-:W4:Y:S04]  /*63150*/  LDL.LU R26, [R1+0x43b8] ;  /* 0x0043b800011a7983 */ /* 0x001f280000300800 */
[----:B------:R-:W2:Y:S01]  /*63160*/  LDL.LU.64 R24, [R1+0x43b0] ;  /* 0x0043b00001187983 */ /* 0x000ea20000300a00 */
[----:B------:R-:W-:-:S03]  /*63170*/  IMAD.MOV.U32 R27, RZ, RZ, R12 ;  /* 0x000000ffff1b7224 */ /* 0x000fc600078e000c */
[----:B------:R-:W2:Y:S02]  /*63180*/  LDL.LU.64 R12, [R1+0x43a8] ;  /* 0x0043a800010c7983 */ /* 0x000ea40000300a00 */
[----:B--2---:R-:W-:Y:S01]  /*63190*/  HMMA.16816.F32.BF16 R4, R20, R12, R4 ;  /* 0x0000000c1404723c */ /* 0x004fe20000041804 */
[----:B------:R-:W-:Y:S01]  /*631a0*/  MOV R28, R12 ;  /* 0x0000000c001c7202 */ /* 0x000fe20000000f00 */
[----:B------:R-:W-:-:S15]  /*631b0*/  IMAD.MOV.U32 R2, RZ, RZ, R13 ;  /* 0x000000ffff027224 */ /* 0x000fde00078e000d */
        /* <DEDUP_REMOVED lines=16> */
[----:B------:R-:W3:Y:S01]  /*632c0*/  LDL.LU.64 R4, [R1+0x4370] ;  /* 0x0043700001047983 */ /* 0x000ee20000300a00 */
[----:B------:R-:W-:-:S02]  /*632d0*/  IMAD.MOV.U32 R0, RZ, RZ, R12 ;  /* 0x000000ffff007224 */ /* 0x000fc400078e000c */
[----:B------:R-:W-:-:S14]  /*632e0*/  IMAD.MOV.U32 R18, RZ, RZ, R13 ;  /* 0x000000ffff127224 */ /* 0x000fdc00078e000d */
[----:B------:R0:W-:Y:S04]  /*632f0*/  STL.64 [R1+0x9a0], R20 ;  /* 0x0009a01401007387 */ /* 0x0001e80000100a00 */
[----:B------:R-:W-:Y:S04]  /*63300*/  STL.64 [R1+0x9a8], R22 ;  /* 0x0009a81601007387 */ /* 0x000fe80000100a00 */
[----:B------:R-:W3:Y:S04]  /*63310*/  LDL.LU.64 R14, [R1+0x4368] ;  /* 0x00436800010e7983 */ /* 0x000ee80000300a00 */
[----:B------:R-:W3:Y:S04]  /*63320*/  LDL.LU.64 R12, [R1+0x4360] ;  /* 0x00436000010c7983 */ /* 0x000ee80000300a00 */
[----:B------:R-:W-:Y:S04]  /*63330*/  STL.64 [R1+0x42e0], R18 ;  /* 0x0042e01201007387 */ /* 0x000fe80000100a00 */
[----:B------:R1:W-:Y:S01]  /*63340*/  STL.64 [R1+0x42d8], R16 ;  /* 0x0042d81001007387 */ /* 0x0003e20000100a00 */
[----:B0-----:R-:W-:-:S02]  /*63350*/  IMAD.MOV.U32 R20, RZ, RZ, R25 ;  /* 0x000000ffff147224 */ /* 0x001fc400078e0019 */
[----:B----4-:R-:W-:Y:S01]  /*63360*/  IMAD.MOV.U32 R21, RZ, RZ, R26 ;  /* 0x000000ffff157224 */ /* 0x010fe200078e001a */
[----:B-1----:R-:W2:Y:S04]  /*63370*/  LDL.LU R16, [R1+0x400] ;  /* 0x0004000001107983 */ /* 0x002ea80000300800 */
[----:B------:R-:W2:Y:S04]  /*63380*/  LDL.LU R17, [R1+0x404] ;  /* 0x0004040001117983 */ /* 0x000ea80000300800 */
[----:B------:R-:W2:Y:S04]  /*63390*/  LDL.LU R18, [R1+0x408] ;  /* 0x0004080001127983 */ /* 0x000ea80000300800 */
[----:B------:R-:W2:Y:S04]  /*633a0*/  LDL.LU R19, [R1+0x40c] ;  /* 0x00040c0001137983 */ /* 0x000ea80000300800 */
[----:B------:R-:W4:Y:S04]  /*633b0*/  LDL.LU R25, [R1+0x435c] ;  /* 0x00435c0001197983 */ /* 0x000f280000300800 */
[----:B------:R-:W2:Y:S01]  /*633c0*/  LDL.LU R26, [R1+0x4358] ;  /* 0x00435800011a7983 */ /* 0x000ea20000300800 */
        /* <DEDUP_REMOVED lines=18> */
[----:B------:R-:W3:Y:S01]  /*634f0*/  LDL.LU.64 R4, [R1+0x4308] ;  /* 0x0043080001047983 */ /* 0x000ee20000300a00 */
[----:B----4-:R-:W-:-:S15]  /*63500*/  HMMA.16816.F32.BF16 R8, R12, R24, R8 ;  /* 0x000000180c08723c */ /* 0x010fde0000041808 */
[----:B------:R-:W-:-:S04]  /*63510*/  NOP ;  /* 0x0000000000007918 */ /* 0x000fc80000000000 */
        /* <DEDUP_REMOVED lines=11> */
[----:B------:R-:W4:Y:S04]  /*635d0*/  LDL.LU R8, [R1+0x3f0] ;  /* 0x0003f00001087983 */ /* 0x000f280000300800 */
[----:B------:R-:W4:Y:S04]  /*635e0*/  LDL.LU R9, [R1+0x3f4] ;  /* 0x0003f40001097983 */ /* 0x000f280000300800 */
[----:B0-----:R-:W4:Y:S04]  /*635f0*/  LDL.LU R10, [R1+0x3f8] ;  /* 0x0003f800010a7983 */ /* 0x001f280000300800 */
[----:B------:R-:W4:Y:S01]  /*63600*/  LDL.LU R11, [R1+0x3fc] ;  /* 0x0003fc00010b7983 */ /* 0x000f220000300800 */
[C---:B--2---:R-:W-:Y:S08]  /*63610*/  HMMA.16816.F32.BF16 R16, R12.reuse, R4, R16 ;  /* 0x000000040c10723c */ /* 0x044ff00000041810 */
[----:B----4-:R-:W-:Y:S11]  /*63620*/  HMMA.16816.F32.BF16 R8, R12, R20, R8 ;  /* 0x000000140c08723c */ /* 0x010ff60000041808 */
[----:B------:R-:W-:Y:S04]  /*63630*/  STL.64 [R1+0x940], R16 ;  /* 0x0009401001007387 */ /* 0x000fe80000100a00 */
[----:B------:R0:W-:Y:S04]  /*63640*/  STL.64 [R1+0x948], R18 ;  /* 0x0009481201007387 */ /* 0x0001e80000100a00 */
[----:B0-----:R-:W2:Y:S04]  /*63650*/  LDL.LU.64 R18, [R1+0x42e0] ;  /* 0x0042e00001127983 */ /* 0x001ea80000300a00 */
[----:B------:R-:W4:Y:S04]  /*63660*/  LDL.LU.64 R16, [R1+0x42d8] ;  /* 0x0042d80001107983 */ /* 0x000f280000300a00 */
[----:B---3--:R-:W-:Y:S04]  /*63670*/  STL.64 [R1+0x41a8], R6 ;  /* 0x0041a80601007387 */ /* 0x008fe80000100a00 */
[----:B------:R0:W-:Y:S01]  /*63680*/  STL.64 [R1+0xa50], R8 ;  /* 0x000a500801007387 */ /* 0x0001e20000100a00 */
[----:B------:R-:W-:-:S03]  /*63690*/  IMAD.MOV.U32 R25, RZ, RZ, R10 ;  /* 0x000000ffff197224 */ /* 0x000fc600078e000a */
[----:B0-----:R-:W3:Y:S04]  /*636a0*/  LDL.LU R8, [R1+0x350] ;  /* 0x0003500001087983 */ /* 0x001ee80000300800 */
[----:B------:R-:W3:Y:S04]  /*636b0*/  LDL.LU R9, [R1+0x354] ;  /* 0x0003540001097983 */ /* 0x000ee80000300800 */
[----:B------:R-:W2:Y:S01]  /*636c0*/  LDL.LU R10, [R1+0x358] ;  /* 0x00035800010a7983 */ /* 0x000ea20000300800 */
[----:B------:R-:W-:Y:S02]  /*636d0*/  IMAD.MOV.U32 R24, RZ, RZ, R11 ;  /* 0x000000ffff187224 */ /* 0x000fe400078e000b */
[----:B------:R-:W-:-:S02]  /*636e0*/  IMAD.MOV.U32 R11, RZ, RZ, R26 ;  /* 0x000000ffff0b7224 */ /* 0x000fc400078e001a */
[----:B------:R-:W4:Y:S04]  /*636f0*/  LDL.LU R26, [R1+0x42d4] ;  /* 0x0042d400011a7983 */ /* 0x000f280000300800 */
[----:B--2---:R-:W-:Y:S04]  /*63700*/  STL.64 [R1+0x4230], R10 ;  /* 0x0042300a01007387 */ /* 0x004fe80000100a00 */
[----:B---3--:R0:W-:Y:S02]  /*63710*/  STL.64 [R1+0x4228], R8 ;  /* 0x0042280801007387 */ /* 0x0081e40000100a00 */
[----:B0-----:R-:W-:-:S02]  /*63720*/  MOV R8, R27 ;  /* 0x0000001b00087202 */ /* 0x001fc40000000f00 */
[----:B------:R-:W4:Y:S01]  /*63730*/  LDL.LU R27, [R1+0x42d0] ;  /* 0x0042d000011b7983 */ /* 0x000f220000300800 */
[----:B------:R-:W-:-:S03]  /*63740*/  IMAD.MOV.U32 R9, RZ, RZ, R19 ;  /* 0x000000ffff097224 */ /* 0x000fc600078e0013 */
[----:B------:R-:W2:Y:S04]  /*63750*/  LDL.LU R19, [R1+0x42cc] ;  /* 0x0042cc0001137983 */ /* 0x000ea80000300800 */
[----:B------:R0:W-:Y:S04]  /*63760*/  STL.64 [R1+0x4240], R8 ;  /* 0x0042400801007387 */ /* 0x0001e80000100a00 */
[----:B------:R-:W-:Y:S04]  /*63770*/  STL [R1+0x3e2c], R24 ;  /* 0x003e2c1801007387 */ /* 0x000fe80000100800 */
[----:B------:R-:W-:Y:S01]  /*63780*/  STL [R1+0x3e28], R25 ;  /* 0x003e281901007387 */ /* 0x000fe20000100800 */
[----:B------:R-:W1:Y:S02]  /*63790*/  S2R R22, SR_TID.X ;  /* 0x0000000000167919 */ /* 0x000e640000002100 */
[C---:B-1----:R-:W-:Y:S01]  /*637a0*/  LOP3.LUT R23, R22.reuse, 0x7, RZ, 0xc0, !PT ;  /* 0x0000000716177812 */ /* 0x042fe200078ec0ff */
[----:B------:R-:W-:-:S04]  /*637b0*/  IMAD.SHL.U32 R21, R22, 0x2, RZ ;  /* 0x0000000216157824 */ /* 0x000fc800078e00ff */
[----:B------:R-:W-:Y:S02]  /*637c0*/  IMAD R23, R23, 0x110, RZ ;  /* 0x0000011017177824 */ /* 0x000fe400078e02ff */
[----:B------:R-:W-:Y:S01]  /*637d0*/  IMAD.SHL.U32 R22, R22, 0x80, RZ ;  /* 0x0000008016167824 */ /* 0x000fe200078e00ff */
[----:B----4-:R-:W-:Y:S04]  /*637e0*/  STL.64 [R1+0x41d8], R26 ;  /* 0x0041d81a01007387 */ /* 0x010fe80000100a00 */
[----:B0-----:R-:W3:Y:S01]  /*637f0*/  LDL.LU R8, [R1+0x120] ;  /* 0x0001200001087983 */ /* 0x001ee20000300800 */
[----:B------:R-:W-:-:S04]  /*63800*/  LOP3.LUT R23, R23, 0x10, R21, 0x78, !PT ;  /* 0x0000001017177812 */ /* 0x000fc800078e7815 */
[----:B------:R-:W-:-:S06]  /*63810*/  LOP3.LUT R23, R23, 0x800, R22, 0xf8, !PT ;  /* 0x0000080017177812 */ /* 0x000fcc00078ef816 */
[----:B------:R-:W0:Y:S01]  /*63820*/  LDSM.16.MT88.4 R20, [R23+UR5+0x13080] ;  /* 0x013080051714783b */ /* 0x000e220008004200 */
[----:B------:R-:W-:-:S03]  /*63830*/  IMAD.MOV.U32 R9, RZ, RZ, R3 ;  /* 0x000000ffff097224 */ /* 0x000fc600078e0003 */
[----:B------:R-:W4:Y:S04]  /*63840*/  LDL.LU R3, [R1+0x42c8] ;  /* 0x0042c80001037983 */ /* 0x000f280000300800 */
[----:B---3--:R-:W-:Y:S04]  /*63850*/  STL.64 [R1+0x4258], R8 ;  /* 0x0042580801007387 */ /* 0x008fe80000100a00 */
[----:B0-----:R-:W-:Y:S04]  /*63860*/  STL.64 [R1+0x40d8], R22 ;  /* 0x0040d81601007387 */ /* 0x001fe80000100a00 */
[----:B------:R0:W-:Y:S02]  /*63870*/  STL.64 [R1+0x40d0], R20 ;  /* 0x0040d01401007387 */ /* 0x0001e40000100a00 */
[----:B0-----:R-:W-:-:S02]  /*63880*/  IMAD.MOV.U32 R20, RZ, RZ, R0 ;  /* 0x000000ffff147224 */ /* 0x001fc400078e0000 */
[----:B------:R-:W-:Y:S01]  /*63890*/  IMAD.MOV.U32 R21, RZ, RZ, R18 ;  /* 0x000000ffff157224 */ /* 0x000fe200078e0012 */
[----:B------:R-:W3:Y:S04]  /*638a0*/  LDL.LU R0, [R1+0x42c4] ;  /* 0x0042c40001007983 */ /* 0x000ee80000300800 */
[----:B------:R-:W3:Y:S04]  /*638b0*/  LDL.LU R18, [R1+0x42c0] ;  /* 0x0042c00001127983 */ /* 0x000ee80000300800 */
[----:B------:R-:W3:Y:S04]  /*638c0*/  LDL R22, [R1+0xe8] ;  /* 0x0000e80001167983 */ /* 0x000ee80000100800 */
[----:B------:R-:W3:Y:S01]  /*638d0*/  LDL R23, [R1+0xec] ;  /* 0x0000ec0001177983 */ /* 0x000ee20000100800 */
[----:B--2---:R-:W-:-:S02]  /*638e0*/  IMAD.MOV.U32 R8, RZ, RZ, R19 ;  /* 0x000000ffff087224 */ /* 0x004fc400078e0013 */
[----:B------:R-:W-:Y:S01]  /*638f0*/  IMAD.MOV.U32 R9, RZ, RZ, R16 ;  /* 0x000000ffff097224 */ /* 0x000fe200078e0010 */
[----:B------:R-:W2:Y:S04]  /*63900*/  LDL.LU R19, [R1+0x42bc] ;  /* 0x0042bc0001137983 */ /* 0x000ea80000300800 */
[----:B------:R-:W2:Y:S01]  /*63910*/  LDL.LU R16, [R1+0x42b8] ;  /* 0x0042b80001107983 */ /* 0x000ea20000300800 */
[----:B------:R-:W-:-:S03]  /*63920*/  IMAD.MOV.U32 R4, RZ, RZ, R17 ;  /* 0x000000ffff047224 */ /* 0x000fc600078e0011 */
[----:B------:R4:W-:Y:S01]  /*63930*/  STL.64 [R1+0x4270], R8 ;  /* 0x0042700801007387 */ /* 0x0009e20000100a00 */
[----:B------:R-:W-:Y:S02]  /*63940*/  IMAD.MOV.U32 R5, RZ, RZ, R29 ;  /* 0x000000ffff057224 */ /* 0x000fe400078e001d */
[----:B----4-:R-:W-:Y:S01]  /*63950*/  IMAD.MOV.U32 R9, RZ, RZ, R3 ;  /* 0x000000ffff097224 */ /* 0x010fe200078e0003 */
[----:B---3--:R-:W-:Y:S01]  /*63960*/  MOV R8, R0 ;  /* 0x0000000000087202 */ /* 0x008fe20000000f00 */
[----:B------:R-:W-:Y:S04]  /*63970*/  STL.64 [R1+0x4210], R22 ;  /* 0x0042101601007387 */ /* 0x000fe80000100a00 */
[----:B------:R-:W-:Y:S04]  /*63980*/  STL.64 [R1+0x4208], R20 ;  /* 0x0042081401007387 */ /* 0x000fe80000100a00 */
[----:B------:R-:W2:Y:S04]  /*63990*/  LDL.LU R17, [R1+0x42b4] ;  /* 0x0042b40001117983 */ /* 0x000ea80000300800 */
[----:B------:R-:W3:Y:S04]  /*639a0*/  LDL.LU R29, [R1+0x42b0] ;  /* 0x0042b000011d7983 */ /* 0x000ee80000300800 */
[----:B------:R-:W4:Y:S04]  /*639b0*/  LDL.LU R0, [R1+0x42ac] ;  /* 0x0042ac0001007983 */ /* 0x000f280000300800 */
[----:B------:R-:W2:Y:S04]  /*639c0*/  LDL.LU R3, [R1+0x42a8] ;  /* 0x0042a80001037983 */ /* 0x000ea80000300800 */
[----:B------:R-:W-:Y:S04]  /*639d0*/  STL.64 [R1+0x4288], R8 ;  /* 0x0042880801007387 */ /* 0x000fe80000100a00 */
[----:B------:R0:W-:Y:S02]  /*639e0*/  STL.64 [R1+0x4218], R4 ;  /* 0x0042180401007387 */ /* 0x0001e40000100a00 */
[----:B0-----:R-:W-:-:S02]  /*639f0*/  IMAD.MOV.U32 R4, RZ, RZ, R28 ;  /* 0x000000ffff047224 */ /* 0x001fc400078e001c */
[----:B------:R-:W-:Y:S01]  /*63a00*/  IMAD.MOV.U32 R5, RZ, RZ, R2 ;  /* 0x000000ffff057224 */ /* 0x000fe200078e0002 */
[----:B------:R-:W2:Y:S04]  /*63a10*/  LDL.LU R28, [R1+0x42a4] ;  /* 0x0042a400011c7983 */ /* 0x000ea80000300800 */
[----:B------:R-:W2:Y:S04]  /*63a20*/  LDL.LU R2, [R1+0x42a0] ;  /* 0x0042a00001027983 */ /* 0x000ea80000300800 */
[----:B------:R-:W2:Y:S04]  /*63a30*/  LDL.LU R24, [R1+0x3e0] ;  /* 0x0003e00001187983 */ /* 0x000ea80000300800 */
[----:B------:R-:W2:Y:S04]  /*63a40*/  LDL.LU R25, [R1+0x3e4] ;  /* 0x0003e40001197983 */ /* 0x000ea80000300800 */
[----:B------:R-:W2:Y:S04]  /*63a50*/  LDL.LU R26, [R1+0x3e8] ;  /* 0x0003e800011a7983 */ /* 0x000ea80000300800 */
[----:B------:R-:W2:Y:S04]  /*63a60*/  LDL.LU R27, [R1+0x3ec] ;  /* 0x0003ec00011b7983 */ /* 0x000ea80000300800 */
        /* <DEDUP_REMOVED lines=23> */
[----:B------:R-:W-:Y:S01]  /*63be0*/  HMMA.16816.F32.BF16 R24, R12, R16, R24 ;  /* 0x000000100c18723c */ /* 0x000fe20000041818 */
[----:B------:R-:W-:-:S02]  /*63bf0*/  IMAD.MOV.U32 R8, RZ, RZ, R19 ;  /* 0x000000ffff087224 */ /* 0x000fc400078e0013 */
[----:B--2---:R-:W-:Y:S04]  /*63c00*/  STL.64 [R1+0x4298], R6 ;  /* 0x0042980601007387 */ /* 0x004fe80000100a00 */
[----:B------:R0:W-:Y:S04]  /*63c10*/  STL.64 [R1+0x4290], R4 ;  /* 0x0042900401007387 */ /* 0x0001e80000100a00 */
[----:B0-----:R-:W2:Y:S04]  /*63c20*/  LDL.LU R4, [R1+0x3d0] ;  /* 0x0003d00001047983 */ /* 0x001ea80000300800 */
[----:B------:R-:W2:Y:S04]  /*63c30*/  LDL.LU R5, [R1+0x3d4] ;  /* 0x0003d40001057983 */ /* 0x000ea80000300800 */
[----:B------:R-:W2:Y:S04]  /*63c40*/  LDL.LU R6, [R1+0x3d8] ;  /* 0x0003d80001067983 */ /* 0x000ea80000300800 */
[----:B------:R-:W2:Y:S01]  /*63c50*/  LDL.LU R7, [R1+0x3dc] ;  /* 0x0003dc0001077983 */ /* 0x000ea20000300800 */
[----:B------:R-:W-:-:S03]  /*63c60*/  IMAD.MOV.U32 R9, RZ, RZ, R18 ;  /* 0x000000ffff097224 */ /* 0x000fc600078e0012 */
[----:B------:R-:W3:Y:S04]  /*63c70*/  LDL.LU R20, [R1+0x340] ;  /* 0x0003400001147983 */ /* 0x000ee80000300800 */
[----:B------:R-:W3:Y:S04]  /*63c80*/  LDL.LU R21, [R1+0x344] ;  /* 0x0003440001157983 */ /* 0x000ee80000300800 */
[----:B------:R-:W3:Y:S04]  /*63c90*/  LDL.LU R22, [R1+0x348] ;  /* 0x0003480001167983 */ /* 0x000ee80000300800 */
[----:B------:R-:W3:Y:S04]  /*63ca0*/  LDL.LU R23, [R1+0x34c] ;  /* 0x00034c0001177983 */ /* 0x000ee80000300800 */
[----:B------:R-:W3:Y:S04]  /*63cb0*/  LDL.LU R16, [R1+0x210] ;  /* 0x0002100001107983 */ /* 0x000ee80000300800 */
[----:B------:R-:W-:Y:S04]  /*63cc0*/  STL.64 [R1+0xc20], R24 ;  /* 0x000c201801007387 */ /* 0x000fe80000100a00 */
[----:B------:R0:W-:Y:S04]  /*63cd0*/  STL.64 [R1+0xc28], R26 ;  /* 0x000c281a01007387 */ /* 0x0001e80000100a00 */
[----:B------:R-:W3:Y:S04]  /*63ce0*/  LDL.LU R17, [R1+0x214] ;  /* 0x0002140001117983 */ /* 0x000ee80000300800 */
[----:B------:R-:W3:Y:S04]  /*63cf0*/  LDL.LU R18, [R1+0x218] ;  /* 0x0002180001127983 */ /* 0x000ee80000300800 */
[----:B------:R-:W3:Y:S04]  /*63d00*/  LDL.LU R19, [R1+0x21c] ;  /* 0x00021c0001137983 */ /* 0x000ee80000300800 */
[----:B0-----:R-:W3:Y:S04]  /*63d10*/  LDL R26, [R1+0x28] ;  /* 0x00002800011a7983 */ /* 0x001ee80000100800 */
[----:B------:R-:W3:Y:S01]  /*63d20*/  LDL R27, [R1+0x2c] ;  /* 0x00002c00011b7983 */ /* 0x000ee20000100800 */
        /* <DEDUP_REMOVED lines=32> */
[----:B------:R-:W2:-:S15]  /*63f30*/  LDL.LU.64 R10, [R1+0x4220] ;  /* 0x00422000010a7983 */ /* 0x000e9e0000300a00 */
[----:B------:R-:W-:Y:S02]  /*63f40*/  NOP ;  /* 0x0000000000007918 */ /* 0x000fe40000000000 */
[----:B------:R-:W-:Y:S02]  /*63f50*/  IMAD.MOV.U32 R8, RZ, RZ, R7 ;  /* 0x000000ffff087224 */ /* 0x000fe400078e0007 */
[----:B------:R-:W-:Y:S01]  /*63f60*/  IMAD.MOV.U32 R9, RZ, RZ, R6 ;  /* 0x000000ffff097224 */ /* 0x000fe200078e0006 */
[----:B------:R0:W-:Y:S04]  /*63f70*/  STL.64 [R1+0xbc0], R4 ;  /* 0x000bc00401007387 */ /* 0x0001e80000100a00 */
[----:B0-----:R-:W3:Y:S04]  /*63f80*/  LDL.LU.64 R4, [R1+0x4218] ;  /* 0x0042180001047983 */ /* 0x001ee80000300a00 */
[----:B------:R0:W-:Y:S04]  /*63f90*/  STL [R1+0x3930], R8 ;  /* 0x0039300801007387 */ /* 0x0001e80000100800 */
[----:B------:R1:W-:Y:S04]  /*63fa0*/  STL [R1+0x392c], R9 ;  /* 0x00392c0901007387 */ /* 0x0003e80000100800 */
[----:B--2---:R2:W-:Y:S04]  /*63fb0*/  STL.64 [R1+0x41c0], R10 ;  /* 0x0041c00a01007387 */ /* 0x0045e80000100a00 */
[----:B0-----:R-:W3:Y:S04]  /*63fc0*/  LDL.LU R8, [R1+0x1e0] ;  /* 0x0001e00001087983 */ /* 0x001ee80000300800 */
[----:B-1----:R-:W3:Y:S04]  /*63fd0*/  LDL.LU R9, [R1+0x1e4] ;  /* 0x0001e40001097983 */ /* 0x002ee80000300800 */
[----:B--2---:R-:W2:Y:S04]  /*63fe0*/  LDL.LU R10, [R1+0x1e8] ;  /* 0x0001e800010a7983 */ /* 0x004ea80000300800 */
[----:B------:R-:W2:Y:S04]  /*63ff0*/  LDL.LU R11, [R1+0x1ec] ;  /* 0x0001ec00010b7983 */ /* 0x000ea80000300800 */
[----:B--2---:R0:W-:Y:S04]  /*64000*/  STL.64 [R1+0x41d0], R10 ;  /* 0x0041d00a01007387 */ /* 0x0041e80000100a00 */
[----:B---3--:R1:W-:Y:S04]  /*64010*/  STL.64 [R1+0x41c8], R8 ;  /* 0x0041c80801007387 */ /* 0x0083e80000100a00 */
[----:B0-----:R-:W2:Y:S01]  /*64020*/  LDL.64 R10, [R1+0x18] ;  /* 0x00001800010a7983 */ /* 0x001ea20000100a00 */
[----:B------:R-:W-:Y:S03]  /*64030*/  HMMA.16816.F32.BF16 R4, R12, R4, R20 ;  /* 0x000000040c04723c */ /* 0x000fe60000041814 */
[----:B--2---:R0:W-:Y:S04]  /*64040*/  STL.64 [R1+0x41e0], R10 ;  /* 0x0041e00a01007387 */ /* 0x0041e80000100a00 */
[----:B-1----:R-:W2:Y:S04]  /*64050*/  LDL.LU R8, [R1+0x200] ;  /* 0x0002000001087983 */ /* 0x002ea80000300800 */
[----:B------:R-:W2:Y:S04]  /*64060*/  LDL.LU R9, [R1+0x204] ;  /* 0x0002040001097983 */ /* 0x000ea80000300800 */
[----:B0-----:R-:W2:Y:S04]  /*64070*/  LDL.LU R10, [R1+0x208] ;  /* 0x00020800010a7983 */ /* 0x001ea80000300800 */
[----:B------:R-:W2:Y:S04]  /*64080*/  LDL.LU R11, [R1+0x20c] ;  /* 0x00020c00010b7983 */ /* 0x000ea80000300800 */
[----:B------:R-:W3:Y:S04]  /*64090*/  LDL.LU.64 R22, [R1+0x4210] ;  /* 0x0042100001167983 */ /* 0x000ee80000300a00 */
[----:B------:R-:W2:Y:S04]  /*640a0*/  LDL.LU.64 R20, [R1+0x4208] ;  /* 0x0042080001147983 */ /* 0x000ea80000300a00 */
[----:B------:R0:W-:Y:S04]  /*640b0*/  STL.64 [R1+0xbb0], R4 ;  /* 0x000bb00401007387 */ /* 0x0001e80000100a00 */
[----:B------:R1:W-:Y:S01]  /*640c0*/  STL.64 [R1+0xbb8], R6 ;  /* 0x000bb80601007387 */ /* 0x0003e20000100a00 */
[----:B0-----:R-:W-:-:S02]  /*640d0*/  IMAD.MOV.U32 R4, RZ, RZ, R2 ;  /* 0x000000ffff047224 */ /* 0x001fc400078e0002 */
[----:B------:R-:W-:Y:S01]  /*640e0*/  IMAD.MOV.U32 R5, RZ, RZ, R28 ;  /* 0x000000ffff057224 */ /* 0x000fe200078e001c */
[----:B------:R-:W3:Y:S04]  /*640f0*/  LDL.LU R2, [R1+0x4204] ;  /* 0x0042040001027983 */ /* 0x000ee80000300800 */
[----:B------:R-:W3:Y:S01]  /*64100*/  LDL.LU R28, [R1+0x4200] ;  /* 0x00420000011c7983 */ /* 0x000ee20000300800 */
[----:B-1----:R-:W-:Y:S01]  /*64110*/  IMAD.MOV.U32 R6, RZ, RZ, R3 ;  /* 0x000000ffff067224 */ /* 0x002fe200078e0003 */
[----:B----4-:R-:W-:Y:S02]  /*64120*/  MOV R7, R0 ;  /* 0x0000000000077202 */ /* 0x010fe40000000f00 */
[----:B------:R-:W4:Y:S04]  /*64130*/  LDL.LU R3, [R1+0x41fc] ;  /* 0x0041fc0001037983 */ /* 0x000f280000300800 */
[----:B------:R-:W3:Y:S01]  /*64140*/  LDL.LU R0, [R1+0x41f8] ;  /* 0x0041f80001007983 */ /* 0x000ee20000300800 */
[----:B--2---:R-:W-:Y:S03]  /*64150*/  HMMA.16816.F32.BF16 R12, R12, R20, R16 ;  /* 0x000000140c0c723c */ /* 0x004fe60000041810 */
[----:B------:R-:W2:Y:S04]  /*64160*/  LDL.LU.64 R18, [R1+0x41f0] ;  /* 0x0041f00001127983 */ /* 0x000ea80000300a00 */
[----:B------:R-:W2:-:S12]  /*64170*/  LDL.LU.64 R16, [R1+0x41e8] ;  /* 0x0041e80001107983 */ /* 0x000e980000300a00 */
[----:B------:R-:W-:Y:S04]  /*64180*/  STL.64 [R1+0xb10], R12 ;  /* 0x000b100c01007387 */ /* 0x000fe80000100a00 */
[----:B------:R0:W-:Y:S04]  /*64190*/  STL.64 [R1+0xb18], R14 ;  /* 0x000b180e01007387 */ /* 0x0001e80000100a00 */
[----:B0-----:R-:W4:Y:S04]  /*641a0*/  LDL.64 R14, [R1+0x8] ;  /* 0x00000800010e7983 */ /* 0x001f280000100a00 */
[----:B---3--:R0:W-:Y:S01]  /*641b0*/  STL.64 [R1+0x40f0], R22 ;  /* 0x0040f01601007387 */ /* 0x0081e20000100a00 */
[----:B--2---:R-:W-:Y:S03]  /*641c0*/  HMMA.16816.F32.BF16 R24, R16, R26, R8 ;  /* 0x0000001a1018723c */ /* 0x004fe60000041808 */
[----:B------:R-:W2:Y:S01]  /*641d0*/  LDL.LU.64 R10, [R1+0x41e0] ;  /* 0x0041e000010a7983 */ /* 0x000ea20000300a00 */
[----:B------:R-:W-:-:S02]  /*641e0*/  IMAD.MOV.U32 R20, RZ, RZ, R28 ;  /* 0x000000ffff147224 */ /* 0x000fc400078e001c */
[----:B----4-:R-:W-:Y:S02]  /*641f0*/  IMAD.MOV.U32 R21, RZ, RZ, R3 ;  /* 0x000000ffff157224 */ /* 0x010fe400078e0003 */
[----:B0-----:R-:W-:Y:S02]  /*64200*/  IMAD.MOV.U32 R22, RZ, RZ, R2 ;  /* 0x000000ffff167224 */ /* 0x001fe400078e0002 */
[----:B------:R-:W-:-:S09]  /*64210*/  IMAD.MOV.U32 R23, RZ, RZ, R0 ;  /* 0x000000ffff177224 */ /* 0x000fd200078e0000 */
[----:B------:R-:W-:Y:S02]  /*64220*/  IMAD.MOV.U32 R0, RZ, RZ, R27 ;  /* 0x000000ffff007224 */ /* 0x000fe400078e001b */
[----:B------:R-:W-:Y:S02]  /*64230*/  IMAD.MOV.U32 R2, RZ, RZ, R26 ;  /* 0x000000ffff027224 */ /* 0x000fe400078e001a */
[----:B------:R-:W-:Y:S02]  /*64240*/  IMAD.MOV.U32 R3, RZ, RZ, R25 ;  /* 0x000000ffff037224 */ /* 0x000fe400078e0019 */
[----:B------:R-:W-:Y:S01]  /*64250*/  IMAD.MOV.U32 R28, RZ, RZ, R24 ;  /* 0x000000ffff1c7224 */ /* 0x000fe200078e0018 */
[----:B------:R-:W3:Y:S04]  /*64260*/  LDL.LU.64 R26, [R1+0x41d8] ;  /* 0x0041d800011a7983 */ /* 0x000ee80000300a00 */
[----:B------:R-:W-:Y:S04]  /*64270*/  STL [R1+0x3940], R0 ;  /* 0x0039400001007387 */ /* 0x000fe80000100800 */
[----:B------:R-:W-:Y:S04]  /*64280*/  STL [R1+0x393c], R2 ;  /* 0x00393c0201007387 */ /* 0x000fe80000100800 */
[----:B------:R-:W-:Y:S04]  /*64290*/  STL [R1+0x3938], R3 ;  /* 0x0039380301007387 */ /* 0x000fe80000100800 */
[----:B------:R-:W-:Y:S01]  /*642a0*/  STL [R1+0x3934], R28 ;  /* 0x0039341c01007387 */ /* 0x000fe20000100800 */
[----:B--2---:R-:W-:-:S15]  /*642b0*/  HMMA.16816.F32.BF16 R20, R16, R10, R20 ;  /* 0x0000000a1014723c */ /* 0x004fde0000041814 */
[----:B------:R-:W-:-:S04]  /*642c0*/  NOP ;  /* 0x0000000000007918 */ /* 0x000fc80000000000 */
[----:B------:R0:W-:Y:S04]  /*642d0*/  STL.64 [R1+0xaf0], R20 ;  /* 0x000af01401007387 */ /* 0x0001e80000100a00 */
[----:B------:R1:W-:Y:S01]  /*642e0*/  STL.64 [R1+0xaf8], R22 ;  /* 0x000af81601007387 */ /* 0x0003e20000100a00 */
[----:B0-----:R-:W-:Y:S02]  /*642f0*/  IMAD.MOV.U32 R21, RZ, RZ, R10 ;  /* 0x000000ffff157224 */ /* 0x001fe400078e000a */
[----:B------:R-:W-:Y:S02]  /*64300*/  IMAD.MOV.U32 R20, RZ, RZ, R11 ;  /* 0x000000ffff147224 */ /* 0x000fe400078e000b */
[----:B------:R-:W2:Y:S04]  /*64310*/  LDL.LU.64 R10, [R1+0x41d0] ;  /* 0x0041d000010a7983 */ /* 0x000ea80000300a00 */
[----:B------:R-:W2:Y:S01]  /*64320*/  LDL.LU.64 R8, [R1+0x41c8] ;  /* 0x0041c80001087983 */ /* 0x000ea20000300a00 */
[----:B-1----:R-:W-:-:S02]  /*64330*/  IMAD.MOV.U32 R23, RZ, RZ, R14 ;  /* 0x000000ffff177224 */ /* 0x002fc400078e000e */
[----:B------:R-:W-:Y:S01]  /*64340*/  IMAD.MOV.U32 R22, RZ, RZ, R15 ;  /* 0x000000ffff167224 */ /* 0x000fe200078e000f */
[----:B--2---:R-:W-:-:S15]  /*64350*/  HMMA.16816.F32.BF16 R8, R16, R14, R8 ;  /* 0x0000000e1008723c */ /* 0x004fde0000041808 */
[----:B------:R-:W-:-:S04]  /*64360*/  NOP ;  /* 0x0000000000007918 */ /* 0x000fc80000000000 */
[----:B------:R-:W-:Y:S04]  /*64370*/  STL.64 [R1+0xae0], R8 ;  /* 0x000ae00801007387 */ /* 0x000fe80000100a00 */
[----:B------:R0:W-:Y:S04]  /*64380*/  STL.64 [R1+0xae8], R10 ;  /* 0x000ae80a01007387 */ /* 0x0001e80000100a00 */
[----:B0-----:R-:W2:Y:S04]  /*64390*/  LDL.LU.64 R10, [R1+0x41c0] ;  /* 0x0041c000010a7983 */ /* 0x001ea80000300a00 */
[----:B------:R0:W-:Y:S04]  /*643a0*/  STL.64 [R1+0x4138], R22 ;  /* 0x0041381601007387 */ /* 0x0001e80000100a00 */
[----:B------:R-:W-:Y:S04]  /*643b0*/  STL.64 [R1+0x4130], R20 ;  /* 0x0041301401007387 */ /* 0x000fe80000100a00 */
[----:B0-----:R-:W4:Y:S04]  /*643c0*/  LDL.64 R22, [R1+0x138] ;  /* 0x0001380001167983 */ /* 0x001f280000100a00 */
[----:B----4-:R0:W-:Y:S04]  /*643d0*/  STL.64 [R1+0x4148], R22 ;  /* 0x0041481601007387 */ /* 0x0101e80000100a00 */
[----:B0-----:R-:W4:Y:S04]  /*643e0*/  LDL.64 R22, [R1+0x148] ;  /* 0x0001480001167983 */ /* 0x001f280000100a00 */
[----:B----4-:R0:W-:Y:S04]  /*643f0*/  STL.64 [R1+0x4160], R22 ;  /* 0x0041601601007387 */ /* 0x0101e80000100a00 */
[----:B0-----:R-:W4:Y:S01]  /*64400*/  LDL.64 R22, [R1+0x158] ;  /* 0x0001580001167983 */ /* 0x001f220000100a00 */
[----:B------:R-:W0:Y:S01]  /*64410*/  S2R R25, SR_TID.X ;  /* 0x0000000000197919 */ /* 0x000e220000002100 */
[----:B---3--:R-:W-:Y:S01]  /*64420*/  HMMA.16816.F32.BF16 R4, R16, R26, R4 ;  /* 0x0000001a1004723c */ /* 0x008fe20000041804 */
[C---:B0-----:R-:W-:Y:S01]  /*64430*/  LOP3.LUT R24, R25.reuse, 0x7, RZ, 0xc0, !PT ;  /* 0x0000000719187812 */ /* 0x041fe200078ec0ff */
[----:B----4-:R0:W-:Y:S04]  /*64440*/  STL.64 [R1+0x4178], R22 ;  /* 0x0041781601007387 */ /* 0x0101e80000100a00 */
[----:B0-----:R-:W3:Y:S01]  /*64450*/  LDL.64 R22, [R1+0x168] ;  /* 0x0001680001167983 */ /* 0x001ee20000100a00 */
[----:B------:R-:W-:Y:S01]  /*64460*/  IMAD R24, R24, 0x110, RZ ;  /* 0x0000011018187824 */ /* 0x000fe200078e02ff */
[----:B------:R-:W-:-:S04]  /*64470*/  SHF.L.U32 R25, R25, 0x1, RZ ;  /* 0x0000000119197819 */ /* 0x000fc800000006ff */
[----:B------:R-:W-:Y:S02]  /*64480*/  LOP3.LUT R8, R24, 0x10, R25, 0x78, !PT ;  /* 0x0000001018087812 */ /* 0x000fe400078e7819 */
[----:B------:R-:W0:Y:S02]  /*64490*/  S2R R24, SR_TID.X ;  /* 0x0000000000187919 */ /* 0x000e240000002100 */
[----:B0-----:R-:W-:-:S05]  /*644a0*/  IMAD.SHL.U32 R24, R24, 0x80, RZ ;  /* 0x0000008018187824 */ /* 0x001fca00078e00ff */
[----:B------:R-:W-:Y:S01]  /*644b0*/  LOP3.LUT R8, R8, 0x800, R24, 0xf8, !PT ;  /* 0x0000080008087812 */ /* 0x000fe200078ef818 */
[----:B---3--:R0:W-:Y:S04]  /*644c0*/  STL.64 [R1+0x4190], R22 ;  /* 0x0041901601007387 */ /* 0x0081e80000100a00 */
[----:B0-----:R-:W3:Y:S04]  /*644d0*/  LDL R22, [R1+0x58] ;  /* 0x0000580001167983 */ /* 0x001ee80000100800 */
[----:B------:R0:W-:Y:S04]  /*644e0*/  STL.64 [R1+0xad0], R4 ;  /* 0x000ad00401007387 */ /* 0x0001e80000100a00 */
[----:B------:R1:W-:Y:S04]  /*644f0*/  STL.64 [R1+0xad8], R6 ;  /* 0x000ad80601007387 */ /* 0x0003e80000100a00 */
[----:B------:R-:W3:Y:S04]  /*64500*/  LDL R23, [R1+0x5c] ;  /* 0x00005c0001177983 */ /* 0x000ee80000100800 */
[----:B0-----:R-:W4:Y:S04]  /*64510*/  LDL.LU R4, [R1+0x1c0] ;  /* 0x0001c00001047983 */ /* 0x001f280000300800 */
[----:B------:R-:W4:Y:S04]  /*64520*/  LDL.LU R5, [R1+0x1c4] ;  /* 0x0001c40001057983 */ /* 0x000f280000300800 */
[----:B-1----:R-:W4:Y:S04]  /*64530*/  LDL.LU R6, [R1+0x1c8] ;  /* 0x0001c80001067983 */ /* 0x002f280000300800 */
[----:B------:R-:W4:Y:S04]  /*64540*/  LDL.LU R7, [R1+0x1cc] ;  /* 0x0001cc0001077983 */ /* 0x000f280000300800 */
[----:B------:R-:W2:Y:S04]  /*64550*/  LDL.LU R12, [R1+0x1b0] ;  /* 0x0001b000010c7983 */ /* 0x000ea80000300800 */
[----:B------:R-:W2:Y:S04]  /*64560*/  LDL.LU R13, [R1+0x1b4] ;  /* 0x0001b400010d7983 */ /* 0x000ea80000300800 */
[----:B------:R-:W2:Y:S04]  /*64570*/  LDL.LU R14, [R1+0x1b8] ;  /* 0x0001b800010e7983 */ /* 0x000ea80000300800 */
[----:B------:R-:W2:Y:S04]  /*64580*/  LDL.LU R15, [R1+0x1bc] ;  /* 0x0001bc00010f7983 */ /* 0x000ea80000300800 */
[----:B------:R0:W-:Y:S04]  /*64590*/  STL.64 [R1+0x4140], R26 ;  /* 0x0041401a01007387 */ /* 0x0001e80000100a00 */
[----:B------:R-:W2:Y:S04]  /*645a0*/  LDL.LU R24, [R1+0x2f0] ;  /* 0x0002f00001187983 */ /* 0x000ea80000300800 */
[----:B------:R-:W2:Y:S04]  /*645b0*/  LDL.LU R25, [R1+0x2f4] ;  /* 0x0002f40001197983 */ /* 0x000ea80000300800 */
[----:B0-----:R-:W2:Y:S04]  /*645c0*/  LDL.LU R26, [R1+0x2f8] ;  /* 0x0002f800011a7983 */ /* 0x001ea80000300800 */
[----:B------:R-:W2:Y:S04]  /*645d0*/  LDL.LU R27, [R1+0x2fc] ;  /* 0x0002fc00011b7983 */ /* 0x000ea80000300800 */
[----:B--2---:R-:W-:Y:S04]  /*645e0*/  STL.64 [R1+0x4158], R26 ;  /* 0x0041581a01007387 */ /* 0x004fe80000100a00 */
[----:B------:R0:W-:Y:S04]  /*645f0*/  STL.64 [R1+0x4150], R24 ;  /* 0x0041501801007387 */ /* 0x0001e80000100a00 */
[----:B0-----:R-:W2:Y:S04]  /*64600*/  LDL.LU R24, [R1+0x300] ;  /* 0x0003000001187983 */ /* 0x001ea80000300800 */
[----:B------:R-:W2:Y:S01]  /*64610*/  LDL.LU R25, [R1+0x304] ;  /* 0x0003040001197983 */ /* 0x000ea20000300800 */
[----:B------:R-:W-:-:S02]  /*64620*/  IMAD.MOV.U32 R26, RZ, RZ, R11 ;  /* 0x000000ffff1a7224 */ /* 0x000fc400078e000b */
[----:B------:R-:W-:Y:S01]  /*64630*/  IMAD.MOV.U32 R27, RZ, RZ, R10 ;  /* 0x000000ffff1b7224 */ /* 0x000fe200078e000a */
[----:B------:R-:W3:Y:S04]  /*64640*/  LDL.LU R11, [R1+0x41bc] ;  /* 0x0041bc00010b7983 */ /* 0x000ee80000300800 */
[----:B------:R-:W3:Y:S04]  /*64650*/  LDL.LU R10, [R1+0x41b8] ;  /* 0x0041b800010a7983 */ /* 0x000ee80000300800 */
[----:B------:R-:W-:Y:S04]  /*64660*/  STL.64 [R1+0x4170], R26 ;  /* 0x0041701a01007387 */ /* 0x000fe80000100a00 */
[----:B--2---:R0:W-:Y:S04]  /*64670*/  STL.64 [R1+0x4168], R24 ;  /* 0x0041681801007387 */ /* 0x0041e80000100a00 */
[----:B0-----:R-:W2:Y:S04]  /*64680*/  LDL.LU R24, [R1+0x310] ;  /* 0x0003100001187983 */ /* 0x001ea80000300800 */
[----:B------:R-:W2:Y:S04]  /*64690*/  LDL.LU R25, [R1+0x314] ;  /* 0x0003140001197983 */ /* 0x000ea80000300800 */
[----:B------:R-:W2:Y:S04]  /*646a0*/  LDL.LU R26, [R1+0x318] ;  /* 0x00031800011a7983 */ /* 0x000ea80000300800 */
[----:B------:R-:W2:Y:S04]  /*646b0*/  LDL.LU R27, [R1+0x31c] ;  /* 0x00031c00011b7983 */ /* 0x000ea80000300800 */
[----:B--2---:R3:W-:Y:S04]  /*646c0*/  STL.64 [R1+0x4188], R26 ;  /* 0x0041881a01007387 */ /* 0x0047e80000100a00 */
[----:B------:R0:W-:Y:S01]  /*646d0*/  STL.64 [R1+0x4180], R24 ;  /* 0x0041801801007387 */ /* 0x0001e20000100a00 */
[----:B---3--:R-:W-:-:S03]  /*646e0*/  IMAD.MOV.U32 R26, RZ, RZ, R10 ;  /* 0x000000ffff1a7224 */ /* 0x008fc600078e000a */
[----:B0-----:R-:W2:Y:S04]  /*646f0*/  LDL.LU R24, [R1+0x320] ;  /* 0x0003200001187983 */ /* 0x001ea80000300800 */
[----:B------:R-:W2:Y:S04]  /*64700*/  LDL.LU R25, [R1+0x324] ;  /* 0x0003240001197983 */ /* 0x000ea80000300800 */
[----:B------:R-:W4:Y:S01]  /*64710*/  LDL.LU R10, [R1+0x41b4] ;  /* 0x0041b400010a7983 */ /* 0x000f220000300800 */
[----:B------:R-:W-:-:S03]  /*64720*/  IMAD.MOV.U32 R27, RZ, RZ, R11 ;  /* 0x000000ffff1b7224 */ /* 0x000fc600078e000b */
[----:B------:R-:W4:Y:S04]  /*64730*/  LDL.LU R11, [R1+0x41b0] ;  /* 0x0041b000010b7983 */ /* 0x000f280000300800 */
[----:B------:R-:W-:Y:S01]  /*64740*/  STL.64 [R1+0x41a0], R26 ;  /* 0x0041a01a01007387 */ /* 0x000fe20000100a00 */
[C---:B----4-:R-:W-:Y:S03]  /*64750*/  HMMA.16816.F32.BF16 R4, R16.reuse, R10, R4 ;  /* 0x0000000a1004723c */ /* 0x050fe60000041804 */
[----:B--2---:R0:W-:Y:S04]  /*64760*/  STL.64 [R1+0x4198], R24 ;  /* 0x0041981801007387 */ /* 0x0041e80000100a00 */
[----:B0-----:R-:W2:Y:S04]  /*64770*/  LDL.LU R24, [R1+0x330] ;  /* 0x0003300001187983 */ /* 0x001ea80000300800 */
[----:B------:R-:W2:Y:S04]  /*64780*/  LDL.LU R25, [R1+0x334] ;  /* 0x0003340001197983 */ /* 0x000ea80000300800 */
[----:B------:R-:W2:Y:S04]  /*64790*/  LDL.LU R26, [R1+0x338] ;  /* 0x00033800011a7983 */ /* 0x000ea80000300800 */
[----:B------:R-:W2:Y:S04]  /*647a0*/  LDL.LU R27, [R1+0x33c] ;  /* 0x00033c00011b7983 */ /* 0x000ea80000300800 */
[----:B------:R-:W-:Y:S04]  /*647b0*/  STL.64 [R1+0xac0], R4 ;  /* 0x000ac00401007387 */ /* 0x000fe80000100a00 */
[----:B------:R0:W-:Y:S04]  /*647c0*/  STL.64 [R1+0xac8], R6 ;  /* 0x000ac80601007387 */ /* 0x0001e80000100a00 */
[----:B0-----:R-:W3:Y:S01]  /*647d0*/  LDL.LU.64 R6, [R1+0x41a8] ;  /* 0x0041a80001067983 */ /* 0x001ee20000300a00 */
[----:B------:R-:W-:Y:S01]  /*647e0*/  LOP3.LUT R8, R8, 0x20, RZ, 0x3c, !PT ;  /* 0x0000002008087812 */ /* 0x000fe200078e3cff */
[----:B---3--:R-:W-:-:S15]  /*647f0*/  HMMA.16816.F32.BF16 R12, R16, R6, R12 ;  /* 0x00000006100c723c */ /* 0x008fde000004180c */
[----:B------:R-:W-:-:S04]  /*64800*/  NOP ;  /* 0x0000000000007918 */ /* 0x000fc80000000000 */
[----:B------:R-:W-:Y:S04]  /*64810*/  STL.64 [R1+0xab0], R12 ;  /* 0x000ab00c01007387 */ /* 0x000fe80000100a00 */
[----:B------:R-:W-:Y:S04]  /*64820*/  STL.64 [R1+0xab8], R14 ;  /* 0x000ab80e01007387 */ /* 0x000fe80000100a00 */
[----:B------:R-:W0:Y:S01]  /*64830*/  LDSM.16.MT88.4 R12, [R8+UR5+0x13000] ;  /* 0x01300005080c783b */ /* 0x000e220008004200 */
[C---:B--2---:R-:W-:Y:S03]  /*64840*/  HMMA.16816.F32.BF16 R20, R16.reuse, R22, R24 ;  /* 0x000000161014723c */ /* 0x044fe60000041818 */
[----:B------:R-:W-:Y:S04]  /*64850*/  STL [R1+0x4048], R8 ;  /* 0x0040480801007387 */ /* 0x000fe80000100800 */
[----:B0-----:R0:W-:Y:S04]  /*64860*/  STL.64 [R1+0x3f68], R14 ;  /* 0x003f680e01007387 */ /* 0x0011e80000100a00 */
[----:B------:R-:W-:Y:S04]  /*64870*/  STL.64 [R1+0x3f60], R12 ;  /* 0x003f600c01007387 */ /* 0x000fe80000100a00 */
[----:B0-----:R-:W2:Y:S04]  /*64880*/  LDL.64 R14, [R1+0x128] ;  /* 0x00012800010e7983 */ /* 0x001ea80000100a00 */
[----:B------:R-:W3:Y:S04]  /*64890*/  LDL.LU.64 R26, [R1+0x41a0] ;  /* 0x0041a000011a7983 */ /* 0x000ee80000300a00 */
[----:B------:R-:W3:Y:S04]  /*648a0*/  LDL.LU.64 R24, [R1+0x4198] ;  /* 0x0041980001187983 */ /* 0x000ee80000300a00 */
[----:B------:R-:W-:Y:S04]  /*648b0*/  STL.64 [R1+0xba0], R20 ;  /* 0x000ba01401007387 */ /* 0x000fe80000100a00 */
[----:B------:R0:W-:Y:S04]  /*648c0*/  STL.64 [R1+0xba8], R22 ;  /* 0x000ba81601007387 */ /* 0x0001e80000100a00 */
[----:B0-----:R-:W3:Y:S02]  /*648d0*/  LDL.LU.64 R22, [R1+0x4190] ;  /* 0x0041900001167983 */ /* 0x001ee40000300a00 */
        /* <DEDUP_REMOVED lines=9> */
[----:B------:R-:W-:Y:S04]  /*64970*/  STL [R1+0x4050], R0 ;  /* 0x0040500001007387 */ /* 0x000fe80000100800 */
[----:B------:R-:W-:Y:S01]  /*64980*/  STL [R1+0x404c], R2 ;  /* 0x00404c0201007387 */ /* 0x000fe20000100800 */
[----:B---3--:R-:W-:Y:S01]  /*64990*/  HMMA.16816.F32.BF16 R24, R16, R22, R24 ;  /* 0x000000161018723c */ /* 0x008fe20000041818 */
[----:B------:R-:W-:Y:S01]  /*649a0*/  IMAD.MOV.U32 R4, RZ, RZ, R22 ;  /* 0x000000ffff047224 */ /* 0x000fe200078e0016 */
[----:B------:R-:W-:-:S15]  /*649b0*/  MOV R3, R23 ;  /* 0x0000001700037202 */ /* 0x000fde0000000f00 */
[----:B------:R-:W-:Y:S02]  /*649c0*/  NOP ;  /* 0x0000000000007918 */ /* 0x000fe40000000000 */
        /* <DEDUP_REMOVED lines=16> */
[----:B------:R-:W-:Y:S04]  /*64ad0*/  STL.64 [R1+0x4100], R6 ;  /* 0x0041000601007387 */ /* 0x000fe80000100a00 */
[----:B------:R0:W-:Y:S04]  /*64ae0*/  STL [R1+0x40f8], R5 ;  /* 0x0040f80501007387 */ /* 0x0001e80000100800 */
[----:B------:R-:W2:Y:S04]  /*64af0*/  LDL.LU R4, [R1+0x2e0] ;  /* 0x0002e00001047983 */ /* 0x000ea80000300800 */
[----:B0-----:R-:W2:Y:S04]  /*64b00*/  LDL.LU R5, [R1+0x2e4] ;  /* 0x0002e40001057983 */ /* 0x001ea80000300800 */
[----:B------:R-:W2:Y:S04]  /*64b10*/  LDL.LU R6, [R1+0x2e8] ;  /* 0x0002e80001067983 */ /* 0x000ea80000300800 */
[----:B------:R-:W2:Y:S01]  /*64b20*/  LDL.LU R7, [R1+0x2ec] ;  /* 0x0002ec0001077983 */ /* 0x000ea20000300800 */
[----:B---3--:R-:W-:-:S15]  /*64b30*/  HMMA.16816.F32.BF16 R24, R16, R22, R24 ;  /* 0x000000161018723c */ /* 0x008fde0000041818 */
[----:B------:R-:W-:-:S04]  /*64b40*/  NOP ;  /* 0x0000000000007918 */ /* 0x000fc80000000000 */
[----:B------:R0:W-:Y:S04]  /*64b50*/  STL.64 [R1+0xb60], R24 ;  /* 0x000b601801007387 */ /* 0x0001e80000100a00 */
[----:B------:R1:W-:Y:S01]  /*64b60*/  STL.64 [R1+0xb68], R26 ;  /* 0x000b681a01007387 */ /* 0x0003e20000100a00 */
[----:B0-----:R-:W-:-:S03]  /*64b70*/  IMAD.MOV.U32 R25, RZ, RZ, R22 ;  /* 0x000000ffff197224 */ /* 0x001fc600078e0016 */
[----:B-1----:R-:W3:Y:S01]  /*64b80*/  LDL.LU.64 R26, [R1+0x4140] ;  /* 0x00414000011a7983 */ /* 0x002ee20000300a00 */
[----:B------:R-:W-:-:S03]  /*64b90*/  IMAD.MOV.U32 R24, RZ, RZ, R23 ;  /* 0x000000ffff187224 */ /* 0x000fc600078e0017 */
[----:B------:R-:W4:Y:S01]  /*64ba0*/  LDL.LU.64 R22, [R1+0x4138] ;  /* 0x0041380001167983 */ /* 0x000f220000300a00 */
[----:B--2---:R-:W-:Y:S03]  /*64bb0*/  HMMA.16816.F32.BF16 R4, R16, R14, R4 ;  /* 0x0000000e1004723c */ /* 0x004fe60000041804 */
[----:B------:R-:W2:Y:S01]  /*64bc0*/  LDL.LU.64 R20, [R1+0x4130] ;  /* 0x0041300001147983 */ /* 0x000ea20000300a00 */
[----:B------:R-:W-:-:S03]  /*64bd0*/  IMAD.MOV.U32 R8, RZ, RZ, R14 ;  /* 0x000000ffff087224 */ /* 0x000fc600078e000e */
[----:B---3--:R4:W-:Y:S04]  /*64be0*/  STL.64 [R1+0x4088], R26 ;  /* 0x0040881a01007387 */ /* 0x0089e80000100a00 */
[----:B------:R-:W-:Y:S08]  /*64bf0*/  STL.64 [R1+0x4080], R24 ;  /* 0x0040801801007387 */ /* 0x000ff00000100a00 */
[----:B------:R-:W-:Y:S04]  /*64c00*/  STL.64 [R1+0xb50], R4 ;  /* 0x000b500401007387 */ /* 0x000fe80000100a00 */
[----:B------:R-:W-:Y:S01]  /*64c10*/  STL.64 [R1+0xb58], R6 ;  /* 0x000b580601007387 */ /* 0x000fe20000100a00 */
[----:B----4-:R-:W-:-:S02]  /*64c20*/  IMAD.MOV.U32 R26, RZ, RZ, R23 ;  /* 0x000000ffff1a7224 */ /* 0x010fc400078e0017 */
[----:B------:R-:W-:-:S05]  /*64c30*/  IMAD.MOV.U32 R27, RZ, RZ, R22 ;  /* 0x000000ffff1b7224 */ /* 0x000fca00078e0016 */
[----:B------:R-:W-:Y:S04]  /*64c40*/  STL.64 [R1+0x40a0], R26 ;  /* 0x0040a01a01007387 */ /* 0x000fe80000100a00 */
[----:B------:R-:W-:Y:S04]  /*64c50*/  STL.64 [R1+0x4078], R10 ;  /* 0x0040780a01007387 */ /* 0x000fe80000100a00 */
[----:B------:R0:W-:Y:S04]  /*64c60*/  STL.64 [R1+0x4070], R8 ;  /* 0x0040700801007387 */ /* 0x0001e80000100a00 */
[----:B0-----:R-:W3:Y:S04]  /*64c70*/  LDL.LU R8, [R1+0x70] ;  /* 0x0000700001087983 */ /* 0x001ee80000300800 */
[----:B------:R-:W3:Y:S04]  /*64c80*/  LDL.LU R9, [R1+0x74] ;  /* 0x0000740001097983 */ /* 0x000ee80000300800 */
[----:B------:R-:W4:Y:S04]  /*64c90*/  LDL.LU R10, [R1+0x78] ;  /* 0x00007800010a7983 */ /* 0x000f280000300800 */
[----:B------:R-:W4:Y:S04]  /*64ca0*/  LDL.LU R11, [R1+0x7c] ;  /* 0x00007c00010b7983 */ /* 0x000f280000300800 */
[----:B------:R-:W3:Y:S01]  /*64cb0*/  LDL.64 R6, [R1+0x108] ;  /* 0x0001080001067983 */ /* 0x000ee20000100a00 */
[----:B--2---:R-:W-:-:S02]  /*64cc0*/  IMAD.MOV.U32 R26, RZ, RZ, R21 ;  /* 0x000000ffff1a7224 */ /* 0x004fc400078e0015 */
[----:B------:R-:W-:Y:S02]  /*64cd0*/  IMAD.MOV.U32 R27, RZ, RZ, R20 ;  /* 0x000000ffff1b7224 */ /* 0x000fe400078e0014 */
[----:B------:R-:W-:Y:S01]  /*64ce0*/  IMAD.MOV.U32 R28, RZ, RZ, R15 ;  /* 0x000000ffff1c7224 */ /* 0x000fe200078e000f */
[----:B---3--:R-:W-:Y:S04]  /*64cf0*/  STL.64 [R1+0x4118], R6 ;  /* 0x0041180601007387 */ /* 0x008fe80000100a00 */
[----:B------:R0:W-:Y:S04]  /*64d00*/  STL.64 [R1+0x40b8], R26 ;  /* 0x0040b81a01007387 */ /* 0x0001e80000100a00 */
[----:B------:R-:W2:Y:S04]  /*64d10*/  LDL.LU R24, [R1+0xa0] ;  /* 0x0000a00001187983 */ /* 0x000ea80000300800 */
[----:B------:R-:W2:Y:S04]  /*64d20*/  LDL.LU R25, [R1+0xa4] ;  /* 0x0000a40001197983 */ /* 0x000ea80000300800 */
[----:B0-----:R-:W3:Y:S04]  /*64d30*/  LDL.LU R26, [R1+0xa8] ;  /* 0x0000a800011a7983 */ /* 0x001ee80000300800 */
[----:B------:R-:W3:Y:S04]  /*64d40*/  LDL.LU R27, [R1+0xac] ;  /* 0x0000ac00011b7983 */ /* 0x000ee80000300800 */
[----:B------:R-:W2:Y:S04]  /*64d50*/  LDL.64 R6, [R1+0x118] ;  /* 0x0001180001067983 */ /* 0x000ea80000100a00 */
[----:B------:R-:W2:Y:S04]  /*64d60*/  LDL.LU R12, [R1+0x2b0] ;  /* 0x0002b000010c7983 */ /* 0x000ea80000300800 */
        /* <DEDUP_REMOVED lines=15> */
[----:B------:R-:W2:Y:S04]  /*64e60*/  LDL.64 R22, [R1+0xf8] ;  /* 0x0000f80001167983 */ /* 0x000ea80000100a00 */
[----:B---3--:R-:W-:Y:S04]  /*64e70*/  STL.64 [R1+0x40e8], R26 ;  /* 0x0040e81a01007387 */ /* 0x008fe80000100a00 */
[----:B------:R0:W-:Y:S04]  /*64e80*/  STL.64 [R1+0x40e0], R24 ;  /* 0x0040e01801007387 */ /* 0x0001e80000100a00 */
[----:B0-----:R-:W3:Y:S04]  /*64e90*/  LDL.LU R24, [R1+0x1a0] ;  /* 0x0001a00001187983 */ /* 0x001ee80000300800 */
[----:B------:R-:W3:Y:S04]  /*64ea0*/  LDL.LU R25, [R1+0x1a4] ;  /* 0x0001a40001197983 */ /* 0x000ee80000300800 */
[----:B------:R-:W3:Y:S04]  /*64eb0*/  LDL.LU R26, [R1+0x1a8] ;  /* 0x0001a800011a7983 */ /* 0x000ee80000300800 */
[----:B------:R-:W3:Y:S04]  /*64ec0*/  LDL.LU R27, [R1+0x1ac] ;  /* 0x0001ac00011b7983 */ /* 0x000ee80000300800 */
        /* <DEDUP_REMOVED lines=11> */
[----:B------:R-:W4:Y:S01]  /*64f80*/  LDL.LU R11, [R1+0x9c] ;  /* 0x00009c00010b7983 */ /* 0x000f220000300800 */
[C---:B------:R-:W-:Y:S01]  /*64f90*/  HMMA.16816.F32.BF16 R12, R16.reuse, R6, R12 ;  /* 0x00000006100c723c */ /* 0x040fe2000004180c */
[----:B------:R-:W-:Y:S01]  /*64fa0*/  MOV R0, R6 ;  /* 0x0000000600007202 */ /* 0x000fe20000000f00 */
[----:B------:R-:W-:Y:S01]  /*64fb0*/  IMAD.MOV.U32 R2, RZ, RZ, R7 ;  /* 0x000000ffff027224 */ /* 0x000fe200078e0007 */
[----:B----4-:R0:W-:Y:S04]  /*64fc0*/  STL.64 [R1+0x40c8], R10 ;  /* 0x0040c80a01007387 */ /* 0x0101e80000100a00 */
[----:B--2---:R-:W-:Y:S04]  /*64fd0*/  STL.64 [R1+0x40c0], R8 ;  /* 0x0040c00801007387 */ /* 0x004fe80000100a00 */
[----:B0-----:R-:W2:Y:S08]  /*64fe0*/  LDL.64 R10, [R1+0x28] ;  /* 0x00002800010a7983 */ /* 0x001eb00000100a00 */
[----:B------:R-:W-:Y:S04]  /*64ff0*/  STL.64 [R1+0xb40], R12 ;  /* 0x000b400c01007387 */ /* 0x000fe80000100a00 */
[----:B------:R0:W-:Y:S04]  /*65000*/  STL.64 [R1+0xb48], R14 ;  /* 0x000b480e01007387 */ /* 0x0001e80000100a00 */
[----:B0-----:R-:W4:Y:S04]  /*65010*/  LDL.LU.64 R14, [R1+0x4128] ;  /* 0x00412800010e7983 */ /* 0x001f280000300a00 */
[----:B------:R-:W4:Y:S04]  /*65020*/  LDL.LU.64 R12, [R1+0x4120] ;  /* 0x00412000010c7983 */ /* 0x000f280000300a00 */
[----:B------:R-:W4:Y:S02]  /*65030*/  LDL.LU.64 R6, [R1+0x4118] ;  /* 0x0041180001067983 */ /* 0x000f240000300a00 */
        /* <DEDUP_REMOVED lines=8> */
[----:B------:R-:W2:Y:S04]  /*650c0*/  LDL.LU.64 R6, [R1+0x4100] ;  /* 0x0041000001067983 */ /* 0x000ea80000300a00 */
[----:B------:R-:W3:Y:S01]  /*650d0*/  LDL.LU R5, [R1+0x40f8] ;  /* 0x0040f80001057983 */ /* 0x000ee20000300800 */
[----:B----4-:R-:W-:Y:S03]  /*650e0*/  HMMA.16816.F32.BF16 R12, R16, R22, R12 ;  /* 0x00000016100c723c */ /* 0x010fe6000004180c */
[----:B--2---:R-:W-:Y:S04]  /*650f0*/  STL.64 [R1+0x4068], R6 ;  /* 0x0040680601007387 */ /* 0x004fe80000100a00 */
[----:B---3--:R0:W-:Y:S04]  /*65100*/  STL.64 [R1+0x4060], R4 ;  /* 0x0040600401007387 */ /* 0x0081e80000100a00 */
[----:B0-----:R-:W2:Y:S04]  /*65110*/  LDL.LU R4, [R1+0x60] ;  /* 0x0000600001047983 */ /* 0x001ea80000300800 */
[----:B------:R-:W2:Y:S04]  /*65120*/  LDL.LU R5, [R1+0x64] ;  /* 0x0000640001057983 */ /* 0x000ea80000300800 */
[----:B------:R-:W2:Y:S04]  /*65130*/  LDL.LU R6, [R1+0x68] ;  /* 0x0000680001067983 */ /* 0x000ea80000300800 */
[----:B------:R-:W2:Y:S04]  /*65140*/  LDL.LU R7, [R1+0x6c] ;  /* 0x00006c0001077983 */ /* 0x000ea80000300800 */
[----:B------:R0:W-:Y:S04]  /*65150*/  STL.64 [R1+0xb20], R12 ;  /* 0x000b200c01007387 */ /* 0x0001e80000100a00 */
[----:B------:R1:W-:Y:S01]  /*65160*/  STL.64 [R1+0xb28], R14 ;  /* 0x000b280e01007387 */ /* 0x0003e20000100a00 */
[----:B0-----:R-:W-:-:S02]  /*65170*/  IMAD.MOV.U32 R13, RZ, RZ, R22 ;  /* 0x000000ffff0d7224 */ /* 0x001fc400078e0016 */
[----:B------:R-:W-:Y:S02]  /*65180*/  IMAD.MOV.U32 R12, RZ, RZ, R23 ;  /* 0x000000ffff0c7224 */ /* 0x000fe400078e0017 */
[----:B------:R-:W3:Y:S02]  /*65190*/  LDL.LU.64 R22, [R1+0x40f0] ;  /* 0x0040f00001167983 */ /* 0x000ee40000300a00 */
[----:B---3--:R-:W-:Y:S02]  /*651a0*/  HMMA.16816.F32.BF16 R16, R16, R22, R24 ;  /* 0x000000161010723c */ /* 0x008fe40000041818 */
[----:B------:R-:W3:Y:S04]  /*651b0*/  LDL.LU.64 R26, [R1+0x40e8] ;  /* 0x0040e800011a7983 */ /* 0x000ee80000300a00 */
[----:B------:R-:W3:Y:S04]  /*651c0*/  LDL.LU.64 R24, [R1+0x40e0] ;  /* 0x0040e00001187983 */ /* 0x000ee80000300a00 */
[----:B------:R-:W3:Y:S04]  /*651d0*/  LDL.LU.64 R22, [R1+0x40d8] ;  /* 0x0040d80001167983 */ /* 0x000ee80000300a00 */
[----:B------:R-:W3:Y:S01]  /*651e0*/  LDL.LU.64 R20, [R1+0x40d0] ;  /* 0x0040d00001147983 */ /* 0x000ee20000300a00 */
[----:B-1----:R-:W-:-:S02]  /*651f0*/  IMAD.MOV.U32 R15, RZ, RZ, R10 ;  /* 0x000000ffff0f7224 */ /* 0x002fc400078e000a */
[----:B------:R-:W-:Y:S02]  /*65200*/  IMAD.MOV.U32 R14, RZ, RZ, R11 ;  /* 0x000000ffff0e7224 */ /* 0x000fe400078e000b */
[----:B------:R0:W-:Y:S04]  /*65210*/  STL.64 [R1+0xaa0], R16 ;  /* 0x000aa01001007387 */ /* 0x0001e80000100a00 */
[----:B------:R1:W-:Y:S04]  /*65220*/  STL.64 [R1+0xaa8], R18 ;  /* 0x000aa81201007387 */ /* 0x0003e80000100a00 */
[----:B0-----:R-:W4:Y:S04]  /*65230*/  LDL.LU R16, [R1+0x40] ;  /* 0x0000400001107983 */ /* 0x001f280000300800 */
[----:B------:R-:W4:Y:S04]  /*65240*/  LDL.LU R17, [R1+0x44] ;  /* 0x0000440001117983 */ /* 0x000f280000300800 */
[----:B-1----:R-:W4:Y:S01]  /*65250*/  LDL.LU R18, [R1+0x48] ;  /* 0x0000480001127983 */ /* 0x002f220000300800 */
[----:B------:R-:W-:Y:S01]  /*65260*/  IMAD.MOV.U32 R19, RZ, RZ, R29 ;  /* 0x000000ffff137224 */ /* 0x000fe200078e001d */
[----:B---3--:R-:W-:Y:S02]  /*65270*/  HMMA.16816.F32.BF16 R24, R20, R10, R24 ;  /* 0x0000000a1418723c */ /* 0x008fe40000041818 */
[----:B------:R-:W3:Y:S04]  /*65280*/  LDL.LU.64 R10, [R1+0x40c8] ;  /* 0x0040c800010a7983 */ /* 0x000ee80000300a00 */
[----:B------:R-:W3:-:S13]  /*65290*/  LDL.LU.64 R8, [R1+0x40c0] ;  /* 0x0040c00001087983 */ /* 0x000eda0000300a00 */
[----:B------:R-:W-:Y:S04]  /*652a0*/  STL.64 [R1+0xa90], R24 ;  /* 0x000a901801007387 */ /* 0x000fe80000100a00 */
[----:B------:R0:W-:Y:S01]  /*652b0*/  STL [R1+0xa98], R26 ;  /* 0x000a981a01007387 */ /* 0x0001e20000100800 */
[----:B------:R-:W-:-:S03]  /*652c0*/  IMAD.MOV.U32 R29, RZ, RZ, R27 ;  /* 0x000000ffff1d7224 */ /* 0x000fc600078e001b */
[----:B0-----:R-:W3:Y:S04]  /*652d0*/  LDL.LU.64 R26, [R1+0x40b8] ;  /* 0x0040b800011a7983 */ /* 0x001ee80000300a00 */
[----:B------:R-:W-:Y:S01]  /*652e0*/  STL [R1+0x37d0], R29 ;  /* 0x0037d01d01007387 */ /* 0x000fe20000100800 */
        /* <DEDUP_REMOVED lines=13> */
[----:B------:R-:W2:Y:S04]  /*653c0*/  LDL.LU.64 R24, [R1+0x4080] ;  /* 0x0040800001187983 */ /* 0x000ea80000300a00 */
[----:B------:R-:W-:Y:S01]  /*653d0*/  STL [R1+0x37d4], R29 ;  /* 0x0037d41d01007387 */ /* 0x000fe20000100800 */
        /* <DEDUP_REMOVED lines=13> */
[----:B------:R0:W-:Y:S04]  /*654b0*/  STL.64 [R1+0x3f50], R10 ;  /* 0x003f500a01007387 */ /* 0x0001e80000100a00 */
[----:B------:R-:W2:Y:S01]  /*654c0*/  LDL.64 R26, [R1+0x18] ;  /* 0x00001800011a7983 */ /* 0x000ea20000100a00 */
[----:B0-----:R-:W-:Y:S01]  /*654d0*/  MOV R10, R15 ;  /* 0x0000000f000a7202 */ /* 0x001fe20000000f00 */
[----:B------:R-:W-:Y:S01]  /*654e0*/  IMAD.MOV.U32 R11, RZ, RZ, R14 ;  /* 0x000000ffff0b7224 */ /* 0x000fe200078e000e */
[----:B----4-:R-:W-:Y:S01]  /*654f0*/  HMMA.16816.F32.BF16 R16, R20, R6, R16 ;  /* 0x000000061410723c */ /* 0x010fe20000041810 */
[----:B--2---:R-:W-:-:S15]  /*65500*/  STL.64 [R1+0x3f58], R26 ;  /* 0x003f581a01007387 */ /* 0x004fde0000100a00 */
[----:B------:R-:W-:-:S03]  /*65510*/  NOP ;  /* 0x0000000000007918 */ /* 0x000fc60000000000 */
[----:B------:R-:W-:Y:S04]  /*65520*/  STL.64 [R1+0xa30], R16 ;  /* 0x000a301001007387 */ /* 0x000fe80000100a00 */
[----:B------:R-:W-:Y:S04]  /*65530*/  STL.64 [R1+0xa38], R18 ;  /* 0x000a381201007387 */ /* 0x000fe80000100a00 */
[----:B------:R0:W-:Y:S02]  /*65540*/  STL.64 [R1+0x3f70], R10 ;  /* 0x003f700a01007387 */ /* 0x0001e40000100a00 */
[----:B0-----:R-:W-:-:S02]  /*65550*/  IMAD.MOV.U32 R10, RZ, RZ, R13 ;  /* 0x000000ffff0a7224 */ /* 0x001fc400078e000d */
[----:B------:R-:W-:-:S05]  /*65560*/  IMAD.MOV.U32 R11, RZ, RZ, R12 ;  /* 0x000000ffff0b7224 */ /* 0x000fca00078e000c */
[----:B------:R0:W-:Y:S04]  /*65570*/  STL.64 [R1+0x3f88], R10 ;  /* 0x003f880a01007387 */ /* 0x0001e80000100a00 */
[----:B------:R-:W2:Y:S04]  /*65580*/  LDL.LU R12, [R1+0x30] ;  /* 0x00003000010c7983 */ /* 0x000ea80000300800 */
[----:B------:R-:W2:Y:S04]  /*65590*/  LDL.LU R13, [R1+0x34] ;  /* 0x00003400010d7983 */ /* 0x000ea80000300800 */
[----:B------:R-:W4:Y:S04]  /*655a0*/  LDL.LU R14, [R1+0x38] ;  /* 0x00003800010e7983 */ /* 0x000f280000300800 */
[----:B------:R-:W4:Y:S01]  /*655b0*/  LDL.LU R15, [R1+0x3c] ;  /* 0x00003c00010f7983 */ /* 0x000f220000300800 */
[----:B0-----:R-:W-:-:S02]  /*655c0*/  IMAD.MOV.U32 R10, RZ, RZ, R3 ;  /* 0x000000ffff0a7224 */ /* 0x001fc400078e0003 */
[----:B------:R-:W-:Y:S01]  /*655d0*/  IMAD.MOV.U32 R11, RZ, RZ, R4 ;  /* 0x000000ffff0b7224 */ /* 0x000fe200078e0004 */
[----:B------:R-:W2:Y:S04]  /*655e0*/  LDL.LU R3, [R1+0x4058] ;  /* 0x0040580001037983 */ /* 0x000ea80000300800 */
[----:B------:R-:W3:Y:S04]  /*655f0*/  LDL.LU R4, [R1+0x4054] ;  /* 0x0040540001047983 */ /* 0x000ee80000300800 */
[----:B------:R-:W-:Y:S04]  /*65600*/  STL.64 [R1+0x3fa0], R10 ;  /* 0x003fa00a01007387 */ /* 0x000fe80000100a00 */
[----:B----4-:R-:W-:Y:S04]  /*65610*/  STL.64 [R1+0x3f80], R14 ;  /* 0x003f800e01007387 */ /* 0x010fe80000100a00 */
[----:B--2---:R0:W-:Y:S04]  /*65620*/  STL.64 [R1+0x3f78], R12 ;  /* 0x003f780c01007387 */ /* 0x0041e80000100a00 */
[----:B0-----:R-:W2:Y:S04]  /*65630*/  LDL.LU R12, [R1+0x220] ;  /* 0x00022000010c7983 */ /* 0x001ea80000300800 */
[----:B------:R-:W2:Y:S04]  /*65640*/  LDL.LU R13, [R1+0x224] ;  /* 0x00022400010d7983 */ /* 0x000ea80000300800 */
[----:B------:R-:W4:Y:S04]  /*65650*/  LDL.LU R14, [R1+0x228] ;  /* 0x00022800010e7983 */ /* 0x000f280000300800 */
[----:B------:R-:W4:Y:S01]  /*65660*/  LDL.LU R15, [R1+0x22c] ;  /* 0x00022c00010f7983 */ /* 0x000f220000300800 */
[----:B------:R-:W-:-:S02]  /*65670*/  IMAD.MOV.U32 R10, RZ, RZ, R0 ;  /* 0x000000ffff0a7224 */ /* 0x000fc400078e0000 */
        /* <DEDUP_REMOVED lines=10> */
[----:B---3--:R-:W-:-:S02]  /*65720*/  IMAD.MOV.U32 R10, RZ, RZ, R8 ;  /* 0x000000ffff0a7224 */ /* 0x008fc400078e0008 */
[----:B------:R-:W-:Y:S01]  /*65730*/  IMAD.MOV.U32 R11, RZ, RZ, R28 ;  /* 0x000000ffff0b7224 */ /* 0x000fe200078e001c */
[----:B------:R-:W3:Y:S04]  /*65740*/  LDL.LU R8, [R1+0x4048] ;  /* 0x0040480001087983 */ /* 0x000ee80000300800 */
[----:B------:R-:W-:Y:S04]  /*65750*/  STL.64 [R1+0x3fd0], R10 ;  /* 0x003fd00a01007387 */ /* 0x000fe80000100a00 */
[----:B----4-:R-:W-:Y:S04]  /*65760*/  STL.64 [R1+0x3fb0], R14 ;  /* 0x003fb00e01007387 */ /* 0x010fe80000100a00 */
[----:B--2---:R0:W-:Y:S04]  /*65770*/  STL.64 [R1+0x3fa8], R12 ;  /* 0x003fa80c01007387 */ /* 0x0041e80000100a00 */
[----:B---3--:R-:W1:Y:S04]  /*65780*/  LDSM.16.MT88.4 R16, [R8+UR5+0x13080] ;  /* 0x013080050810783b */ /* 0x008e680008004200 */
[----:B0-----:R-:W2:Y:S04]  /*65790*/  LDL.LU R12, [R1+0x240] ;  /* 0x00024000010c7983 */ /* 0x001ea80000300800 */
[----:B------:R-:W2:Y:S04]  /*657a0*/  LDL.LU R13, [R1+0x244] ;  /* 0x00024400010d7983 */ /* 0x000ea80000300800 */
[----:B------:R-:W3:Y:S04]  /*657b0*/  LDL.LU R14, [R1+0x248] ;  /* 0x00024800010e7983 */ /* 0x000ee80000300800 */
[----:B------:R-:W3:Y:S01]  /*657c0*/  LDL.LU R15, [R1+0x24c] ;  /* 0x00024c00010f7983 */ /* 0x000ee20000300800 */
[----:B------:R-:W-:Y:S01]  /*657d0*/  IMAD.MOV.U32 R10, RZ, RZ, R25 ;  /* 0x000000ffff0a7224 */ /* 0x000fe200078e0019 */
[----:B------:R-:W-:-:S05]  /*657e0*/  MOV R11, R24 ;  /* 0x00000018000b7202 */ /* 0x000fca0000000f00 */
[----:B------:R-:W-:Y:S04]  /*657f0*/  STL.64 [R1+0x3fe8], R10 ;  /* 0x003fe80a01007387 */ /* 0x000fe80000100a00 */
[----:B---3--:R-:W-:Y:S04]  /*65800*/  STL.64 [R1+0x3fc8], R14 ;  /* 0x003fc80e01007387 */ /* 0x008fe80000100a00 */
[----:B--2---:R0:W-:Y:S04]  /*65810*/  STL.64 [R1+0x3fc0], R12 ;  /* 0x003fc00c01007387 */ /* 0x0041e80000100a00 */
[----:B0-----:R-:W2:Y:S04]  /*65820*/  LDL.LU R12, [R1+0x250] ;  /* 0x00025000010c7983 */ /* 0x001ea80000300800 */
[----:B------:R-:W2:Y:S04]  /*65830*/  LDL.LU R13, [R1+0x254] ;  /* 0x00025400010d7983 */ /* 0x000ea80000300800 */
[----:B------:R-:W3:Y:S04]  /*65840*/  LDL.LU R14, [R1+0x258] ;  /* 0x00025800010e7983 */ /* 0x000ee80000300800 */
[----:B------:R-:W3:Y:S01]  /*65850*/  LDL.LU R15, [R1+0x25c] ;  /* 0x00025c00010f7983 */ /* 0x000ee20000300800 */
[----:B------:R-:W-:-:S02]  /*65860*/  IMAD.MOV.U32 R10, RZ, RZ, R9 ;  /* 0x000000ffff0a7224 */ /* 0x000fc400078e0009 */
[----:B------:R-:W-:-:S05]  /*65870*/  IMAD.MOV.U32 R11, RZ, RZ, R5 ;  /* 0x000000ffff0b7224 */ /* 0x000fca00078e0005 */
[----:B------:R0:W-:Y:S02]  /*65880*/  STL.64 [R1+0x4000], R10 ;  /* 0x0040000a01007387 */ /* 0x0001e40000100a00 */
[----:B0-----:R-:W-:Y:S02]  /*65890*/  IMAD.MOV.U32 R10, RZ, RZ, R4 ;  /* 0x000000ffff0a7224 */ /* 0x001fe400078e0004 */
[----:B------:R-:W-:-:S05]  /*658a0*/  IMAD.MOV.U32 R11, RZ, RZ, R3 ;  /* 0x000000ffff0b7224 */ /* 0x000fca00078e0003 */
        /* <DEDUP_REMOVED lines=9> */
[----:B------:R-:W-:Y:S04]  /*65940*/  STL.64 [R1+0x4030], R10 ;  /* 0x0040300a01007387 */ /* 0x000fe80000100a00 */
[----:B---3--:R-:W-:Y:S04]  /*65950*/  STL.64 [R1+0x3ff8], R14 ;  /* 0x003ff80e01007387 */ /* 0x008fe80000100a00 */
[----:B--2---:R0:W-:Y:S04]  /*65960*/  STL.64 [R1+0x3ff0], R12 ;  /* 0x003ff00c01007387 */ /* 0x0041e80000100a00 */
[----:B0-----:R-:W2:Y:S04]  /*65970*/  LDL.LU R12, [R1+0x270] ;  /* 0x00027000010c7983 */ /* 0x001ea80000300800 */
[----:B------:R-:W2:Y:S04]  /*65980*/  LDL.LU R13, [R1+0x274] ;  /* 0x00027400010d7983 */ /* 0x000ea80000300800 */
[----:B------:R-:W3:Y:S04]  /*65990*/  LDL.LU R14, [R1+0x278] ;  /* 0x00027800010e7983 */ /* 0x000ee80000300800 */
[----:B------:R-:W3:Y:S04]  /*659a0*/  LDL.LU R15, [R1+0x27c] ;  /* 0x00027c00010f7983 */ /* 0x000ee80000300800 */
[----:B------:R-:W4:Y:S04]  /*659b0*/  LDL.64 R10, [R1+0x58] ;  /* 0x00005800010a7983 */ /* 0x000f280000100a00 */
        /* <DEDUP_REMOVED lines=22> */
[----:B------:R0:W-:Y:S04]  /*65b20*/  STL.64 [R1+0x3f30], R6 ;  /* 0x003f300601007387 */ /* 0x0001e80000100a00 */
[----:B------:R-:W3:Y:S04]  /*65b30*/  LDL.LU R4, [R1+0xd0] ;  /* 0x0000d00001047983 */ /* 0x000ee80000300800 */
[----:B------:R-:W3:Y:S04]  /*65b40*/  LDL.LU R5, [R1+0xd4] ;  /* 0x0000d40001057983 */ /* 0x000ee80000300800 */
[----:B0-----:R-:W3:Y:S04]  /*65b50*/  LDL.LU R6, [R1+0xd8] ;  /* 0x0000d80001067983 */ /* 0x001ee80000300800 */
[----:B------:R-:W3:Y:S01]  /*65b60*/  LDL.LU R7, [R1+0xdc] ;  /* 0x0000dc0001077983 */ /* 0x000ee20000300800 */
[----:B----4-:R-:W-:-:S02]  /*65b70*/  IMAD.MOV.U32 R2, RZ, RZ, R10 ;  /* 0x000000ffff027224 */ /* 0x010fc400078e000a */
[----:B------:R-:W-:Y:S01]  /*65b80*/  IMAD.MOV.U32 R0, RZ, RZ, R11 ;  /* 0x000000ffff007224 */ /* 0x000fe200078e000b */
[C---:B--2---:R-:W-:Y:S01]  /*65b90*/  HMMA.16816.F32.BF16 R12, R20.reuse, R10, R12 ;  /* 0x0000000a140c723c */ /* 0x044fe2000004180c */
[----:B---3--:R-:W-:Y:S04]  /*65ba0*/  STL.64 [R1+0x3f48], R6 ;  /* 0x003f480601007387 */ /* 0x008fe80000100a00 */
[----:B------:R0:W-:Y:S04]  /*65bb0*/  STL.64 [R1+0x3f40], R4 ;  /* 0x003f400401007387 */ /* 0x0001e80000100a00 */
[----:B0-----:R-:W2:Y:S04]  /*65bc0*/  LDL.LU R4, [R1+0x180] ;  /* 0x0001800001047983 */ /* 0x001ea80000300800 */
[----:B------:R-:W2:Y:S04]  /*65bd0*/  LDL.LU R5, [R1+0x184] ;  /* 0x0001840001057983 */ /* 0x000ea80000300800 */
[----:B------:R-:W2:Y:S04]  /*65be0*/  LDL.LU R6, [R1+0x188] ;  /* 0x0001880001067983 */ /* 0x000ea80000300800 */
[----:B------:R-:W2:Y:S04]  /*65bf0*/  LDL.LU R7, [R1+0x18c] ;  /* 0x00018c0001077983 */ /* 0x000ea80000300800 */
[----:B-1----:R0:W-:Y:S04]  /*65c00*/  STL.64 [R1+0x3e88], R18 ;  /* 0x003e881201007387 */ /* 0x0021e80000100a00 */
[----:B------:R-:W-:Y:S04]  /*65c10*/  STL.64 [R1+0x3e80], R16 ;  /* 0x003e801001007387 */ /* 0x000fe80000100a00 */
[----:B0-----:R-:W3:Y:S04]  /*65c20*/  LDL.64 R18, [R1+0xe8] ;  /* 0x0000e80001127983 */ /* 0x001ee80000100a00 */
        /* <DEDUP_REMOVED lines=8> */
[----:B------:R-:W-:Y:S04]  /*65cb0*/  STL.64 [R1+0xa10], R8 ;  /* 0x000a100801007387 */ /* 0x000fe80000100a00 */
[----:B------:R0:W-:Y:S04]  /*65cc0*/  STL.64 [R1+0xa18], R10 ;  /* 0x000a180a01007387 */ /* 0x0001e80000100a00 */
[----:B0-----:R-:W4:Y:S02]  /*65cd0*/  LDL.LU.64 R10, [R1+0x4018] ;  /* 0x00401800010a7983 */ /* 0x001f240000300a00 */
        /* <DEDUP_REMOVED lines=37> */
[----:B------:R-:W3:Y:S04]  /*65f30*/  LDL.LU.64 R14, [R1+0x3f80] ;  /* 0x003f8000010e7983 */ /* 0x000ee80000300a00 */
[----:B------:R-:W3:-:S13]  /*65f40*/  LDL.LU.64 R12, [R1+0x3f78] ;  /* 0x003f7800010c7983 */ /* 0x000eda0000300a00 */
[----:B------:R-:W-:Y:S04]  /*65f50*/  STL.64 [R1+0x4a0], R8 ;  /* 0x0004a00801007387 */ /* 0x000fe80000100a00 */
[----:B------:R0:W-:Y:S04]  /*65f60*/  STL.64 [R1+0x4a8], R10 ;  /* 0x0004a80a01007387 */ /* 0x0001e80000100a00 */
[----:B0-----:R-:W4:Y:S01]  /*65f70*/  LDL.LU.64 R10, [R1+0x3f70] ;  /* 0x003f7000010a7983 */ /* 0x001f220000300a00 */
[----:B---3--:R-:W-:Y:S03]  /*65f80*/  HMMA.16816.F32.BF16 R20, R20, R18, R12 ;  /* 0x000000121414723c */ /* 0x008fe6000004180c */
[----:B------:R-:W4:Y:S04]  /*65f90*/  LDL.LU.64 R14, [R1+0x3f68] ;  /* 0x003f6800010e7983 */ /* 0x000f280000300a00 */
[----:B------:R-:W4:-:S12]  /*65fa0*/  LDL.LU.64 R12, [R1+0x3f60] ;  /* 0x003f6000010c7983 */ /* 0x000f180000300a00 */
[----:B------:R-:W-:Y:S04]  /*65fb0*/  STL.64 [R1+0x3a0], R20 ;  /* 0x0003a01401007387 */ /* 0x000fe80000100a00 */
[----:B------:R0:W-:Y:S04]  /*65fc0*/  STL.64 [R1+0x3a8], R22 ;  /* 0x0003a81601007387 */ /* 0x0001e80000100a00 */
[----:B0-----:R-:W3:Y:S04]  /*65fd0*/  LDL.64 R22, [R1+0x8] ;  /* 0x0000080001167983 */ /* 0x001ee80000100a00 */
[----:B------:R0:W-:Y:S04]  /*65fe0*/  STL.64 [R1+0x3ea0], R18 ;  /* 0x003ea01201007387 */ /* 0x0001e80000100a00 */
[----:B------:R-:W3:Y:S04]  /*65ff0*/  LDL.LU R16, [R1+0x170] ;  /* 0x0001700001107983 */ /* 0x000ee80000300800 */
[----:B------:R-:W3:Y:S04]  /*66000*/  LDL.LU R17, [R1+0x174] ;  /* 0x0001740001117983 */ /* 0x000ee80000300800 */
[----:B0-----:R-:W3:Y:S04]  /*66010*/  LDL.LU R18, [R1+0x178] ;  /* 0x0001780001127983 */ /* 0x001ee80000300800 */
[----:B------:R-:W3:Y:S01]  /*66020*/  LDL.LU R19, [R1+0x17c] ;  /* 0x00017c0001137983 */ /* 0x000ee20000300800 */
[----:B----4-:R-:W-:Y:S03]  /*66030*/  HMMA.16816.F32.BF16 R8, R12, R10, R24 ;  /* 0x0000000a0c08723c */ /* 0x010fe60000041818 */
[----:B------:R-:W2:-:S15]  /*66040*/  LDL.LU.64 R26, [R1+0x3f58] ;  /* 0x003f5800011a7983 */ /* 0x000e9e0000300a00 */
[----:B------:R-:W-:Y:S01]  /*66050*/  NOP ;  /* 0x0000000000007918 */ /* 0x000fe20000000000 */
[----:B------:R-:W-:Y:S04]  /*66060*/  STL.64 [R1+0x390], R8 ;  /* 0x0003900801007387 */ /* 0x000fe80000100a00 */
[----:B------:R0:W-:Y:S04]  /*66070*/  STL.64 [R1+0x398], R10 ;  /* 0x0003980a01007387 */ /* 0x0001e80000100a00 */
[----:B0-----:R-:W4:Y:S01]  /*66080*/  LDL.LU.64 R10, [R1+0x3f50] ;  /* 0x003f5000010a7983 */ /* 0x001f220000300a00 */
        /* <DEDUP_REMOVED lines=9> */
[----:B---3--:R-:W-:-:S15]  /*66120*/  HMMA.16816.F32.BF16 R16, R12, R22, R16 ;  /* 0x000000160c10723c */ /* 0x008fde0000041810 */
[----:B------:R-:W-:-:S04]  /*66130*/  NOP ;  /* 0x0000000000007918 */ /* 0x000fc80000000000 */
[----:B------:R0:W-:Y:S04]  /*66140*/  STL.64 [R1+0x340], R16 ;  /* 0x0003401001007387 */ /* 0x0001e80000100a00 */
[----:B------:R-:W-:Y:S04]  /*66150*/  STL.64 [R1+0x348], R18 ;  /* 0x0003481201007387 */ /* 0x000fe80000100a00 */
[----:B------:R-:W3:Y:S01]  /*66160*/  LDL.LU R20, [R1+0xb0] ;  /* 0x0000b00001147983 */ /* 0x000ee20000300800 */
[----:B0-----:R-:W-:Y:S02]  /*66170*/  IMAD.MOV.U32 R17, RZ, RZ, R22 ;  /* 0x000000ffff117224 */ /* 0x001fe400078e0016 */
[----:B------:R-:W-:Y:S01]  /*66180*/  IMAD.MOV.U32 R16, RZ, RZ, R23 ;  /* 0x000000ffff107224 */ /* 0x000fe200078e0017 */
[----:B--2---:R-:W-:-:S15]  /*66190*/  HMMA.16816.F32.BF16 R4, R12, R26, R4 ;  /* 0x0000001a0c04723c */ /* 0x004fde0000041804 */
[----:B------:R-:W-:-:S04]  /*661a0*/  NOP ;  /* 0x0000000000007918 */ /* 0x000fc80000000000 */
[----:B------:R0:W-:Y:S04]  /*661b0*/  STL.64 [R1+0x2f0], R4 ;  /* 0x0002f00401007387 */ /* 0x0001e80000100a00 */
[----:B------:R1:W-:Y:S04]  /*661c0*/  STL.64 [R1+0x2f8], R6 ;  /* 0x0002f80601007387 */ /* 0x0003e80000100a00 */
[----:B------:R-:W3:Y:S04]  /*661d0*/  LDL.LU R21, [R1+0xb4] ;  /* 0x0000b40001157983 */ /* 0x000ee80000300800 */
[----:B------:R-:W3:Y:S04]  /*661e0*/  LDL.LU R22, [R1+0xb8] ;  /* 0x0000b80001167983 */ /* 0x000ee80000300800 */
[----:B------:R-:W3:Y:S04]  /*661f0*/  LDL.LU R23, [R1+0xbc] ;  /* 0x0000bc0001177983 */ /* 0x000ee80000300800 */
[----:B0-----:R-:W4:Y:S04]  /*66200*/  LDL.LU R4, [R1+0xc0] ;  /* 0x0000c00001047983 */ /* 0x001f280000300800 */
[----:B------:R-:W4:Y:S04]  /*66210*/  LDL.LU R5, [R1+0xc4] ;  /* 0x0000c40001057983 */ /* 0x000f280000300800 */
[----:B-1----:R-:W4:Y:S04]  /*66220*/  LDL.LU R6, [R1+0xc8] ;  /* 0x0000c80001067983 */ /* 0x002f280000300800 */
[----:B------:R-:W4:Y:S04]  /*66230*/  LDL.LU R7, [R1+0xcc] ;  /* 0x0000cc0001077983 */ /* 0x000f280000300800 */
[----:B------:R-:W2:Y:S04]  /*66240*/  LDL.64 R18, [R1+0x128] ;  /* 0x0001280001127983 */ /* 0x000ea80000100a00 */
[----:B--2---:R0:W-:Y:S04]  /*66250*/  STL.64 [R1+0x3ee0], R18 ;  /* 0x003ee01201007387 */ /* 0x0041e80000100a00 */
[----:B------:R-:W-:Y:S04]  /*66260*/  STL.64 [R1+0x3ed8], R16 ;  /* 0x003ed81001007387 */ /* 0x000fe80000100a00 */
[----:B0-----:R-:W2:Y:S04]  /*66270*/  LDL.64 R18, [R1+0x148] ;  /* 0x0001480001127983 */ /* 0x001ea80000100a00 */
[----:B--2---:R0:W-:Y:S04]  /*66280*/  STL.64 [R1+0x3ef8], R18 ;  /* 0x003ef81201007387 */ /* 0x0041e80000100a00 */
[----:B0-----:R-:W2:Y:S01]  /*66290*/  LDL.64 R18, [R1+0x158] ;  /* 0x0001580001127983 */ /* 0x001ea20000100a00 */
[----:B------:R-:W0:Y:S03]  /*662a0*/  S2R R8, SR_TID.X ;  /* 0x0000000000087919 */ /* 0x000e260000002100 */
[----:B--2---:R1:W-:Y:S04]  /*662b0*/  STL.64 [R1+0x3f00], R18 ;  /* 0x003f001201007387 */ /* 0x0043e80000100a00 */
[----:B-1----:R-:W2:Y:S01]  /*662c0*/  LDL.64 R18, [R1+0x168] ;  /* 0x0001680001127983 */ /* 0x002ea20000100a00 */
[----:B0-----:R-:W-:-:S02]  /*662d0*/  LOP3.LUT R25, R8, 0x7, RZ, 0xc0, !PT ;  /* 0x0000000708197812 */ /* 0x001fc400078ec0ff */
[C---:B------:R-:W-:Y:S01]  /*662e0*/  SHF.L.U32 R24, R8.reuse, 0x7, RZ ;  /* 0x0000000708187819 */ /* 0x040fe200000006ff */
[----:B------:R-:W-:Y:S02]  /*662f0*/  IMAD.SHL.U32 R8, R8, 0x2, RZ ;  /* 0x0000000208087824 */ /* 0x000fe400078e00ff */
[----:B------:R-:W-:-:S05]  /*66300*/  IMAD R25, R25, 0x110, RZ ;  /* 0x0000011019197824 */ /* 0x000fca00078e02ff */
[----:B------:R-:W-:-:S04]  /*66310*/  LOP3.LUT R8, R25, 0x10, R8, 0x78, !PT ;  /* 0x0000001019087812 */ /* 0x000fc800078e7808 */
[----:B------:R-:W-:Y:S01]  /*66320*/  LOP3.LUT R8, R8, 0x800, R24, 0xf8, !PT ;  /* 0x0000080008087812 */ /* 0x000fe200078ef818 */
[----:B--2---:R-:W-:Y:S04]  /*66330*/  STL.64 [R1+0x3f18], R18 ;  /* 0x003f181201007387 */ /* 0x004fe80000100a00 */
        /* <DEDUP_REMOVED lines=8> */
[----:B------:R-:W2:Y:S04]  /*663c0*/  LDL.LU R25, [R1+0x414] ;  /* 0x0004140001197983 */ /* 0x000ea80000300800 */
[----:B------:R-:W2:Y:S04]  /*663d0*/  LDL.LU R26, [R1+0x418] ;  /* 0x00041800011a7983 */ /* 0x000ea80000300800 */
[----:B------:R-:W2:Y:S01]  /*663e0*/  LDL.LU R27, [R1+0x41c] ;  /* 0x00041c00011b7983 */ /* 0x000ea20000300800 */
[----:B----4-:R-:W-:Y:S03]  /*663f0*/  HMMA.16816.F32.BF16 R4, R12, R10, R4 ;  /* 0x0000000a0c04723c */ /* 0x010fe60000041804 */
[----:B--2---:R-:W-:Y:S04]  /*66400*/  STL.64 [R1+0x3f10], R26 ;  /* 0x003f101a01007387 */ /* 0x004fe80000100a00 */
[----:B------:R0:W-:Y:S04]  /*66410*/  STL.64 [R1+0x3f08], R24 ;  /* 0x003f081801007387 */ /* 0x0001e80000100a00 */
        /* <DEDUP_REMOVED lines=12> */
[----:B0-----:R-:W3:Y:S04]  /*664e0*/  LDL.LU.64 R6, [R1+0x3f30] ;  /* 0x003f300001067983 */ /* 0x001ee80000300a00 */
[----:B------:R-:W-:Y:S01]  /*664f0*/  STL [R1+0x3e34], R10 ;  /* 0x003e340a01007387 */ /* 0x000fe20000100800 */
[----:B------:R-:W-:-:S03]  /*66500*/  LOP3.LUT R8, R8, 0x40, RZ, 0x3c, !PT ;  /* 0x0000004008087812 */ /* 0x000fc600078e3cff */
[----:B------:R-:W-:Y:S01]  /*66510*/  STL [R1+0x3e30], R11 ;  /* 0x003e300b01007387 */ /* 0x000fe20000100800 */
[----:B------:R-:W-:Y:S02]  /*66520*/  IMAD.MOV.U32 R18, RZ, RZ, R2 ;  /* 0x000000ffff127224 */ /* 0x000fe400078e0002 */
[----:B------:R-:W-:Y:S01]  /*66530*/  IMAD.MOV.U32 R19, RZ, RZ, R0 ;  /* 0x000000ffff137224 */ /* 0x000fe200078e0000 */
[----:B---3--:R-:W-:Y:S01]  /*66540*/  HMMA.16816.F32.BF16 R20, R12, R6, R20 ;  /* 0x000000060c14723c */ /* 0x008fe20000041814 */
[----:B------:R0:W-:Y:S04]  /*66550*/  STL.64 [R1+0x3e20], R6 ;  /* 0x003e200601007387 */ /* 0x0001e80000100a00 */
[----:B------:R-:W3:-:S14]  /*66560*/  LDL.LU R4, [R1+0x3b0] ;  /* 0x0003b00001047983 */ /* 0x000edc0000300800 */
[----:B------:R-:W-:Y:S04]  /*66570*/  STL.64 [R1+0xd0], R20 ;  /* 0x0000d01401007387 */ /* 0x000fe80000100a00 */
[----:B------:R-:W-:Y:S04]  /*66580*/  STL.64 [R1+0xd8], R22 ;  /* 0x0000d81601007387 */ /* 0x000fe80000100a00 */
[----:B------:R-:W1:Y:S01]  /*66590*/  LDSM.16.MT88.4 R20, [R8+UR5+0x13000] ;  /* 0x013000050814783b */ /* 0x000e620008004200 */
[C---:B--2---:R-:W-:Y:S03]  /*665a0*/  HMMA.16816.F32.BF16 R16, R12.reuse, R18, R24 ;  /* 0x000000120c10723c */ /* 0x044fe60000041818 */
[----:B------:R-:W3:Y:S04]  /*665b0*/  LDL.LU R5, [R1+0x3b4] ;  /* 0x0003b40001057983 */ /* 0x000ee80000300800 */
[----:B0-----:R-:W3:Y:S04]  /*665c0*/  LDL.LU R6, [R1+0x3b8] ;  /* 0x0003b80001067983 */ /* 0x001ee80000300800 */
[----:B------:R-:W3:Y:S04]  /*665d0*/  LDL.LU R7, [R1+0x3bc] ;  /* 0x0003bc0001077983 */ /* 0x000ee80000300800 */
[----:B-1----:R0:W-:Y:S04]  /*665e0*/  STL.64 [R1+0x3d58], R22 ;  /* 0x003d581601007387 */ /* 0x0021e80000100a00 */
[----:B------:R-:W-:Y:S04]  /*665f0*/  STL.64 [R1+0x3d50], R20 ;  /* 0x003d501401007387 */ /* 0x000fe80000100a00 */
[----:B0-----:R-:W2:Y:S04]  /*66600*/  LDL.64 R22, [R1+0x138] ;  /* 0x0001380001167983 */ /* 0x001ea80000100a00 */
[----:B------:R-:W4:Y:S04]  /*66610*/  LDL.LU.64 R26, [R1+0x3f28] ;  /* 0x003f2800011a7983 */ /* 0x000f280000300a00 */
[----:B------:R-:W4:Y:S04]  /*66620*/  LDL.LU.64 R24, [R1+0x3f20] ;  /* 0x003f200001187983 */ /* 0x000f280000300a00 */
[----:B------:R-:W-:Y:S04]  /*66630*/  STL.64 [R1+0x2c0], R16 ;  /* 0x0002c01001007387 */ /* 0x000fe80000100a00 */
[----:B------:R0:W-:Y:S04]  /*66640*/  STL.64 [R1+0x2c8], R18 ;  /* 0x0002c81201007387 */ /* 0x0001e80000100a00 */
[----:B0-----:R-:W4:Y:S02]  /*66650*/  LDL.LU.64 R18, [R1+0x3f18] ;  /* 0x003f180001127983 */ /* 0x001f240000300a00 */
        /* <DEDUP_REMOVED lines=8> */
[----:B------:R-:W3:Y:S02]  /*666e0*/  LDL.LU.64 R18, [R1+0x3f00] ;  /* 0x003f000001127983 */ /* 0x000ee40000300a00 */
[----:B---3--:R-:W-:-:S15]  /*666f0*/  HMMA.16816.F32.BF16 R4, R12, R18, R4 ;  /* 0x000000120c04723c */ /* 0x008fde0000041804 */
[----:B------:R-:W-:-:S04]  /*66700*/  NOP ;  /* 0x0000000000007918 */ /* 0x000fc80000000000 */
[----:B------:R0:W-:Y:S04]  /*66710*/  STL.64 [R1+0x2a0], R4 ;  /* 0x0002a00401007387 */ /* 0x0001e80000100a00 */
[----:B------:R1:W-:Y:S01]  /*66720*/  STL.64 [R1+0x2a8], R6 ;  /* 0x0002a80601007387 */ /* 0x0003e20000100a00 */
[----:B0-----:R-:W-:Y:S02]  /*66730*/  IMAD.MOV.U32 R5, RZ, RZ, R18 ;  /* 0x000000ffff057224 */ /* 0x001fe400078e0012 */
[----:B------:R-:W-:Y:S02]  /*66740*/  IMAD.MOV.U32 R4, RZ, RZ, R19 ;  /* 0x000000ffff047224 */ /* 0x000fe400078e0013 */
[----:B------:R-:W4:Y:S02]  /*66750*/  LDL.LU.64 R18, [R1+0x3ef8] ;  /* 0x003ef80001127983 */ /* 0x000f240000300a00 */
[----:B----4-:R-:W-:Y:S01]  /*66760*/  HMMA.16816.F32.BF16 R24, R12, R18, R24 ;  /* 0x000000120c18723c */ /* 0x010fe20000041818 */
[----:B-1----:R-:W-:Y:S01]  /*66770*/  IMAD.MOV.U32 R7, RZ, RZ, R18 ;  /* 0x000000ffff077224 */ /* 0x002fe200078e0012 */
[----:B------:R-:W-:-:S15]  /*66780*/  MOV R6, R19 ;  /* 0x0000001300067202 */ /* 0x000fde0000000f00 */
[----:B------:R-:W-:Y:S02]  /*66790*/  NOP ;  /* 0x0000000000007918 */ /* 0x000fe40000000000 */
[----:B------:R-:W-:Y:S04]  /*667a0*/  STL.64 [R1+0x290], R24 ;  /* 0x0002901801007387 */ /* 0x000fe80000100a00 */
[----:B------:R0:W-:Y:S04]  /*667b0*/  STL.64 [R1+0x298], R26 ;  /* 0x0002981a01007387 */ /* 0x0001e80000100a00 */
[----:B0-----:R-:W3:Y:S04]  /*667c0*/  LDL.LU.64 R26, [R1+0x3ef0] ;  /* 0x003ef000011a7983 */ /* 0x001ee80000300a00 */
[----:B------:R-:W3:Y:S04]  /*667d0*/  LDL.LU.64 R24, [R1+0x3ee8] ;  /* 0x003ee80001187983 */ /* 0x000ee80000300a00 */
[----:B------:R-:W3:Y:S04]  /*667e0*/  LDL.LU.64 R18, [R1+0x3ee0] ;  /* 0x003ee00001127983 */ /* 0x000ee80000300a00 */
[----:B------:R-:W4:Y:S04]  /*667f0*/  LDL.LU.64 R16, [R1+0x3ed8] ;  /* 0x003ed80001107983 */ /* 0x000f280000300a00 */
[----:B------:R4:W-:Y:S04]  /*66800*/  STL.64 [R1+0x3e40], R6 ;  /* 0x003e400601007387 */ /* 0x0009e80000100a00 */
[----:B------:R-:W-:Y:S01]  /*66810*/  STL.64 [R1+0x3e38], R4 ;  /* 0x003e380401007387 */ /* 0x000fe20000100a00 */
[----:B----4-:R-:W-:-:S02]  /*66820*/  IMAD.MOV.U32 R6, RZ, RZ, R17 ;  /* 0x000000ffff067224 */ /* 0x010fc400078e0011 */
[----:B------:R-:W-:-:S05]  /*66830*/  IMAD.MOV.U32 R7, RZ, RZ, R16 ;  /* 0x000000ffff077224 */ /* 0x000fca00078e0010 */
[----:B------:R0:W-:Y:S02]  /*66840*/  STL.64 [R1+0x3e58], R6 ;  /* 0x003e580601007387 */ /* 0x0001e40000100a00 */
[----:B0-----:R-:W-:Y:S02]  /*66850*/  IMAD.MOV.U32 R6, RZ, RZ, R9 ;  /* 0x000000ffff067224 */ /* 0x001fe400078e0009 */
[----:B------:R-:W-:-:S05]  /*66860*/  IMAD.MOV.U32 R7, RZ, RZ, R3 ;  /* 0x000000ffff077224 */ /* 0x000fca00078e0003 */
[----:B------:R0:W-:Y:S04]  /*66870*/  STL.64 [R1+0x3ec0], R6 ;  /* 0x003ec00601007387 */ /* 0x0001e80000100a00 */
[----:B------:R-:W2:Y:S04]  /*66880*/  LDL.LU R4, [R1+0x430] ;  /* 0x0004300001047983 */ /* 0x000ea80000300800 */
[----:B------:R-:W2:Y:S04]  /*66890*/  LDL.LU R5, [R1+0x434] ;  /* 0x0004340001057983 */ /* 0x000ea80000300800 */
[----:B0-----:R-:W2:Y:S04]  /*668a0*/  LDL.LU R6, [R1+0x438] ;  /* 0x0004380001067983 */ /* 0x001ea80000300800 */
[----:B------:R-:W2:Y:S02]  /*668b0*/  LDL.LU R7, [R1+0x43c] ;  /* 0x00043c0001077983 */ /* 0x000ea40000300800 */
[----:B--2---:R-:W-:-:S15]  /*668c0*/  HMMA.16816.F32.BF16 R4, R12, R22, R4 ;  /* 0x000000160c04723c */ /* 0x004fde0000041804 */
[----:B------:R-:W-:-:S04]  /*668d0*/  NOP ;  /* 0x0000000000007918 */ /* 0x000fc80000000000 */
[----:B------:R-:W-:Y:S04]  /*668e0*/  STL.64 [R1+0x280], R4 ;  /* 0x0002800401007387 */ /* 0x000fe80000100a00 */
[----:B------:R3:W-:Y:S02]  /*668f0*/  STL.64 [R1+0x288], R6 ;  /* 0x0002880601007387 */ /* 0x0007e40000100a00 */
[----:B---3--:R-:W-:-:S15]  /*66900*/  HMMA.16816.F32.BF16 R4, R12, R18, R24 ;  /* 0x000000120c04723c */ /* 0x008fde0000041818 */
[----:B------:R-:W-:-:S04]  /*66910*/  NOP ;  /* 0x0000000000007918 */ /* 0x000fc80000000000 */
[----:B------:R0:W-:Y:S04]  /*66920*/  STL.64 [R1+0x270], R4 ;  /* 0x0002700401007387 */ /* 0x0001e80000100a00 */
[----:B------:R1:W-:Y:S04]  /*66930*/  STL.64 [R1+0x278], R6 ;  /* 0x0002780601007387 */ /* 0x0003e80000100a00 */
[----:B------:R-:W2:Y:S04]  /*66940*/  LDL.LU R24, [R1+0x4c0] ;  /* 0x0004c00001187983 */ /* 0x000ea80000300800 */
[----:B------:R-:W2:Y:S04]  /*66950*/  LDL.LU R25, [R1+0x4c4] ;  /* 0x0004c40001197983 */ /* 0x000ea80000300800 */
[----:B------:R-:W3:Y:S04]  /*66960*/  LDL.LU R26, [R1+0x4c8] ;  /* 0x0004c800011a7983 */ /* 0x000ee80000300800 */
[----:B------:R-:W3:Y:S04]  /*66970*/  LDL.LU R27, [R1+0x4cc] ;  /* 0x0004cc00011b7983 */ /* 0x000ee80000300800 */
[----:B0-----:R-:W4:Y:S04]  /*66980*/  LDL.LU R4, [R1+0x490] ;  /* 0x0004900001047983 */ /* 0x001f280000300800 */
[----:B------:R-:W4:Y:S04]  /*66990*/  LDL.LU R5, [R1+0x494] ;  /* 0x0004940001057983 */ /* 0x000f280000300800 */
[----:B-1----:R-:W2:Y:S04]  /*669a0*/  LDL.LU R6, [R1+0x498] ;  /* 0x0004980001067983 */ /* 0x002ea80000300800 */
[----:B------:R-:W2:Y:S04]  /*669b0*/  LDL.LU R7, [R1+0x49c] ;  /* 0x00049c0001077983 */ /* 0x000ea80000300800 */
[----:B------:R-:W3:Y:S01]  /*669c0*/  LDL.LU R20, [R1+0x470] ;  /* 0x0004700001147983 */ /* 0x000ee20000300800 */
[----:B------:R-:W-:-:S03]  /*669d0*/  IMAD.MOV.U32 R29, RZ, RZ, R22 ;  /* 0x000000ffff1d7224 */ /* 0x000fc600078e0016 */
[----:B------:R-:W3:Y:S01]  /*669e0*/  LDL.LU R21, [R1+0x474] ;  /* 0x0004740001157983 */ /* 0x000ee20000300800 */
[----:B------:R-:W-:-:S03]  /*669f0*/  IMAD.MOV.U32 R9, RZ, RZ, R23 ;  /* 0x000000ffff097224 */ /* 0x000fc600078e0017 */
[----:B------:R-:W3:Y:S04]  /*66a00*/  LDL.LU R22, [R1+0x478] ;  /* 0x0004780001167983 */ /* 0x000ee80000300800 */
[----:B------:R-:W3:Y:S01]  /*66a10*/  LDL.LU R23, [R1+0x47c] ;  /* 0x00047c0001177983 */ /* 0x000ee20000300800 */
[----:B------:R-:W-:Y:S02]  /*66a20*/  IMAD.MOV.U32 R10, RZ, RZ, R18 ;  /* 0x000000ffff0a7224 */ /* 0x000fe400078e0012 */
[----:B------:R-:W-:Y:S01]  /*66a30*/  IMAD.MOV.U32 R11, RZ, RZ, R19 ;  /* 0x000000ffff0b7224 */ /* 0x000fe200078e0013 */
[----:B--2---:R0:W-:Y:S04]  /*66a40*/  STL.64 [R1+0x3ed0], R6 ;  /* 0x003ed00601007387 */ /* 0x0041e80000100a00 */
[----:B----4-:R-:W-:Y:S04]  /*66a50*/  STL.64 [R1+0x3ec8], R4 ;  /* 0x003ec80401007387 */ /* 0x010fe80000100a00 */
[----:B0-----:R-:W2:Y:S04]  /*66a60*/  LDL.64 R6, [R1+0x118] ;  /* 0x0001180001067983 */ /* 0x001ea80000100a00 */
[----:B---3--:R0:W-:Y:S04]  /*66a70*/  STL.64 [R1+0x3eb8], R26 ;  /* 0x003eb81a01007387 */ /* 0x0081e80000100a00 */
[----:B------:R-:W-:Y:S04]  /*66a80*/  STL.64 [R1+0x3eb0], R24 ;  /* 0x003eb01801007387 */ /* 0x000fe80000100a00 */
[----:B------:R-:W3:Y:S04]  /*66a90*/  LDL.64 R18, [R1+0xf8] ;  /* 0x0000f80001127983 */ /* 0x000ee80000100a00 */
[----:B0-----:R-:W4:Y:S04]  /*66aa0*/  LDL.64 R26, [R1+0x108] ;  /* 0x00010800011a7983 */ /* 0x001f280000100a00 */
        /* <DEDUP_REMOVED lines=12> */
[----:B------:R-:W-:Y:S03]  /*66b70*/  HMMA.16816.F32.BF16 R20, R12, R6, R20 ;  /* 0x000000060c14723c */ /* 0x000fe60000041814 */
        /* <DEDUP_REMOVED lines=12> */
[----:B------:R0:W-:Y:S04]  /*66c40*/  STL.64 [R1+0x260], R20 ;  /* 0x0002601401007387 */ /* 0x0001e80000100a00 */
[----:B------:R-:W-:Y:S01]  /*66c50*/  STL.64 [R1+0x268], R22 ;  /* 0x0002681601007387 */ /* 0x000fe20000100a00 */
[----:B0-----:R-:W-:-:S02]  /*66c60*/  IMAD.MOV.U32 R21, RZ, RZ, R6 ;  /* 0x000000ffff157224 */ /* 0x001fc400078e0006 */
[----:B------:R-:W-:Y:S02]  /*66c70*/  IMAD.MOV.U32 R20, RZ, RZ, R7 ;  /* 0x000000ffff147224 */ /* 0x000fe400078e0007 */
[----:B------:R-:W4:Y:S04]  /*66c80*/  LDL.LU.64 R6, [R1+0x3ed0] ;  /* 0x003ed00001067983 */ /* 0x000f280000300a00 */
[----:B------:R-:W4:Y:S02]  /*66c90*/  LDL.LU.64 R4, [R1+0x3ec8] ;  /* 0x003ec80001047983 */ /* 0x000f240000300a00 */
[----:B----4-:R-:W-:-:S15]  /*66ca0*/  HMMA.16816.F32.BF16 R4, R12, R26, R4 ;  /* 0x0000001a0c04723c */ /* 0x010fde0000041804 */
[----:B------:R-:W-:-:S04]  /*66cb0*/  NOP ;  /* 0x0000000000007918 */ /* 0x000fc80000000000 */
[----:B------:R0:W-:Y:S04]  /*66cc0*/  STL.64 [R1+0x250], R4 ;  /* 0x0002500401007387 */ /* 0x0001e80000100a00 */
[----:B------:R1:W-:Y:S01]  /*66cd0*/  STL.64 [R1+0x258], R6 ;  /* 0x0002580601007387 */ /* 0x0003e20000100a00 */
[----:B0-----:R-:W-:-:S03]  /*66ce0*/  MOV R5, R26 ;  /* 0x0000001a00057202 */ /* 0x001fc60000000f00 */
[----:B-1----:R-:W4:Y:S01]  /*66cf0*/  LDL.LU.64 R6, [R1+0x3ec0] ;  /* 0x003ec00001067983 */ /* 0x002f220000300a00 */
[----:B------:R-:W-:-:S03]  /*66d00*/  IMAD.MOV.U32 R4, RZ, RZ, R27 ;  /* 0x000000ffff047224 */ /* 0x000fc600078e001b */
[----:B------:R-:W3:Y:S04]  /*66d10*/  LDL.LU.64 R26, [R1+0x3eb8] ;  /* 0x003eb800011a7983 */ /* 0x000ee80000300a00 */
[----:B------:R-:W3:Y:S02]  /*66d20*/  LDL.LU.64 R24, [R1+0x3eb0] ;  /* 0x003eb00001187983 */ /* 0x000ee40000300a00 */
[----:B---3--:R-:W-:-:S15]  /*66d30*/  HMMA.16816.F32.BF16 R24, R12, R18, R24 ;  /* 0x000000120c18723c */ /* 0x008fde0000041818 */
[----:B------:R-:W-:-:S04]  /*66d40*/  NOP ;  /* 0x0000000000007918 */ /* 0x000fc80000000000 */
[----:B------:R0:W-:Y:S04]  /*66d50*/  STL.64 [R1+0x240], R24 ;  /* 0x0002401801007387 */ /* 0x0001e80000100a00 */
[----:B------:R1:W-:Y:S01]  /*66d60*/  STL.64 [R1+0x248], R26 ;  /* 0x0002481a01007387 */ /* 0x0003e20000100a00 */
[----:B0-----:R-:W-:-:S03]  /*66d70*/  IMAD.MOV.U32 R24, RZ, RZ, R18 ;  /* 0x000000ffff187224 */ /* 0x001fc600078e0012 */
[----:B-1----:R-:W3:Y:S01]  /*66d80*/  LDL.LU.64 R26, [R1+0x3ea8] ;  /* 0x003ea800011a7983 */ /* 0x002ee20000300a00 */
[----:B------:R-:W-:-:S03]  /*66d90*/  IMAD.MOV.U32 R25, RZ, RZ, R19 ;  /* 0x000000ffff197224 */ /* 0x000fc600078e0013 */
[----:B------:R-:W2:Y:S02]  /*66da0*/  LDL.LU.64 R18, [R1+0x3ea0] ;  /* 0x003ea00001127983 */ /* 0x000ea40000300a00 */
[----:B--2---:R-:W-:Y:S02]  /*66db0*/  HMMA.16816.F32.BF16 R12, R12, R18, R8 ;  /* 0x000000120c0c723c */ /* 0x004fe40000041808 */
[----:B------:R-:W2:Y:S04]  /*66dc0*/  LDL.LU.64 R10, [R1+0x3e98] ;  /* 0x003e9800010a7983 */ /* 0x000ea80000300a00 */
[----:B------:R-:W2:Y:S01]  /*66dd0*/  LDL.LU.64 R8, [R1+0x3e90] ;  /* 0x003e900001087983 */ /* 0x000ea20000300a00 */
[----:B------:R-:W-:Y:S02]  /*66de0*/  IMAD.MOV.U32 R28, RZ, RZ, R18 ;  /* 0x000000ffff1c7224 */ /* 0x000fe400078e0012 */
[----:B------:R-:W-:-:S10]  /*66df0*/  IMAD.MOV.U32 R3, RZ, RZ, R19 ;  /* 0x000000ffff037224 */ /* 0x000fd400078e0013 */
[----:B------:R-:W-:Y:S04]  /*66e00*/  STL.64 [R1+0xc0], R12 ;  /* 0x0000c00c01007387 */ /* 0x000fe80000100a00 */
[----:B------:R0:W-:Y:S04]  /*66e10*/  STL.64 [R1+0xc8], R14 ;  /* 0x0000c80e01007387 */ /* 0x0001e80000100a00 */
[----:B------:R-:W2:Y:S04]  /*66e20*/  LDL.LU.64 R18, [R1+0x3e88] ;  /* 0x003e880001127983 */ /* 0x000ea80000300a00 */
[----:B------:R-:W2:Y:S04]  /*66e30*/  LDL.LU.64 R16, [R1+0x3e80] ;  /* 0x003e800001107983 */ /* 0x000ea80000300a00 */
[----:B0-----:R-:W2:Y:S04]  /*66e40*/  LDL R14, [R1+0x28] ;  /* 0x00002800010e7983 */ /* 0x001ea80000100800 */
[----:B------:R-:W2:Y:S02]  /*66e50*/  LDL R15, [R1+0x2c] ;  /* 0x00002c00010f7983 */ /* 0x000ea40000100800 */
[----:B--2---:R-:W-:Y:S02]  /*66e60*/  HMMA.16816.F32.BF16 R12, R16, R14, R8 ;  /* 0x0000000e100c723c */ /* 0x004fe40000041808 */
[----:B------:R-:W4:Y:S04]  /*66e70*/  LDL.LU.64 R10, [R1+0x3e78] ;  /* 0x003e7800010a7983 */ /* 0x000f280000300a00 */
[----:B------:R-:W4:-:S13]  /*66e80*/  LDL.LU.64 R8, [R1+0x3e70] ;  /* 0x003e700001087983 */ /* 0x000f1a0000300a00 */
[----:B------:R-:W-:Y:S04]  /*66e90*/  STL.64 [R1+0xb0], R12 ;  /* 0x0000b00c01007387 */ /* 0x000fe80000100a00 */
[----:B------:R0:W-:Y:S02]  /*66ea0*/  STL.64 [R1+0xb8], R14 ;  /* 0x0000b80e01007387 */ /* 0x0001e40000100a00 */
[----:B0-----:R-:W-:Y:S02]  /*66eb0*/  IMAD.MOV.U32 R14, RZ, RZ, R5 ;  /* 0x000000ffff0e7224 */ /* 0x001fe400078e0005 */
[----:B------:R-:W-:-:S05]  /*66ec0*/  IMAD.MOV.U32 R15, RZ, RZ, R4 ;  /* 0x000000ffff0f7224 */ /* 0x000fca00078e0004 */
[----:B------:R0:W-:Y:S04]  /*66ed0*/  STL.64 [R1+0x3d78], R14 ;  /* 0x003d780e01007387 */ /* 0x0001e80000100a00 */
[----:B------:R-:W3:Y:S04]  /*66ee0*/  LDL.LU R12, [R1+0x580] ;  /* 0x00058000010c7983 */ /* 0x000ee80000300800 */
[----:B------:R-:W3:Y:S04]  /*66ef0*/  LDL.LU R13, [R1+0x584] ;  /* 0x00058400010d7983 */ /* 0x000ee80000300800 */
[----:B0-----:R-:W3:Y:S04]  /*66f00*/  LDL.LU R14, [R1+0x588] ;  /* 0x00058800010e7983 */ /* 0x001ee80000300800 */
[----:B------:R-:W3:Y:S01]  /*66f10*/  LDL.LU R15, [R1+0x58c] ;  /* 0x00058c00010f7983 */ /* 0x000ee20000300800 */
[----:B----4-:R-:W-:Y:S03]  /*66f20*/  HMMA.16816.F32.BF16 R4, R16, R6, R8 ;  /* 0x000000061004723c */ /* 0x010fe60000041808 */
[----:B------:R-:W2:Y:S04]  /*66f30*/  LDL.LU.64 R10, [R1+0x3e68] ;  /* 0x003e6800010a7983 */ /* 0x000ea80000300a00 */
[----:B------:R-:W2:-:S12]  /*66f40*/  LDL.LU.64 R8, [R1+0x3e60] ;  /* 0x003e600001087983 */ /* 0x000e980000300a00 */
[----:B------:R-:W-:Y:S04]  /*66f50*/  STL.64 [R1+0xa0], R4 ;  /* 0x0000a00401007387 */ /* 0x000fe80000100a00 */
[----:B------:R0:W-:Y:S04]  /*66f60*/  STL.64 [R1+0xa8], R6 ;  /* 0x0000a80601007387 */ /* 0x0001e80000100a00 */
[----:B0-----:R-:W2:Y:S01]  /*66f70*/  LDL.LU.64 R6, [R1+0x3e58] ;  /* 0x003e580001067983 */ /* 0x001ea20000300a00 */
[C---:B---3--:R-:W-:Y:S08]  /*66f80*/  HMMA.16816.F32.BF16 R12, R16.reuse, R26, R12 ;  /* 0x0000001a100c723c */ /* 0x048ff0000004180c */
[----:B--2---:R-:W-:Y:S01]  /*66f90*/  HMMA.16816.F32.BF16 R4, R16, R6, R8 ;  /* 0x000000061004723c */ /* 0x004fe20000041808 */
[----:B------:R-:W2:Y:S04]  /*66fa0*/  LDL.LU.64 R10, [R1+0x3e50] ;  /* 0x003e5000010a7983 */ /* 0x000ea80000300a00 */
[----:B------:R-:W3:-:S14]  /*66fb0*/  LDL.LU.64 R8, [R1+0x3e48] ;  /* 0x003e480001087983 */ /* 0x000edc0000300a00 */
[----:B------:R-:W-:Y:S04]  /*66fc0*/  STL.64 [R1+0x90], R4 ;  /* 0x0000900401007387 */ /* 0x000fe80000100a00 */
[----:B------:R0:W-:Y:S04]  /*66fd0*/  STL.64 [R1+0x98], R6 ;  /* 0x0000980601007387 */ /* 0x0001e80000100a00 */
[----:B0-----:R-:W4:Y:S04]  /*66fe0*/  LDL.LU.64 R6, [R1+0x3e40] ;  /* 0x003e400001067983 */ /* 0x001f280000300a00 */
[----:B------:R-:W4:Y:S04]  /*66ff0*/  LDL.LU.64 R4, [R1+0x3e38] ;  /* 0x003e380001047983 */ /* 0x000f280000300a00 */
[----:B------:R-:W-:Y:S04]  /*67000*/  STL.64 [R1+0x80], R12 ;  /* 0x0000800c01007387 */ /* 0x000fe80000100a00 */
[----:B------:R0:W-:Y:S02]  /*67010*/  STL.64 [R1+0x88], R14 ;  /* 0x0000880e01007387 */ /* 0x0001e40000100a00 */
[----:B0-----:R-:W-:-:S02]  /*67020*/  IMAD.MOV.U32 R14, RZ, RZ, R21 ;  /* 0x000000ffff0e7224 */ /* 0x001fc400078e0015 */
[----:B------:R-:W-:-:S05]  /*67030*/  IMAD.MOV.U32 R15, RZ, RZ, R20 ;  /* 0x000000ffff0f7224 */ /* 0x000fca00078e0014 */
[----:B------:R2:W-:Y:S04]  /*67040*/  STL.64 [R1+0x3d88], R14 ;  /* 0x003d880e01007387 */ /* 0x0005e80000100a00 */
[----:B------:R-:W4:Y:S04]  /*67050*/  LDL.LU R20, [R1+0x630] ;  /* 0x0006300001147983 */ /* 0x000f280000300800 */
[----:B------:R-:W4:Y:S04]  /*67060*/  LDL.LU R21, [R1+0x634] ;  /* 0x0006340001157983 */ /* 0x000f280000300800 */
[----:B------:R-:W4:Y:S04]  /*67070*/  LDL.LU R22, [R1+0x638] ;  /* 0x0006380001167983 */ /* 0x000f280000300800 */
[----:B------:R-:W4:Y:S01]  /*67080*/  LDL.LU R23, [R1+0x63c] ;  /* 0x00063c0001177983 */ /* 0x000f220000300800 */
[----:B--2---:R-:W-:Y:S01]  /*67090*/  IMAD.MOV.U32 R14, RZ, RZ, R10 ;  /* 0x000000ffff0e7224 */ /* 0x004fe200078e000a */
[----:B------:R-:W-:-:S02]  /*670a0*/  MOV R15, R11 ;  /* 0x0000000b000f7202 */ /* 0x000fc40000000f00 */
[----:B------:R-:W2:Y:S04]  /*670b0*/  LDL.LU R10, [R1+0x3e34] ;  /* 0x003e3400010a7983 */ /* 0x000ea80000300800 */
[----:B------:R-:W2:Y:S04]  /*670c0*/  LDL.LU R11, [R1+0x3e30] ;  /* 0x003e3000010b7983 */ /* 0x000ea80000300800 */
[----:B------:R0:W-:Y:S02]  /*670d0*/  STL.64 [R1+0x3da0], R14 ;  /* 0x003da00e01007387 */ /* 0x0001e40000100a00 */
[----:B0-----:R-:W-:-:S02]  /*670e0*/  IMAD.MOV.U32 R14, RZ, RZ, R29 ;  /* 0x000000ffff0e7224 */ /* 0x001fc400078e001d */
[----:B---3--:R-:W-:Y:S01]  /*670f0*/  IMAD.MOV.U32 R15, RZ, RZ, R9 ;  /* 0x000000ffff0f7224 */ /* 0x008fe200078e0009 */
[----:B----4-:R0:W-:Y:S04]  /*67100*/  STL.64 [R1+0x3d68], R22 ;  /* 0x003d681601007387 */ /* 0x0101e80000100a00 */
[----:B------:R1:W-:Y:S01]  /*67110*/  STL.64 [R1+0x3d60], R20 ;  /* 0x003d601401007387 */ /* 0x0003e20000100a00 */
[----:B0-----:R-:W-:Y:S02]  /*67120*/  IMAD.MOV.U32 R22, RZ, RZ, R24 ;  /* 0x000000ffff167224 */ /* 0x001fe400078e0018 */
[----:B------:R-:W-:Y:S01]  /*67130*/  IMAD.MOV.U32 R23, RZ, RZ, R25 ;  /* 0x000000ffff177224 */ /* 0x000fe200078e0019 */
[----:B------:R-:W3:Y:S04]  /*67140*/  LDL.LU R24, [R1+0x3e2c] ;  /* 0x003e2c0001187983 */ /* 0x000ee80000300800 */
[----:B------:R-:W3:Y:S04]  /*67150*/  LDL.LU R25, [R1+0x3e28] ;  /* 0x003e280001197983 */ /* 0x000ee80000300800 */
[----:B------:R-:W-:Y:S04]  /*67160*/  STL.64 [R1+0x3db8], R14 ;  /* 0x003db80e01007387 */ /* 0x000fe80000100a00 */
[----:B------:R0:W-:Y:S04]  /*67170*/  STL.64 [R1+0x3d80], R22 ;  /* 0x003d801601007387 */ /* 0x0001e80000100a00 */
[----:B-1----:R-:W4:Y:S04]  /*67180*/  LDL.LU R20, [R1+0x610] ;  /* 0x0006100001147983 */ /* 0x002f280000300800 */
[----:B------:R-:W4:Y:S04]  /*67190*/  LDL.LU R21, [R1+0x614] ;  /* 0x0006140001157983 */ /* 0x000f280000300800 */
[----:B0-----:R-:W2:Y:S04]  /*671a0*/  LDL.LU R22, [R1+0x618] ;  /* 0x0006180001167983 */ /* 0x001ea80000300800 */
        /* <DEDUP_REMOVED lines=9> */
[----:B------:R-:W4:Y:S01]  /*67240*/  LDL.LU R23, [R1+0x60c] ;  /* 0x00060c0001177983 */ /* 0x000f220000300800 */
[----:B------:R-:W-:-:S02]  /*67250*/  IMAD.MOV.U32 R14, RZ, RZ, R5 ;  /* 0x000000ffff0e7224 */ /* 0x000fc400078e0005 */
[----:B------:R-:W-:-:S05]  /*67260*/  IMAD.MOV.U32 R15, RZ, RZ, R4 ;  /* 0x000000ffff0f7224 */ /* 0x000fca00078e0004 */
[----:B------:R0:W-:Y:S02]  /*67270*/  STL.64 [R1+0x3de8], R14 ;  /* 0x003de80e01007387 */ /* 0x0001e40000100a00 */
[----:B0-----:R-:W-:Y:S02]  /*67280*/  IMAD.MOV.U32 R14, RZ, RZ, R2 ;  /* 0x000000ffff0e7224 */ /* 0x001fe400078e0002 */
[----:B------:R-:W-:-:S05]  /*67290*/  IMAD.MOV.U32 R15, RZ, RZ, R0 ;  /* 0x000000ffff0f7224 */ /* 0x000fca00078e0000 */
[----:B------:R-:W-:Y:S04]  /*672a0*/  STL.64 [R1+0x3e00], R14 ;  /* 0x003e000e01007387 */ /* 0x000fe80000100a00 */
[----:B----4-:R-:W-:Y:S04]  /*672b0*/  STL.64 [R1+0x3db0], R22 ;  /* 0x003db01601007387 */ /* 0x010fe80000100a00 */
[----:B--2---:R0:W-:Y:S04]  /*672c0*/  STL.64 [R1+0x3da8], R20 ;  /* 0x003da81401007387 */ /* 0x0041e80000100a00 */
[----:B0-----:R-:W2:Y:S04]  /*672d0*/  LDL.LU R20, [R1+0x5f0] ;  /* 0x0005f00001147983 */ /* 0x001ea80000300800 */
[----:B------:R-:W2:Y:S04]  /*672e0*/  LDL.LU R21, [R1+0x5f4] ;  /* 0x0005f40001157983 */ /* 0x000ea80000300800 */
[----:B------:R-:W4:Y:S04]  /*672f0*/  LDL.LU R22, [R1+0x5f8] ;  /* 0x0005f80001167983 */ /* 0x000f280000300800 */
[----:B------:R-:W4:Y:S04]  /*67300*/  LDL.LU R23, [R1+0x5fc] ;  /* 0x0005fc0001177983 */ /* 0x000f280000300800 */
[----:B------:R-:W2:Y:S04]  /*67310*/  LDL.64 R14, [R1+0x58] ;  /* 0x00005800010e7983 */ /* 0x000ea80000100a00 */
[----:B--2---:R0:W-:Y:S04]  /*67320*/  STL.64 [R1+0x3e18], R14 ;  /* 0x003e180e01007387 */ /* 0x0041e80000100a00 */
[----:B------:R-:W2:Y:S04]  /*67330*/  LDL.LU R12, [R1+0x5a0] ;  /* 0x0005a000010c7983 */ /* 0x000ea80000300800 */
[----:B------:R-:W2:Y:S04]  /*67340*/  LDL.LU R13, [R1+0x5a4] ;  /* 0x0005a400010d7983 */ /* 0x000ea80000300800 */
[----:B0-----:R-:W2:Y:S04]  /*67350*/  LDL.LU R14, [R1+0x5a8] ;  /* 0x0005a800010e7983 */ /* 0x001ea80000300800 */
[----:B------:R-:W2:Y:S04]  /*67360*/  LDL.LU R15, [R1+0x5ac] ;  /* 0x0005ac00010f7983 */ /* 0x000ea80000300800 */
[----:B------:R-:W2:Y:S04]  /*67370*/  LDL.LU R4, [R1+0x590] ;  /* 0x0005900001047983 */ /* 0x000ea80000300800 */
        /* <DEDUP_REMOVED lines=29> */
[----:B---3--:R0:W-:Y:S04]  /*67550*/  STL.64 [R1+0x3d28], R24 ;  /* 0x003d281801007387 */ /* 0x0081e80000100a00 */
[----:B0-----:R-:W3:Y:S04]  /*67560*/  LDL.LU R24, [R1+0x620] ;  /* 0x0006200001187983 */ /* 0x001ee80000300800 */
[----:B------:R-:W3:Y:S04]  /*67570*/  LDL.LU R25, [R1+0x624] ;  /* 0x0006240001197983 */ /* 0x000ee80000300800 */
[----:B------:R-:W3:Y:S04]  /*67580*/  LDL.LU R26, [R1+0x628] ;  /* 0x00062800011a7983 */ /* 0x000ee80000300800 */
[----:B------:R-:W3:Y:S04]  /*67590*/  LDL.LU R27, [R1+0x62c] ;  /* 0x00062c00011b7983 */ /* 0x000ee80000300800 */
[----:B------:R-:W-:Y:S04]  /*675a0*/  STL.64 [R1+0x70], R4 ;  /* 0x0000700401007387 */ /* 0x000fe80000100a00 */
[----:B------:R0:W-:Y:S04]  /*675b0*/  STL.64 [R1+0x78], R6 ;  /* 0x0000780601007387 */ /* 0x0001e80000100a00 */
[----:B0-----:R-:W4:Y:S04]  /*675c0*/  LDL.LU.64 R6, [R1+0x3e20] ;  /* 0x003e200001067983 */ /* 0x001f280000300a00 */
[----:B------:R-:W-:Y:S01]  /*675d0*/  STL.64 [R1+0x3d38], R10 ;  /* 0x003d380a01007387 */ /* 0x000fe20000100a00 */
[----:B----4-:R-:W-:-:S15]  /*675e0*/  HMMA.16816.F32.BF16 R12, R16, R6, R12 ;  /* 0x00000006100c723c */ /* 0x010fde000004180c */
[----:B------:R-:W-:-:S04]  /*675f0*/  NOP ;  /* 0x0000000000007918 */ /* 0x000fc80000000000 */
[----:B------:R-:W-:Y:S04]  /*67600*/  STL.64 [R1+0x60], R12 ;  /* 0x0000600c01007387 */ /* 0x000fe80000100a00 */
[----:B------:R0:W-:Y:S04]  /*67610*/  STL.64 [R1+0x68], R14 ;  /* 0x0000680e01007387 */ /* 0x0001e80000100a00 */
[----:B0-----:R-:W2:Y:S04]  /*67620*/  LDL.LU.64 R14, [R1+0x3e18] ;  /* 0x003e1800010e7983 */ /* 0x001ea80000300a00 */
[----:B------:R0:W-:Y:S04]  /*67630*/  STL.64 [R1+0x3d70], R6 ;  /* 0x003d700601007387 */ /* 0x0001e80000100a00 */
[----:B------:R-:W4:Y:S04]  /*67640*/  LDL.LU R4, [R1+0x640] ;  /* 0x0006400001047983 */ /* 0x000f280000300800 */
[----:B------:R-:W4:Y:S04]  /*67650*/  LDL.LU R5, [R1+0x644] ;  /* 0x0006440001057983 */ /* 0x000f280000300800 */
[----:B0-----:R-:W4:Y:S04]  /*67660*/  LDL.LU R6, [R1+0x648] ;  /* 0x0006480001067983 */ /* 0x001f280000300800 */
[----:B------:R-:W4:Y:S01]  /*67670*/  LDL.LU R7, [R1+0x64c] ;  /* 0x00064c0001077983 */ /* 0x000f220000300800 */
        /* <DEDUP_REMOVED lines=40> */
[----:B------:R-:W4:-:S15]  /*67900*/  LDL.LU.64 R22, [R1+0x3d80] ;  /* 0x003d800001167983 */ /* 0x000f1e0000300a00 */
[----:B------:R-:W-:Y:S02]  /*67910*/  NOP ;  /* 0x0000000000007918 */ /* 0x000fe40000000000 */
[----:B------:R-:W-:Y:S04]  /*67920*/  STL.64 [R1+0x2e0], R12 ;  /* 0x0002e00c01007387 */ /* 0x000fe80000100a00 */
[----:B------:R0:W-:Y:S04]  /*67930*/  STL.64 [R1+0x2e8], R14 ;  /* 0x0002e80e01007387 */ /* 0x0001e80000100a00 */
[----:B0-----:R-:W3:Y:S02]  /*67940*/  LDL.LU.64 R14, [R1+0x3d78] ;  /* 0x003d7800010e7983 */ /* 0x001ee40000300a00 */
[----:B---3--:R-:W-:Y:S02]  /*67950*/  HMMA.16816.F32.BF16 R24, R16, R14, R24 ;  /* 0x0000000e1018723c */ /* 0x008fe40000041818 */
[----:B------:R0:W1:Y:S04]  /*67960*/  LDSM.16.MT88.4 R12, [R8+UR5+0x13080] ;  /* 0x01308005080c783b */ /* 0x0000680008004200 */
[----:B0-----:R-:W2:-:S13]  /*67970*/  LDL.LU R8, [R1+0x670] ;  /* 0x0006700001087983 */ /* 0x001e9a0000300800 */
[----:B------:R-:W-:Y:S04]  /*67980*/  STL.64 [R1+0x300], R24 ;  /* 0x0003001801007387 */ /* 0x000fe80000100a00 */
[----:B------:R-:W-:Y:S04]  /*67990*/  STL.64 [R1+0x308], R26 ;  /* 0x0003081a01007387 */ /* 0x000fe80000100a00 */
[----:B------:R-:W2:Y:S04]  /*679a0*/  LDL.LU R9, [R1+0x674] ;  /* 0x0006740001097983 */ /* 0x000ea80000300800 */
[----:B------:R-:W3:Y:S04]  /*679b0*/  LDL.LU R10, [R1+0x678] ;  /* 0x00067800010a7983 */ /* 0x000ee80000300800 */
[----:B------:R-:W3:Y:S01]  /*679c0*/  LDL.LU R11, [R1+0x67c] ;  /* 0x00067c00010b7983 */ /* 0x000ee20000300800 */
[----:B----4-:R-:W-:Y:S03]  /*679d0*/  HMMA.16816.F32.BF16 R20, R16, R22, R4 ;  /* 0x000000161014723c */ /* 0x010fe60000041804 */
[----:B---3--:R-:W-:Y:S04]  /*679e0*/  STL.64 [R1+0x3d48], R10 ;  /* 0x003d480a01007387 */ /* 0x008fe80000100a00 */
[----:B--2---:R0:W-:Y:S04]  /*679f0*/  STL.64 [R1+0x3d40], R8 ;  /* 0x003d400801007387 */ /* 0x0041e80000100a00 */
[----:B0-----:R-:W2:Y:S04]  /*67a00*/  LDL.LU R8, [R1+0x660] ;  /* 0x0006600001087983 */ /* 0x001ea80000300800 */
[----:B------:R-:W2:Y:S04]  /*67a10*/  LDL.LU R9, [R1+0x664] ;  /* 0x0006640001097983 */ /* 0x000ea80000300800 */
[----:B------:R-:W2:Y:S04]  /*67a20*/  LDL.LU R10, [R1+0x668] ;  /* 0x00066800010a7983 */ /* 0x000ea80000300800 */
[----:B------:R-:W2:Y:S04]  /*67a30*/  LDL.LU R11, [R1+0x66c] ;  /* 0x00066c00010b7983 */ /* 0x000ea80000300800 */
[----:B------:R-:W3:Y:S04]  /*67a40*/  LDL.64 R26, [R1+0x8] ;  /* 0x00000800011a7983 */ /* 0x000ee80000100a00 */
[----:B-1----:R-:W-:Y:S04]  /*67a50*/  STL.64 [R1+0x3c40], R14 ;  /* 0x003c400e01007387 */ /* 0x002fe80000100a00 */
[----:B------:R-:W-:Y:S04]  /*67a60*/  STL.64 [R1+0x3c38], R12 ;  /* 0x003c380c01007387 */ /* 0x000fe80000100a00 */
[----:B------:R-:W4:Y:S04]  /*67a70*/  LDL.LU.64 R6, [R1+0x3d70] ;  /* 0x003d700001067983 */ /* 0x000f280000300a00 */
[----:B------:R-:W-:Y:S04]  /*67a80*/  STL.64 [R1+0x320], R20 ;  /* 0x0003201401007387 */ /* 0x000fe80000100a00 */
[----:B------:R0:W-:Y:S04]  /*67a90*/  STL.64 [R1+0x328], R22 ;  /* 0x0003281601007387 */ /* 0x0001e80000100a00 */
[----:B0-----:R-:W2:Y:S04]  /*67aa0*/  LDL.LU.64 R22, [R1+0x3d68] ;  /* 0x003d680001167983 */ /* 0x001ea80000300a00 */
[----:B------:R-:W2:Y:S01]  /*67ab0*/  LDL.LU.64 R20, [R1+0x3d60] ;  /* 0x003d600001147983 */ /* 0x000ea20000300a00 */
[----:B------:R-:W-:-:S02]  /*67ac0*/  IMAD.MOV.U32 R14, RZ, RZ, R28 ;  /* 0x000000ffff0e7224 */ /* 0x000fc400078e001c */
[----:B------:R-:W-:-:S07]  /*67ad0*/  IMAD.MOV.U32 R15, RZ, RZ, R3 ;  /* 0x000000ffff0f7224 */ /* 0x000fce00078e0003 */
[----:B--2---:R-:W-:Y:S01]  /*67ae0*/  HMMA.16816.F32.BF16 R16, R16, R14, R20 ;  /* 0x0000000e1010723c */ /* 0x004fe20000041814 */
[----:B------:R-:W2:Y:S04]  /*67af0*/  LDL.LU.64 R22, [R1+0x3d58] ;  /* 0x003d580001167983 */ /* 0x000ea80000300a00 */
[----:B------:R-:W2:-:S14]  /*67b00*/  LDL.LU.64 R20, [R1+0x3d50] ;  /* 0x003d500001147983 */ /* 0x000e9c0000300a00 */
[----:B------:R-:W-:Y:S04]  /*67b10*/  STL.64 [R1+0x310], R16 ;  /* 0x0003101001007387 */ /* 0x000fe80000100a00 */
[----:B------:R0:W-:Y:S04]  /*67b20*/  STL.64 [R1+0x318], R18 ;  /* 0x0003181201007387 */ /* 0x0001e80000100a00 */
[----:B0-----:R-:W2:Y:S04]  /*67b30*/  LDL.64 R18, [R1+0x28] ;  /* 0x0000280001127983 */ /* 0x001ea80000100a00 */
[----:B------:R0:W-:Y:S04]  /*67b40*/  STL.64 [R1+0x3c58], R14 ;  /* 0x003c580e01007387 */ /* 0x0001e80000100a00 */
[----:B------:R-:W2:Y:S04]  /*67b50*/  LDL.LU R12, [R1+0x650] ;  /* 0x00065000010c7983 */ /* 0x000ea80000300800 */
[----:B------:R-:W2:Y:S04]  /*67b60*/  LDL.LU R13, [R1+0x654] ;  /* 0x00065400010d7983 */ /* 0x000ea80000300800 */
[----:B0-----:R-:W2:Y:S04]  /*67b70*/  LDL.LU R14, [R1+0x658] ;  /* 0x00065800010e7983 */ /* 0x001ea80000300800 */
[----:B------:R-:W2:Y:S02]  /*67b80*/  LDL.LU R15, [R1+0x65c] ;  /* 0x00065c00010f7983 */ /* 0x000ea40000300800 */
[----:B--2---:R-:W-:Y:S01]  /*67b90*/  HMMA.16816.F32.BF16 R12, R20, R18, R12 ;  /* 0x00000012140c723c */ /* 0x004fe2000004180c */
[----:B------:R-:W-:-:S15]  /*67ba0*/  IMAD.MOV.U32 R5, RZ, RZ, R19 ;  /* 0x000000ffff057224 */ /* 0x000fde00078e0013 */
[----:B------:R-:W-:-:S03]  /*67bb0*/  NOP ;  /* 0x0000000000007918 */ /* 0x000fc60000000000 */
[----:B------:R-:W-:Y:S04]  /*67bc0*/  STL.64 [R1+0x330], R12 ;  /* 0x0003300c01007387 */ /* 0x000fe80000100a00 */
[----:B------:R-:W-:Y:S04]  /*67bd0*/  STL.64 [R1+0x338], R14 ;  /* 0x0003380e01007387 */ /* 0x000fe80000100a00 */
[----:B----4-:R-:W-:Y:S04]  /*67be0*/  STL.64 [R1+0x3d10], R6 ;  /* 0x003d100601007387 */ /* 0x010fe80000100a00 */
[----:B------:R0:W-:Y:S04]  /*67bf0*/  STL [R1+0x3d08], R5 ;  /* 0x003d080501007387 */ /* 0x0001e80000100800 */
[----:B------:R-:W2:Y:S04]  /*67c00*/  LDL.LU R4, [R1+0x690] ;  /* 0x0006900001047983 */ /* 0x000ea80000300800 */
[----:B0-----:R-:W2:Y:S04]  /*67c10*/  LDL.LU R5, [R1+0x694] ;  /* 0x0006940001057983 */ /* 0x001ea80000300800 */
[----:B------:R-:W4:Y:S04]  /*67c20*/  LDL.LU R6, [R1+0x698] ;  /* 0x0006980001067983 */ /* 0x000f280000300800 */
[----:B------:R-:W4:Y:S01]  /*67c30*/  LDL.LU R7, [R1+0x69c] ;  /* 0x00069c0001077983 */ /* 0x000f220000300800 */
[----:B------:R-:W-:-:S02]  /*67c40*/  IMAD.MOV.U32 R12, RZ, RZ, R18 ;  /* 0x000000ffff0c7224 */ /* 0x000fc400078e0012 */
[----:B------:R-:W-:Y:S02]  /*67c50*/  IMAD.MOV.U32 R18, RZ, RZ, R2 ;  /* 0x000000ffff127224 */ /* 0x000fe400078e0002 */
[----:B------:R-:W-:Y:S01]  /*67c60*/  IMAD.MOV.U32 R19, RZ, RZ, R0 ;  /* 0x000000ffff137224 */ /* 0x000fe200078e0000 */
[----:B----4-:R-:W-:Y:S04]  /*67c70*/  STL.64 [R1+0x3d20], R6 ;  /* 0x003d200601007387 */ /* 0x010fe80000100a00 */
[----:B--2---:R0:W-:Y:S04]  /*67c80*/  STL.64 [R1+0x3d18], R4 ;  /* 0x003d180401007387 */ /* 0x0041e80000100a00 */
[----:B0-----:R-:W2:Y:S04]  /*67c90*/  LDL.LU R4, [R1+0x680] ;  /* 0x0006800001047983 */ /* 0x001ea80000300800 */
[----:B------:R-:W2:Y:S04]  /*67ca0*/  LDL.LU R5, [R1+0x684] ;  /* 0x0006840001057983 */ /* 0x000ea80000300800 */
[----:B------:R-:W2:Y:S04]  /*67cb0*/  LDL.LU R6, [R1+0x688] ;  /* 0x0006880001067983 */ /* 0x000ea80000300800 */
[----:B------:R-:W2:Y:S04]  /*67cc0*/  LDL.LU R7, [R1+0x68c] ;  /* 0x00068c0001077983 */ /* 0x000ea80000300800 */
[----:B------:R0:W-:Y:S04]  /*67cd0*/  STL.64 [R1+0x3d00], R18 ;  /* 0x003d001201007387 */ /* 0x0001e80000100a00 */
[----:B0-----:R-:W4:Y:S02]  /*67ce0*/  LDL.64 R18, [R1+0x18] ;  /* 0x0000180001127983 */ /* 0x001f240000100a00 */
[----:B----4-:R-:W-:-:S15]  /*67cf0*/  HMMA.16816.F32.BF16 R8, R20, R18, R8 ;  /* 0x000000121408723c */ /* 0x010fde0000041808 */
[----:B------:R-:W-:-:S04]  /*67d00*/  NOP ;  /* 0x0000000000007918 */ /* 0x000fc80000000000 */
[----:B------:R-:W-:Y:S04]  /*67d10*/  STL.64 [R1+0x350], R8 ;  /* 0x0003500801007387 */ /* 0x000fe80000100a00 */
[----:B------:R0:W-:Y:S04]  /*67d20*/  STL.64 [R1+0x358], R10 ;  /* 0x0003580a01007387 */ /* 0x0001e80000100a00 */
[----:B0-----:R-:W4:Y:S04]  /*67d30*/  LDL.LU.64 R10, [R1+0x3d48] ;  /* 0x003d4800010a7983 */ /* 0x001f280000300a00 */
[----:B------:R-:W4:Y:S04]  /*67d40*/  LDL.LU.64 R8, [R1+0x3d40] ;  /* 0x003d400001087983 */ /* 0x000f280000300a00 */
[----:B------:R-:W2:Y:S01]  /*67d50*/  LDL.LU R16, [R1+0x6a0] ;  /* 0x0006a00001107983 */ /* 0x000ea20000300800 */
[----:B------:R-:W-:-:S03]  /*67d60*/  IMAD.MOV.U32 R14, RZ, RZ, R18 ;  /* 0x000000ffff0e7224 */ /* 0x000fc600078e0012 */
[----:B------:R-:W2:Y:S01]  /*67d70*/  LDL.LU R17, [R1+0x6a4] ;  /* 0x0006a40001117983 */ /* 0x000ea20000300800 */
[----:B------:R-:W-:-:S03]  /*67d80*/  IMAD.MOV.U32 R13, RZ, RZ, R19 ;  /* 0x000000ffff0d7224 */ /* 0x000fc600078e0013 */
[----:B------:R-:W2:Y:S04]  /*67d90*/  LDL.LU R18, [R1+0x6a8] ;  /* 0x0006a80001127983 */ /* 0x000ea80000300800 */
[----:B------:R-:W2:Y:S01]  /*67da0*/  LDL.LU R19, [R1+0x6ac] ;  /* 0x0006ac0001137983 */ /* 0x000ea20000300800 */
[----:B---3--:R-:W-:Y:S01]  /*67db0*/  MOV R15, R27 ;  /* 0x0000001b000f7202 */ /* 0x008fe20000000f00 */
        /* <DEDUP_REMOVED lines=8> */
[----:B------:R0:W-:Y:S04]  /*67e40*/  STL.64 [R1+0x3cd0], R14 ;  /* 0x003cd00e01007387 */ /* 0x0001e80000100a00 */
[----:B------:R-:W-:Y:S04]  /*67e50*/  STL.64 [R1+0x3cc8], R12 ;  /* 0x003cc80c01007387 */ /* 0x000fe80000100a00 */
[----:B0-----:R-:W2:Y:S04]  /*67e60*/  LDL.64 R14, [R1+0x158] ;  /* 0x00015800010e7983 */ /* 0x001ea80000100a00 */
[----:B--2---:R0:W-:Y:S04]  /*67e70*/  STL.64 [R1+0x3ce0], R14 ;  /* 0x003ce00e01007387 */ /* 0x0041e80000100a00 */
[----:B0-----:R-:W2:Y:S01]  /*67e80*/  LDL.64 R14, [R1+0x168] ;  /* 0x00016800010e7983 */ /* 0x001ea20000100a00 */
[----:B------:R-:W-:Y:S01]  /*67e90*/  HMMA.16816.F32.BF16 R4, R20, R26, R4 ;  /* 0x0000001a1404723c */ /* 0x000fe20000041804 */
[----:B------:R-:W0:Y:S02]  /*67ea0*/  S2R R8, SR_TID.X ;  /* 0x0000000000087919 */ /* 0x000e240000002100 */
[----:B--2---:R1:W-:Y:S04]  /*67eb0*/  STL.64 [R1+0x3cf8], R14 ;  /* 0x003cf80e01007387 */ /* 0x0043e80000100a00 */
[----:B------:R-:W2:Y:S04]  /*67ec0*/  LDL.LU R12, [R1+0x6c0] ;  /* 0x0006c000010c7983 */ /* 0x000ea80000300800 */
[----:B------:R-:W2:Y:S04]  /*67ed0*/  LDL.LU R13, [R1+0x6c4] ;  /* 0x0006c400010d7983 */ /* 0x000ea80000300800 */
[----:B-1----:R-:W2:Y:S04]  /*67ee0*/  LDL.LU R14, [R1+0x6c8] ;  /* 0x0006c800010e7983 */ /* 0x002ea80000300800 */
[----:B------:R-:W2:Y:S04]  /*67ef0*/  LDL.LU R15, [R1+0x6cc] ;  /* 0x0006cc00010f7983 */ /* 0x000ea80000300800 */
[----:B------:R-:W-:Y:S04]  /*67f00*/  STL.64 [R1+0x380], R4 ;  /* 0x0003800401007387 */ /* 0x000fe80000100a00 */
[----:B------:R1:W-:Y:S04]  /*67f10*/  STL.64 [R1+0x388], R6 ;  /* 0x0003880601007387 */ /* 0x0003e80000100a00 */
[----:B-1----:R-:W3:Y:S04]  /*67f20*/  LDL.LU.64 R6, [R1+0x3d20] ;  /* 0x003d200001067983 */ /* 0x002ee80000300a00 */
[----:B------:R-:W3:Y:S01]  /*67f30*/  LDL.LU.64 R4, [R1+0x3d18] ;  /* 0x003d180001047983 */ /* 0x000ee20000300a00 */
[----:B0-----:R-:W-:-:S03]  /*67f40*/  LOP3.LUT R9, R8, 0x7, RZ, 0xc0, !PT ;  /* 0x0000000708097812 */ /* 0x001fc600078ec0ff */
[----:B------:R-:W-:Y:S04]  /*67f50*/  STL.64 [R1+0x3bf0], R26 ;  /* 0x003bf01a01007387 */ /* 0x000fe80000100a00 */
[----:B----4-:R0:W-:Y:S01]  /*67f60*/  STL.64 [R1+0x3be8], R24 ;  /* 0x003be81801007387 */ /* 0x0101e20000100a00 */
[C---:B------:R-:W-:Y:S02]  /*67f70*/  IMAD.SHL.U32 R0, R8.reuse, 0x2, RZ ;  /* 0x0000000208007824 */ /* 0x040fe400078e00ff */
[----:B------:R-:W-:Y:S02]  /*67f80*/  IMAD R9, R9, 0x110, RZ ;  /* 0x0000011009097824 */ /* 0x000fe400078e02ff */
[----:B------:R-:W-:-:S03]  /*67f90*/  IMAD.SHL.U32 R8, R8, 0x80, RZ ;  /* 0x0000008008087824 */ /* 0x000fc600078e00ff */
[----:B0-----:R-:W-:-:S04]  /*67fa0*/  LOP3.LUT R25, R9, 0x10, R0, 0x78, !PT ;  /* 0x0000001009197812 */ /* 0x001fc800078e7800 */
[----:B------:R-:W-:Y:S01]  /*67fb0*/  LOP3.LUT R25, R25, 0x800, R8, 0xf8, !PT ;  /* 0x0000080019197812 */ /* 0x000fe200078ef808 */
[----:B---3--:R-:W-:-:S15]  /*67fc0*/  HMMA.16816.F32.BF16 R4, R20, R10, R4 ;  /* 0x0000000a1404723c */ /* 0x008fde0000041804 */
[----:B------:R-:W-:-:S04]  /*67fd0*/  NOP ;  /* 0x0000000000007918 */ /* 0x000fc80000000000 */
[----:B------:R-:W-:Y:S04]  /*67fe0*/  STL.64 [R1+0x3b0], R4 ;  /* 0x0003b00401007387 */ /* 0x000fe80000100a00 */
[----:B------:R0:W-:Y:S04]  /*67ff0*/  STL.64 [R1+0x3b8], R6 ;  /* 0x0003b80601007387 */ /* 0x0001e80000100a00 */
[----:B0-----:R-:W3:Y:S04]  /*68000*/  LDL.LU.64 R6, [R1+0x3d10] ;  /* 0x003d100001067983 */ /* 0x001ee80000300a00 */
[----:B------:R-:W4:Y:S04]  /*68010*/  LDL.LU R5, [R1+0x3d08] ;  /* 0x003d080001057983 */ /* 0x000f280000300800 */
[----:B------:R0:W-:Y:S04]  /*68020*/  STL.64 [R1+0x3cd8], R10 ;  /* 0x003cd80a01007387 */ /* 0x0001e80000100a00 */
[----:B------:R-:W2:Y:S04]  /*68030*/  LDL.LU R8, [R1+0x6e0] ;  /* 0x0006e00001087983 */ /* 0x000ea80000300800 */
[----:B------:R-:W2:Y:S04]  /*68040*/  LDL.LU R9, [R1+0x6e4] ;  /* 0x0006e40001097983 */ /* 0x000ea80000300800 */
[----:B0-----:R-:W2:Y:S04]  /*68050*/  LDL.LU R10, [R1+0x6e8] ;  /* 0x0006e800010a7983 */ /* 0x001ea80000300800 */
[----:B------:R-:W2:Y:S01]  /*68060*/  LDL.LU R11, [R1+0x6ec] ;  /* 0x0006ec00010b7983 */ /* 0x000ea20000300800 */
[C---:B---3--:R-:W-:Y:S03]  /*68070*/  HMMA.16816.F32.BF16 R16, R20.reuse, R6, R16 ;  /* 0x000000061410723c */ /* 0x048fe60000041810 */
        /* <DEDUP_REMOVED lines=10> */
[----:B---3--:R-:W-:Y:S02]  /*68120*/  HMMA.16816.F32.BF16 R16, R20, R18, R12 ;  /* 0x000000121410723c */ /* 0x008fe4000004180c */
[----:B------:R-:W2:-:S15]  /*68130*/  LDL.LU.64 R14, [R1+0x3cf8] ;  /* 0x003cf800010e7983 */ /* 0x000e9e0000300a00 */
[----:B------:R-:W-:Y:S02]  /*68140*/  NOP ;  /* 0x0000000000007918 */ /* 0x000fe40000000000 */
[----:B------:R-:W-:Y:S04]  /*68150*/  STL.64 [R1+0x3d0], R16 ;  /* 0x0003d01001007387 */ /* 0x000fe80000100a00 */
[----:B------:R-:W-:Y:S04]  /*68160*/  STL.64 [R1+0x3d8], R18 ;  /* 0x0003d81201007387 */ /* 0x000fe80000100a00 */
[----:B------:R-:W0:Y:S04]  /*68170*/  LDSM.16.MT88.4 R16, [R25+UR5+0x13000] ;  /* 0x013000051910783b */ /* 0x000e280008004200 */
[----:B0-----:R0:W-:Y:S04]  /*68180*/  STL.64 [R1+0x3af8], R18 ;  /* 0x003af81201007387 */ /* 0x0011e80000100a00 */
[----:B------:R-:W-:Y:S04]  /*68190*/  STL.64 [R1+0x3af0], R16 ;  /* 0x003af01001007387 */ /* 0x000fe80000100a00 */
[----:B0-----:R-:W3:Y:S01]  /*681a0*/  LDL.64 R18, [R1+0x148] ;  /* 0x0001480001127983 */ /* 0x001ee20000100a00 */
        /* <DEDUP_REMOVED lines=11> */
[----:B--2---:R-:W-:-:S15]  /*68260*/  HMMA.16816.F32.BF16 R8, R20, R14, R8 ;  /* 0x0000000e1408723c */ /* 0x004fde0000041808 */
[----:B------:R-:W-:-:S04]  /*68270*/  NOP ;  /* 0x0000000000007918 */ /* 0x000fc80000000000 */
[----:B------:R-:W-:Y:S04]  /*68280*/  STL.64 [R1+0x3f0], R8 ;  /* 0x0003f00801007387 */ /* 0x000fe80000100a00 */
[----:B------:R0:W-:Y:S04]  /*68290*/  STL.64 [R1+0x3f8], R10 ;  /* 0x0003f80a01007387 */ /* 0x0001e80000100a00 */
[----:B0-----:R-:W2:Y:S01]  /*682a0*/  LDL.LU.64 R10, [R1+0x3cd8] ;  /* 0x003cd800010a7983 */ /* 0x001ea20000300a00 */
[----:B------:R-:W-:Y:S02]  /*682b0*/  IMAD.MOV.U32 R8, RZ, RZ, R15 ;  /* 0x000000ffff087224 */ /* 0x000fe400078e000f */
[----:B------:R-:W-:-:S02]  /*682c0*/  IMAD.MOV.U32 R9, RZ, RZ, R14 ;  /* 0x000000ffff097224 */ /* 0x000fc400078e000e */
[----:B------:R-:W3:Y:S04]  /*682d0*/  LDL.LU.64 R14, [R1+0x3cd0] ;  /* 0x003cd000010e7983 */ /* 0x000ee80000300a00 */
[----:B------:R-:W3:Y:S04]  /*682e0*/  LDL.LU.64 R12, [R1+0x3cc8] ;  /* 0x003cc800010c7983 */ /* 0x000ee80000300a00 */
[----:B------:R0:W-:Y:S04]  /*682f0*/  STL [R1+0x3bc4], R8 ;  /* 0x003bc40801007387 */ /* 0x0001e80000100800 */
[----:B------:R1:W-:Y:S04]  /*68300*/  STL [R1+0x3bc0], R9 ;  /* 0x003bc00901007387 */ /* 0x0003e80000100800 */
[----:B--2---:R2:W-:Y:S04]  /*68310*/  STL.64 [R1+0x3c90], R10 ;  /* 0x003c900a01007387 */ /* 0x0045e80000100a00 */
[----:B0-----:R-:W4:Y:S04]  /*68320*/  LDL.LU R8, [R1+0x6f0] ;  /* 0x0006f00001087983 */ /* 0x001f280000300800 */
[----:B-1----:R-:W4:Y:S04]  /*68330*/  LDL.LU R9, [R1+0x6f4] ;  /* 0x0006f40001097983 */ /* 0x002f280000300800 */
[----:B--2---:R-:W4:Y:S04]  /*68340*/  LDL.LU R10, [R1+0x6f8] ;  /* 0x0006f800010a7983 */ /* 0x004f280000300800 */
[----:B------:R-:W4:Y:S01]  /*68350*/  LDL.LU R11, [R1+0x6fc] ;  /* 0x0006fc00010b7983 */ /* 0x000f220000300800 */
[----:B---3--:R-:W-:-:S02]  /*68360*/  IMAD.MOV.U32 R4, RZ, RZ, R18 ;  /* 0x000000ffff047224 */ /* 0x008fc400078e0012 */
[----:B------:R-:W-:Y:S01]  /*68370*/  IMAD.MOV.U32 R3, RZ, RZ, R19 ;  /* 0x000000ffff037224 */ /* 0x000fe200078e0013 */
[----:B----4-:R-:W-:-:S15]  /*68380*/  HMMA.16816.F32.BF16 R8, R20, R18, R8 ;  /* 0x000000121408723c */ /* 0x010fde0000041808 */
[----:B------:R-:W-:-:S04]  /*68390*/  NOP ;  /* 0x0000000000007918 */ /* 0x000fc80000000000 */
[----:B------:R-:W-:Y:S04]  /*683a0*/  STL.64 [R1+0x400], R8 ;  /* 0x0004000801007387 */ /* 0x000fe80000100a00 */
[----:B------:R-:W-:Y:S04]  /*683b0*/  STL.64 [R1+0x408], R10 ;  /* 0x0004080a01007387 */ /* 0x000fe80000100a00 */
[----:B------:R-:W2:Y:S04]  /*683c0*/  LDL.LU R16, [R1+0x7b0] ;  /* 0x0007b00001107983 */ /* 0x000ea80000300800 */
        /* <DEDUP_REMOVED lines=21> */
[----:B------:R-:W4:Y:S01]  /*68520*/  LDL.64 R14, [R1+0xf8] ;  /* 0x0000f800010e7983 */ /* 0x000f220000100a00 */
[----:B0-----:R-:W-:-:S02]  /*68530*/  IMAD.MOV.U32 R26, RZ, RZ, R12 ;  /* 0x000000ffff1a7224 */ /* 0x001fc400078e000c */
[----:B------:R-:W-:Y:S01]  /*68540*/  IMAD.MOV.U32 R27, RZ, RZ, R5 ;  /* 0x000000ffff1b7224 */ /* 0x000fe200078e0005 */
[----:B----4-:R-:W-:Y:S04]  /*68550*/  STL.64 [R1+0x3c70], R14 ;  /* 0x003c700e01007387 */ /* 0x010fe80000100a00 */
[----:B------:R-:W-:Y:S04]  /*68560*/  STL.64 [R1+0x3c50], R26 ;  /* 0x003c501a01007387 */ /* 0x000fe80000100a00 */
[----:B------:R0:W-:Y:S04]  /*68570*/  STL [R1+0x3c48], R25 ;  /* 0x003c481901007387 */ /* 0x0001e80000100800 */
[----:B------:R-:W4:Y:S04]  /*68580*/  LDL.LU R24, [R1+0x740] ;  /* 0x0007400001187983 */ /* 0x000f280000300800 */
[----:B0-----:R-:W4:Y:S04]  /*68590*/  LDL.LU R25, [R1+0x744] ;  /* 0x0007440001197983 */ /* 0x001f280000300800 */
[----:B------:R-:W2:Y:S04]  /*685a0*/  LDL.LU R26, [R1+0x748] ;  /* 0x00074800011a7983 */ /* 0x000ea80000300800 */
[----:B------:R-:W2:Y:S04]  /*685b0*/  LDL.LU R27, [R1+0x74c] ;  /* 0x00074c00011b7983 */ /* 0x000ea80000300800 */
        /* <DEDUP_REMOVED lines=8> */
[----:B------:R-:W2:Y:S04]  /*68640*/  LDL.64 R14, [R1+0x108] ;  /* 0x00010800010e7983 */ /* 0x000ea80000100a00 */
[----:B0-----:R-:W3:Y:S04]  /*68650*/  LDL.64 R10, [R1+0x138] ;  /* 0x00013800010a7983 */ /* 0x001ee80000100a00 */
[----:B--2---:R0:W-:Y:S04]  /*68660*/  STL.64 [R1+0x3c88], R14 ;  /* 0x003c880e01007387 */ /* 0x0041e80000100a00 */
[----:B0-----:R-:W2:Y:S04]  /*68670*/  LDL.64 R14, [R1+0x118] ;  /* 0x00011800010e7983 */ /* 0x001ea80000100a00 */
[----:B--2---:R0:W-:Y:S04]  /*68680*/  STL.64 [R1+0x3ca8], R14 ;  /* 0x003ca80e01007387 */ /* 0x0041e80000100a00 */
        /* <DEDUP_REMOVED lines=30> */
[----:B------:R-:W-:Y:S01]  /*68870*/  IMAD.MOV.U32 R5, RZ, RZ, R11 ;  /* 0x000000ffff057224 */ /* 0x000fe200078e000b */
        /* <DEDUP_REMOVED lines=23> */
[----:B----4-:R-:W-:Y:S01]  /*689f0*/  HMMA.16816.F32.BF16 R8, R20, R14, R8 ;  /* 0x0000000e1408723c */ /* 0x010fe20000041808 */
[----:B------:R-:W-:-:S15]  /*68a00*/  MOV R0, R15 ;  /* 0x0000000f00007202 */ /* 0x000fde0000000f00 */
[----:B------:R-:W-:-:S03]  /*68a10*/  NOP ;  /* 0x0000000000007918 */ /* 0x000fc60000000000 */
[----:B------:R0:W-:Y:S04]  /*68a20*/  STL.64 [R1+0x430], R8 ;  /* 0x0004300801007387 */ /* 0x0001e80000100a00 */
[----:B------:R1:W-:Y:S01]  /*68a30*/  STL.64 [R1+0x438], R10 ;  /* 0x0004380a01007387 */ /* 0x0003e20000100a00 */
[----:B0-----:R-:W-:-:S03]  /*68a40*/  IMAD.MOV.U32 R9, RZ, RZ, R14 ;  /* 0x000000ffff097224 */ /* 0x001fc600078e000e */
[----:B-1----:R-:W4:Y:S04]  /*68a50*/  LDL.LU.64 R10, [R1+0x3c90] ;  /* 0x003c9000010a7983 */ /* 0x002f280000300a00 */
        /* <DEDUP_REMOVED lines=21> */
[----:B------:R-:W2:Y:S04]  /*68bb0*/  LDL.LU R25, [R1+0x3c48] ;  /* 0x003c480001197983 */ /* 0x000ea80000300800 */
[----:B------:R-:W3:Y:S04]  /*68bc0*/  LDL.LU.64 R14, [R1+0x3c40] ;  /* 0x003c4000010e7983 */ /* 0x000ee80000300a00 */
[----:B------:R-:W3:Y:S05]  /*68bd0*/  LDL.LU.64 R12, [R1+0x3c38] ;  /* 0x003c3800010c7983 */ /* 0x000eea0000300a00 */
[----:B------:R-:W-:Y:S04]  /*68be0*/  STL.64 [R1+0x450], R20 ;  /* 0x0004501401007387 */ /* 0x000fe80000100a00 */
[----:B------:R-:W-:Y:S04]  /*68bf0*/  STL.64 [R1+0x458], R22 ;  /* 0x0004581601007387 */ /* 0x000fe80000100a00 */
[----:B--2---:R-:W0:Y:S04]  /*68c00*/  LDSM.16.MT88.4 R20, [R25+UR5+0x13080] ;  /* 0x013080051914783b */ /* 0x004e280008004200 */
[----:B0-----:R0:W-:Y:S04]  /*68c10*/  STL.64 [R1+0x39e8], R22 ;  /* 0x0039e81601007387 */ /* 0x0011e80000100a00 */
[----:B------:R1:W-:Y:S04]  /*68c20*/  STL.64 [R1+0x39e0], R20 ;  /* 0x0039e01401007387 */ /* 0x0003e80000100a00 */
[----:B0-----:R-:W2:Y:S01]  /*68c30*/  LDL.LU.64 R22, [R1+0xe8] ;  /* 0x0000e80001167983 */ /* 0x001ea20000300a00 */
[C---:B---3--:R-:W-:Y:S03]  /*68c40*/  HMMA.16816.F32.BF16 R24, R12.reuse, R26, R16 ;  /* 0x0000001a0c18723c */ /* 0x048fe60000041810 */
[----:B--2---:R0:W-:Y:S04]  /*68c50*/  STL.64 [R1+0x3b00], R22 ;  /* 0x003b001601007387 */ /* 0x0041e80000100a00 */
[----:B-1----:R-:W4:Y:S04]  /*68c60*/  LDL.LU R20, [R1+0x7a0] ;  /* 0x0007a00001147983 */ /* 0x002f280000300800 */
[----:B------:R-:W4:Y:S04]  /*68c70*/  LDL.LU R21, [R1+0x7a4] ;  /* 0x0007a40001157983 */ /* 0x000f280000300800 */
[----:B0-----:R-:W4:Y:S04]  /*68c80*/  LDL.LU R22, [R1+0x7a8] ;  /* 0x0007a80001167983 */ /* 0x001f280000300800 */
[----:B------:R-:W4:Y:S04]  /*68c90*/  LDL.LU R23, [R1+0x7ac] ;  /* 0x0007ac0001177983 */ /* 0x000f280000300800 */
[----:B------:R-:W2:Y:S04]  /*68ca0*/  LDL.LU.64 R18, [R1+0x3c30] ;  /* 0x003c300001127983 */ /* 0x000ea80000300a00 */
[----:B------:R-:W2:Y:S04]  /*68cb0*/  LDL.LU.64 R16, [R1+0x3c28] ;  /* 0x003c280001107983 */ /* 0x000ea80000300a00 */
        /* <DEDUP_REMOVED lines=15> */
[----:B------:R-:W3:Y:S01]  /*68db0*/  LDL.LU.64 R24, [R1+0x3be8] ;  /* 0x003be80001187983 */ /* 0x000ee20000300a00 */
[----:B--2---:R-:W-:-:S15]  /*68dc0*/  HMMA.16816.F32.BF16 R16, R12, R26, R16 ;  /* 0x0000001a0c10723c */ /* 0x004fde0000041810 */
[----:B------:R-:W-:-:S04]  /*68dd0*/  NOP ;  /* 0x0000000000007918 */ /* 0x000fc80000000000 */
[----:B------:R-:W-:Y:S04]  /*68de0*/  STL.64 [R1+0x4d0], R16 ;  /* 0x0004d01001007387 */ /* 0x000fe80000100a00 */
[----:B------:R0:W-:Y:S04]  /*68df0*/  STL.64 [R1+0x4d8], R18 ;  /* 0x0004d81201007387 */ /* 0x0001e80000100a00 */
[----:B0-----:R-:W2:Y:S04]  /*68e00*/  LDL.LU.64 R18, [R1+0x3be0] ;  /* 0x003be00001127983 */ /* 0x001ea80000300a00 */
[----:B------:R-:W2:Y:S04]  /*68e10*/  LDL.LU.64 R16, [R1+0x3bd8] ;  /* 0x003bd80001107983 */ /* 0x000ea80000300a00 */
[----:B------:R-:W-:Y:S04]  /*68e20*/  STL.64 [R1+0x3ab8], R26 ;  /* 0x003ab81a01007387 */ /* 0x000fe80000100a00 */
[----:B---3--:R4:W-:Y:S02]  /*68e30*/  STL.64 [R1+0x3ab0], R24 ;  /* 0x003ab01801007387 */ /* 0x0089e40000100a00 */
[----:B----4-:R-:W-:Y:S02]  /*68e40*/  HMMA.16816.F32.BF16 R24, R12, R10, R20 ;  /* 0x0000000a0c18723c */ /* 0x010fe40000041814 */
[----:B------:R-:W-:-:S15]  /*68e50*/  STL.64 [R1+0x3aa8], R10 ;  /* 0x003aa80a01007387 */ /* 0x000fde0000100a00 */
[----:B------:R-:W-:Y:S02]  /*68e60*/  NOP ;  /* 0x0000000000007918 */ /* 0x000fe40000000000 */
[----:B------:R-:W-:Y:S04]  /*68e70*/  STL.64 [R1+0x4e0], R24 ;  /* 0x0004e01801007387 */ /* 0x000fe80000100a00 */
[----:B------:R-:W-:Y:S01]  /*68e80*/  STL.64 [R1+0x4e8], R26 ;  /* 0x0004e81a01007387 */ /* 0x000fe20000100a00 */
[----:B--2---:R-:W-:Y:S03]  /*68e90*/  HMMA.16816.F32.BF16 R20, R12, R6, R16 ;  /* 0x000000060c14723c */ /* 0x004fe60000041810 */
[----:B------:R-:W2:-:S15]  /*68ea0*/  LDL.LU R16, [R1+0x6b0] ;  /* 0x0006b00001107983 */ /* 0x000e9e0000300800 */
[----:B------:R-:W-:Y:S01]  /*68eb0*/  NOP ;  /* 0x0000000000007918 */ /* 0x000fe20000000000 */
[----:B------:R-:W-:Y:S04]  /*68ec0*/  STL.64 [R1+0x4f0], R20 ;  /* 0x0004f01401007387 */ /* 0x000fe80000100a00 */
[----:B------:R0:W-:Y:S04]  /*68ed0*/  STL.64 [R1+0x4f8], R22 ;  /* 0x0004f81601007387 */ /* 0x0001e80000100a00 */
[----:B------:R-:W2:Y:S04]  /*68ee0*/  LDL.LU R17, [R1+0x6b4] ;  /* 0x0006b40001117983 */ /* 0x000ea80000300800 */
[----:B------:R-:W3:Y:S04]  /*68ef0*/  LDL.LU R18, [R1+0x6b8] ;  /* 0x0006b80001127983 */ /* 0x000ee80000300800 */
[----:B------:R-:W3:Y:S01]  /*68f00*/  LDL.LU R19, [R1+0x6bc] ;  /* 0x0006bc0001137983 */ /* 0x000ee20000300800 */
[----:B0-----:R-:W-:-:S02]  /*68f10*/  IMAD.MOV.U32 R22, RZ, RZ, R28 ;  /* 0x000000ffff167224 */ /* 0x001fc400078e001c */
[----:B------:R-:W-:Y:S01]  /*68f20*/  IMAD.MOV.U32 R23, RZ, RZ, R3 ;  /* 0x000000ffff177224 */ /* 0x000fe200078e0003 */
[----:B---3--:R-:W-:Y:S04]  /*68f30*/  STL.64 [R1+0x3b10], R18 ;  /* 0x003b101201007387 */ /* 0x008fe80000100a00 */
[----:B--2---:R0:W-:Y:S04]  /*68f40*/  STL.64 [R1+0x3b08], R16 ;  /* 0x003b081001007387 */ /* 0x0041e80000100a00 */
[----:B------:R-:W2:Y:S04]  /*68f50*/  LDL.LU R28, [R1+0x3bd0] ;  /* 0x003bd000011c7983 */ /* 0x000ea80000300800 */
[----:B------:R-:W3:Y:S04]  /*68f60*/  LDL.LU R3, [R1+0x3bcc] ;  /* 0x003bcc0001037983 */ /* 0x000ee80000300800 */
[----:B------:R1:W-:Y:S04]  /*68f70*/  STL.64 [R1+0x3b18], R22 ;  /* 0x003b181601007387 */ /* 0x0003e80000100a00 */
[----:B0-----:R-:W4:Y:S04]  /*68f80*/  LDL.LU R16, [R1+0x8b0] ;  /* 0x0008b00001107983 */ /* 0x001f280000300800 */
[----:B------:R-:W4:Y:S04]  /*68f90*/  LDL.LU R17, [R1+0x8b4] ;  /* 0x0008b40001117983 */ /* 0x000f280000300800 */
[----:B------:R-:W2:Y:S04]  /*68fa0*/  LDL.LU R18, [R1+0x8b8] ;  /* 0x0008b80001127983 */ /* 0x000ea80000300800 */
[----:B------:R-:W2:Y:S01]  /*68fb0*/  LDL.LU R19, [R1+0x8bc] ;  /* 0x0008bc0001137983 */ /* 0x000ea20000300800 */
[----:B-1----:R-:W-:-:S02]  /*68fc0*/  IMAD.MOV.U32 R22, RZ, RZ, R4 ;  /* 0x000000ffff167224 */ /* 0x002fc400078e0004 */
[----:B------:R-:W-:Y:S01]  /*68fd0*/  IMAD.MOV.U32 R23, RZ, RZ, R8 ;  /* 0x000000ffff177224 */ /* 0x000fe200078e0008 */
[----:B--2---:R-:W-:Y:S04]  /*68fe0*/  STL.64 [R1+0x3b28], R18 ;  /* 0x003b281201007387 */ /* 0x004fe80000100a00 */
[----:B----4-:R-:W-:Y:S04]  /*68ff0*/  STL.64 [R1+0x3b20], R16 ;  /* 0x003b201001007387 */ /* 0x010fe80000100a00 */
[----:B------:R-:W2:Y:S04]  /*69000*/  LDL.LU R4, [R1+0x3bc8] ;  /* 0x003bc80001047983 */ /* 0x000ea80000300800 */
[----:B------:R-:W4:Y:S04]  /*69010*/  LDL.LU R8, [R1+0x3bc4] ;  /* 0x003bc40001087983 */ /* 0x000f280000300800 */
[----:B------:R0:W-:Y:S02]  /*69020*/  STL.64 [R1+0x3b30], R22 ;  /* 0x003b301601007387 */ /* 0x0001e40000100a00 */
[----:B0-----:R-:W-:-:S02]  /*69030*/  IMAD.MOV.U32 R22, RZ, RZ, R9 ;  /* 0x000000ffff167224 */ /* 0x001fc400078e0009 */
[----:B------:R-:W2:Y:S01]  /*69040*/  LDL.LU R9, [R1+0x3bc0] ;  /* 0x003bc00001097983 */ /* 0x000ea20000300800 */
[----:B------:R-:W-:-:S03]  /*69050*/  MOV R23, R0 ;  /* 0x0000000000177202 */ /* 0x000fc60000000f00 */
[----:B------:R-:W3:Y:S04]  /*69060*/  LDL.LU R0, [R1+0x3bbc] ;  /* 0x003bbc0001007983 */ /* 0x000ee80000300800 */
[----:B------:R0:W-:Y:S04]  /*69070*/  STL.64 [R1+0x3b48], R22 ;  /* 0x003b481601007387 */ /* 0x0001e80000100a00 */
[----:B------:R-:W3:Y:S04]  /*69080*/  LDL.LU R16, [R1+0x830] ;  /* 0x0008300001107983 */ /* 0x000ee80000300800 */
[----:B------:R-:W3:Y:S04]  /*69090*/  LDL.LU R17, [R1+0x834] ;  /* 0x0008340001117983 */ /* 0x000ee80000300800 */
[----:B------:R-:W3:Y:S04]  /*690a0*/  LDL.LU R18, [R1+0x838] ;  /* 0x0008380001127983 */ /* 0x000ee80000300800 */
[----:B------:R-:W3:Y:S01]  /*690b0*/  LDL.LU R19, [R1+0x83c] ;  /* 0x00083c0001137983 */ /* 0x000ee20000300800 */
[----:B0-----:R-:W-:-:S03]  /*690c0*/  IMAD.MOV.U32 R22, RZ, RZ, R2 ;  /* 0x000000ffff167224 */ /* 0x001fc600078e0002 */
[----:B------:R-:W3:Y:S01]  /*690d0*/  LDL.LU R2, [R1+0x3bb8] ;  /* 0x003bb80001027983 */ /* 0x000ee20000300800 */
[----:B----4-:R-:W-:Y:S02]  /*690e0*/  IMAD.MOV.U32 R27, RZ, RZ, R8 ;  /* 0x000000ffff1b7224 */ /* 0x010fe400078e0008 */
[----:B--2---:R-:W-:-:S05]  /*690f0*/  IMAD.MOV.U32 R26, RZ, RZ, R9 ;  /* 0x000000ffff1a7224 */ /* 0x004fca00078e0009 */
[----:B------:R0:W-:Y:S04]  /*69100*/  STL.64 [R1+0x3b90], R26 ;  /* 0x003b901a01007387 */ /* 0x0001e80000100a00 */
[----:B------:R-:W2:Y:S04]  /*69110*/  LDL.LU R8, [R1+0x7e0] ;  /* 0x0007e00001087983 */ /* 0x000ea80000300800 */
[----:B------:R-:W2:Y:S04]  /*69120*/  LDL.LU R9, [R1+0x7e4] ;  /* 0x0007e40001097983 */ /* 0x000ea80000300800 */
[----:B------:R-:W4:Y:S04]  /*69130*/  LDL.LU R10, [R1+0x7e8] ;  /* 0x0007e800010a7983 */ /* 0x000f280000300800 */
[----:B------:R-:W4:Y:S04]  /*69140*/  LDL.LU R11, [R1+0x7ec] ;  /* 0x0007ec00010b7983 */ /* 0x000f280000300800 */
[----:B----4-:R-:W-:Y:S04]  /*69150*/  STL.64 [R1+0x3ba0], R10 ;  /* 0x003ba00a01007387 */ /* 0x010fe80000100a00 */
[----:B--2---:R-:W-:Y:S04]  /*69160*/  STL.64 [R1+0x3b98], R8 ;  /* 0x003b980801007387 */ /* 0x004fe80000100a00 */
[----:B------:R-:W2:Y:S04]  /*69170*/  LDL.LU R24, [R1+0x7d0] ;  /* 0x0007d00001187983 */ /* 0x000ea80000300800 */
[----:B------:R-:W2:Y:S04]  /*69180*/  LDL.LU R25, [R1+0x7d4] ;  /* 0x0007d40001197983 */ /* 0x000ea80000300800 */
[----:B0-----:R-:W4:Y:S04]  /*69190*/  LDL.LU R26, [R1+0x7d8] ;  /* 0x0007d800011a7983 */ /* 0x001f280000300800 */
[----:B------:R-:W4:Y:S01]  /*691a0*/  LDL.LU R27, [R1+0x7dc] ;  /* 0x0007dc00011b7983 */ /* 0x000f220000300800 */
[----:B------:R-:W-:-:S03]  /*691b0*/  IMAD.MOV.U32 R23, RZ, RZ, R29 ;  /* 0x000000ffff177224 */ /* 0x000fc600078e001d */
[----:B----4-:R-:W-:Y:S04]  /*691c0*/  STL.64 [R1+0x3bb0], R26 ;  /* 0x003bb01a01007387 */ /* 0x010fe80000100a00 */
[----:B--2---:R0:W-:Y:S04]  /*691d0*/  STL.64 [R1+0x3ba8], R24 ;  /* 0x003ba81801007387 */ /* 0x0041e80000100a00 */
[----:B0-----:R-:W2:Y:S04]  /*691e0*/  LDL.LU R24, [R1+0x7c0] ;  /* 0x0007c00001187983 */ /* 0x001ea80000300800 */
[----:B------:R-:W2:Y:S04]  /*691f0*/  LDL.LU R25, [R1+0x7c4] ;  /* 0x0007c40001197983 */ /* 0x000ea80000300800 */
[----:B------:R-:W2:Y:S04]  /*69200*/  LDL.LU R26, [R1+0x7c8] ;  /* 0x0007c800011a7983 */ /* 0x000ea80000300800 */
[----:B------:R-:W2:Y:S04]  /*69210*/  LDL.LU R27, [R1+0x7cc] ;  /* 0x0007cc00011b7983 */ /* 0x000ea80000300800 */
[----:B------:R-:W2:Y:S04]  /*69220*/  LDL.LU.64 R10, [R1+0x58] ;  /* 0x00005800010a7983 */ /* 0x000ea80000300a00 */
[----:B------:R-:W-:Y:S04]  /*69230*/  STL.64 [R1+0x3b60], R22 ;  /* 0x003b601601007387 */ /* 0x000fe80000100a00 */
[----:B---3--:R-:W-:Y:S04]  /*69240*/  STL.64 [R1+0x3b40], R18 ;  /* 0x003b401201007387 */ /* 0x008fe80000100a00 */
[----:B------:R0:W-:Y:S04]  /*69250*/  STL.64 [R1+0x3b38], R16 ;  /* 0x003b381001007387 */ /* 0x0001e80000100a00 */
[----:B0-----:R-:W3:Y:S04]  /*69260*/  LDL.LU R16, [R1+0x820] ;  /* 0x0008200001107983 */ /* 0x001ee80000300800 */
[----:B------:R-:W3:Y:S04]  /*69270*/  LDL.LU R17, [R1+0x824] ;  /* 0x0008240001117983 */ /* 0x000ee80000300800 */
[----:B------:R-:W4:Y:S04]  /*69280*/  LDL.LU R18, [R1+0x828] ;  /* 0x0008280001127983 */ /* 0x000f280000300800 */
[----:B------:R-:W4:Y:S01]  /*69290*/  LDL.LU R19, [R1+0x82c] ;  /* 0x00082c0001137983 */ /* 0x000f220000300800 */
[----:B------:R-:W-:-:S02]  /*692a0*/  IMAD.MOV.U32 R22, RZ, RZ, R28 ;  /* 0x000000ffff167224 */ /* 0x000fc400078e001c */
[----:B------:R-:W-:-:S05]  /*692b0*/  IMAD.MOV.U32 R23, RZ, RZ, R5 ;  /* 0x000000ffff177224 */ /* 0x000fca00078e0005 */
[----:B------:R-:W-:Y:S04]  /*692c0*/  STL.64 [R1+0x3b78], R22 ;  /* 0x003b781601007387 */ /* 0x000fe80000100a00 */
[----:B----4-:R-:W-:Y:S04]  /*692d0*/  STL.64 [R1+0x3b58], R18 ;  /* 0x003b581201007387 */ /* 0x010fe80000100a00 */
[----:B---3--:R0:W-:Y:S04]  /*692e0*/  STL.64 [R1+0x3b50], R16 ;  /* 0x003b501001007387 */ /* 0x0081e80000100a00 */
[----:B0-----:R-:W3:Y:S04]  /*692f0*/  LDL.LU R16, [R1+0x810] ;  /* 0x0008100001107983 */ /* 0x001ee80000300800 */
[----:B------:R-:W3:Y:S04]  /*69300*/  LDL.LU R17, [R1+0x814] ;  /* 0x0008140001117983 */ /* 0x000ee80000300800 */
[----:B------:R-:W4:Y:S04]  /*69310*/  LDL.LU R18, [R1+0x818] ;  /* 0x0008180001127983 */ /* 0x000f280000300800 */
[----:B------:R-:W4:Y:S01]  /*69320*/  LDL.LU R19, [R1+0x81c] ;  /* 0x00081c0001137983 */ /* 0x000f220000300800 */
[----:B--2---:R-:W-:Y:S03]  /*69330*/  HMMA.16816.F32.BF16 R24, R12, R10, R24 ;  /* 0x0000000a0c18723c */ /* 0x004fe60000041818 */
[----:B----4-:R-:W-:Y:S04]  /*69340*/  STL.64 [R1+0x3b70], R18 ;  /* 0x003b701201007387 */ /* 0x010fe80000100a00 */
[----:B---3--:R0:W-:Y:S04]  /*69350*/  STL.64 [R1+0x3b68], R16 ;  /* 0x003b681001007387 */ /* 0x0081e80000100a00 */
        /* <DEDUP_REMOVED lines=10> */
[----:B------:R-:W-:Y:S04]  /*69400*/  STL.64 [R1+0x3ad0], R6 ;  /* 0x003ad00601007387 */ /* 0x000fe80000100a00 */
[----:B------:R-:W-:Y:S04]  /*69410*/  STL.64 [R1+0x500], R24 ;  /* 0x0005001801007387 */ /* 0x000fe80000100a00 */
[----:B------:R0:W-:Y:S04]  /*69420*/  STL.64 [R1+0x508], R26 ;  /* 0x0005081a01007387 */ /* 0x0001e80000100a00 */
[----:B0-----:R-:W3:Y:S04]  /*69430*/  LDL.LU.64 R26, [R1+0x3bb0] ;  /* 0x003bb000011a7983 */ /* 0x001ee80000300a00 */
[----:B------:R-:W3:Y:S01]  /*69440*/  LDL.LU.64 R24, [R1+0x3ba8] ;  /* 0x003ba80001187983 */ /* 0x000ee20000300a00 */
[----:B------:R-:W-:Y:S01]  /*69450*/  IMAD.MOV.U32 R6, RZ, RZ, R2 ;  /* 0x000000ffff067224 */ /* 0x000fe200078e0002 */
[----:B------:R-:W-:Y:S01]  /*69460*/  MOV R7, R0 ;  /* 0x0000000000077202 */ /* 0x000fe20000000f00 */
[----:B------:R-:W-:-:S02]  /*69470*/  IMAD.MOV.U32 R2, RZ, RZ, R10 ;  /* 0x000000ffff027224 */ /* 0x000fc400078e000a */
[----:B------:R-:W-:Y:S02]  /*69480*/  IMAD.MOV.U32 R0, RZ, RZ, R11 ;  /* 0x000000ffff007224 */ /* 0x000fe400078e000b */
[----:B------:R-:W-:Y:S01]  /*69490*/  IMAD.MOV.U32 R22, RZ, RZ, R4 ;  /* 0x000000ffff167224 */ /* 0x000fe200078e0004 */
[----:B------:R-:W4:Y:S04]  /*694a0*/  LDL.LU.64 R10, [R1+0x3ba0] ;  /* 0x003ba000010a7983 */ /* 0x000f280000300a00 */
[----:B------:R-:W4:Y:S01]  /*694b0*/  LDL.LU.64 R8, [R1+0x3b98] ;  /* 0x003b980001087983 */ /* 0x000f220000300a00 */
[----:B---3--:R-:W-:Y:S03]  /*694c0*/  HMMA.16816.F32.BF16 R4, R12, R6, R24 ;  /* 0x000000060c04723c */ /* 0x008fe60000041818 */
[----:B------:R-:W4:-:S15]  /*694d0*/  LDL.LU.64 R26, [R1+0x3b90] ;  /* 0x003b9000011a7983 */ /* 0x000f1e0000300a00 */
[----:B------:R-:W-:Y:S01]  /*694e0*/  NOP ;  /* 0x0000000000007918 */ /* 0x000fe20000000000 */
[----:B------:R-:W-:Y:S04]  /*694f0*/  STL.64 [R1+0x510], R4 ;  /* 0x0005100401007387 */ /* 0x000fe80000100a00 */
[----:B------:R4:W-:Y:S02]  /*69500*/  STL.64 [R1+0x518], R6 ;  /* 0x0005180601007387 */ /* 0x0009e40000100a00 */
[----:B----4-:R-:W-:Y:S02]  /*69510*/  HMMA.16816.F32.BF16 R4, R12, R26, R8 ;  /* 0x0000001a0c04723c */ /* 0x010fe40000041808 */
[----:B------:R-:W3:Y:S01]  /*69520*/  LDL.LU.64 R26, [R1+0x8] ;  /* 0x00000800011a7983 */ /* 0x000ee20000300a00 */
[----:B------:R-:W-:-:S03]  /*69530*/  IMAD.MOV.U32 R23, RZ, RZ, R3 ;  /* 0x000000ffff177224 */ /* 0x000fc600078e0003 */
[----:B---3--:R0:W-:-:S13]  /*69540*/  STL.64 [R1+0x3ad8], R26 ;  /* 0x003ad81a01007387 */ /* 0x0081da0000100a00 */
[----:B------:R-:W-:Y:S04]  /*69550*/  STL.64 [R1+0x520], R4 ;  /* 0x0005200401007387 */ /* 0x000fe80000100a00 */
[----:B------:R-:W-:Y:S04]  /*69560*/  STL.64 [R1+0x528], R6 ;  /* 0x0005280601007387 */ /* 0x000fe80000100a00 */
[----:B------:R-:W3:Y:S04]  /*69570*/  LDL.LU R8, [R1+0x870] ;  /* 0x0008700001087983 */ /* 0x000ee80000300800 */
[----:B------:R-:W3:Y:S04]  /*69580*/  LDL.LU R9, [R1+0x874] ;  /* 0x0008740001097983 */ /* 0x000ee80000300800 */
[----:B------:R-:W4:Y:S04]  /*69590*/  LDL.LU R10, [R1+0x878] ;  /* 0x00087800010a7983 */ /* 0x000f280000300800 */
[----:B------:R-:W4:Y:S04]  /*695a0*/  LDL.LU R11, [R1+0x87c] ;  /* 0x00087c00010b7983 */ /* 0x000f280000300800 */
[----:B------:R-:W3:Y:S04]  /*695b0*/  LDL.LU R24, [R1+0x890] ;  /* 0x0008900001187983 */ /* 0x000ee80000300800 */
[----:B------:R-:W3:Y:S04]  /*695c0*/  LDL.LU R25, [R1+0x894] ;  /* 0x0008940001197983 */ /* 0x000ee80000300800 */
[----:B0-----:R-:W3:Y:S04]  /*695d0*/  LDL.LU R26, [R1+0x898] ;  /* 0x00089800011a7983 */ /* 0x001ee80000300800 */
[----:B------:R-:W3:Y:S01]  /*695e0*/  LDL.LU R27, [R1+0x89c] ;  /* 0x00089c00011b7983 */ /* 0x000ee20000300800 */
[C---:B--2---:R-:W-:Y:S03]  /*695f0*/  HMMA.16816.F32.BF16 R20, R12.reuse, R22, R16 ;  /* 0x000000160c14723c */ /* 0x044fe60000041810 */
[----:B---3--:R0:W-:Y:S04]  /*69600*/  STL.64 [R1+0x3ae8], R26 ;  /* 0x003ae81a01007387 */ /* 0x0081e80000100a00 */
[----:B------:R-:W-:Y:S04]  /*69610*/  STL.64 [R1+0x3ae0], R24 ;  /* 0x003ae01801007387 */ /* 0x000fe80000100a00 */
[----:B0-----:R-:W2:Y:S04]  /*69620*/  LDL.LU.64 R26, [R1+0x28] ;  /* 0x00002800011a7983 */ /* 0x001ea80000300a00 */
[----:B------:R-:W3:Y:S04]  /*69630*/  LDL.LU.64 R6, [R1+0x18] ;  /* 0x0000180001067983 */ /* 0x000ee80000300a00 */
[----:B----4-:R-:W-:Y:S04]  /*69640*/  STL.64 [R1+0x3ac8], R10 ;  /* 0x003ac80a01007387 */ /* 0x010fe80000100a00 */
[----:B------:R0:W-:Y:S04]  /*69650*/  STL.64 [R1+0x3ac0], R8 ;  /* 0x003ac00801007387 */ /* 0x0001e80000100a00 */
[----:B0-----:R-:W4:Y:S04]  /*69660*/  LDL.LU R8, [R1+0x880] ;  /* 0x0008800001087983 */ /* 0x001f280000300800 */
[----:B------:R-:W4:Y:S04]  /*69670*/  LDL.LU R9, [R1+0x884] ;  /* 0x0008840001097983 */ /* 0x000f280000300800 */
[----:B------:R-:W4:Y:S04]  /*69680*/  LDL.LU R10, [R1+0x888] ;  /* 0x00088800010a7983 */ /* 0x000f280000300800 */
        /* <DEDUP_REMOVED lines=38> */
[----:B------:R-:W2:Y:S04]  /*698f0*/  LDL.LU.64 R16, [R1+0x3af0] ;  /* 0x003af00001107983 */ /* 0x000ea80000300a00 */
[----:B------:R0:W-:Y:S04]  /*69900*/  STL.64 [R1+0x3a00], R22 ;  /* 0x003a001601007387 */ /* 0x0001e80000100a00 */
[----:B------:R-:W2:Y:S05]  /*69910*/  LDL.LU R20, [R1+0x8a0] ;  /* 0x0008a00001147983 */ /* 0x000eaa0000300800 */
[----:B------:R-:W-:Y:S04]  /*69920*/  STL.64 [R1+0x580], R12 ;  /* 0x0005800c01007387 */ /* 0x000fe80000100a00 */
[----:B------:R-:W-:Y:S04]  /*69930*/  STL.64 [R1+0x588], R14 ;  /* 0x0005880e01007387 */ /* 0x000fe80000100a00 */
[----:B------:R-:W2:Y:S04]  /*69940*/  LDL.LU R21, [R1+0x8a4] ;  /* 0x0008a40001157983 */ /* 0x000ea80000300800 */
[----:B0-----:R-:W2:Y:S04]  /*69950*/  LDL.LU R22, [R1+0x8a8] ;  /* 0x0008a80001167983 */ /* 0x001ea80000300800 */
[----:B------:R-:W2:Y:S02]  /*69960*/  LDL.LU R23, [R1+0x8ac] ;  /* 0x0008ac0001177983 */ /* 0x000ea40000300800 */
[----:B--2---:R-:W-:-:S15]  /*69970*/  HMMA.16816.F32.BF16 R20, R16, R26, R20 ;  /* 0x0000001a1014723c */ /* 0x004fde0000041814 */
[----:B------:R-:W-:-:S04]  /*69980*/  NOP ;  /* 0x0000000000007918 */ /* 0x000fc80000000000 */
[----:B------:R0:W-:Y:S04]  /*69990*/  STL.64 [R1+0x5a0], R20 ;  /* 0x0005a01401007387 */ /* 0x0001e80000100a00 */
[----:B------:R-:W-:Y:S01]  /*699a0*/  STL.64 [R1+0x5a8], R22 ;  /* 0x0005a81601007387 */ /* 0x000fe20000100a00 */
[----:B0-----:R-:W-:Y:S02]  /*699b0*/  IMAD.MOV.U32 R21, RZ, RZ, R26 ;  /* 0x000000ffff157224 */ /* 0x001fe400078e001a */
[----:B------:R-:W-:Y:S02]  /*699c0*/  IMAD.MOV.U32 R20, RZ, RZ, R27 ;  /* 0x000000ffff147224 */ /* 0x000fe400078e001b */
[----:B------:R-:W3:Y:S04]  /*699d0*/  LDL.LU.64 R26, [R1+0x3ae8] ;  /* 0x003ae800011a7983 */ /* 0x000ee80000300a00 */
[----:B------:R-:W3:Y:S04]  /*699e0*/  LDL.LU.64 R24, [R1+0x3ae0] ;  /* 0x003ae00001187983 */ /* 0x000ee80000300a00 */
        /* <DEDUP_REMOVED lines=14> */
[----:B0-----:R-:W4:Y:S01]  /*69ad0*/  LDL.LU.64 R26, [R1+0x3ad8] ;  /* 0x003ad800011a7983 */ /* 0x001f220000300a00 */
[----:B------:R-:W-:-:S02]  /*69ae0*/  IMAD.MOV.U32 R13, RZ, RZ, R6 ;  /* 0x000000ffff0d7224 */ /* 0x000fc400078e0006 */
[----:B------:R-:W-:Y:S02]  /*69af0*/  IMAD.MOV.U32 R5, RZ, RZ, R7 ;  /* 0x000000ffff057224 */ /* 0x000fe400078e0007 */
[----:B------:R-:W3:Y:S01]  /*69b00*/  LDL.LU.64 R6, [R1+0x3ad0] ;  /* 0x003ad00001067983 */ /* 0x000ee20000300a00 */
[----:B----4-:R-:W-:Y:S01]  /*69b10*/  HMMA.16816.F32.BF16 R8, R16, R26, R8 ;  /* 0x0000001a1008723c */ /* 0x010fe20000041808 */
[----:B------:R-:W-:Y:S01]  /*69b20*/  IMAD.MOV.U32 R12, RZ, RZ, R26 ;  /* 0x000000ffff0c7224 */ /* 0x000fe200078e001a */
[----:B------:R-:W-:-:S15]  /*69b30*/  MOV R4, R27 ;  /* 0x0000001b00047202 */ /* 0x000fde0000000f00 */
[----:B------:R-:W-:Y:S02]  /*69b40*/  NOP ;  /* 0x0000000000007918 */ /* 0x000fe40000000000 */
[----:B------:R-:W-:Y:S04]  /*69b50*/  STL.64 [R1+0x5c0], R8 ;  /* 0x0005c00801007387 */ /* 0x000fe80000100a00 */
[----:B------:R0:W-:Y:S04]  /*69b60*/  STL.64 [R1+0x5c8], R10 ;  /* 0x0005c80a01007387 */ /* 0x0001e80000100a00 */
[----:B0-----:R-:W4:Y:S04]  /*69b70*/  LDL.LU.64 R10, [R1+0x3ac8] ;  /* 0x003ac800010a7983 */ /* 0x001f280000300a00 */
[----:B------:R-:W4:Y:S04]  /*69b80*/  LDL.LU.64 R8, [R1+0x3ac0] ;  /* 0x003ac00001087983 */ /* 0x000f280000300a00 */
[----:B------:R-:W4:Y:S04]  /*69b90*/  LDL.LU.64 R26, [R1+0x3ab8] ;  /* 0x003ab800011a7983 */ /* 0x000f280000300a00 */
[----:B------:R-:W2:Y:S01]  /*69ba0*/  LDL.LU.64 R24, [R1+0x3ab0] ;  /* 0x003ab00001187983 */ /* 0x000ea20000300a00 */
[----:B----4-:R-:W-:-:S15]  /*69bb0*/  HMMA.16816.F32.BF16 R8, R16, R26, R8 ;  /* 0x0000001a1008723c */ /* 0x010fde0000041808 */
[----:B------:R-:W-:-:S04]  /*69bc0*/  NOP ;  /* 0x0000000000007918 */ /* 0x000fc80000000000 */
[----:B------:R-:W-:Y:S04]  /*69bd0*/  STL.64 [R1+0x5d0], R8 ;  /* 0x0005d00801007387 */ /* 0x000fe80000100a00 */
[----:B------:R0:W-:Y:S04]  /*69be0*/  STL.64 [R1+0x5d8], R10 ;  /* 0x0005d80a01007387 */ /* 0x0001e80000100a00 */
[----:B0-----:R-:W4:Y:S04]  /*69bf0*/  LDL.LU.64 R10, [R1+0x3aa8] ;  /* 0x003aa800010a7983 */ /* 0x001f280000300a00 */
[----:B------:R-:W-:Y:S04]  /*69c00*/  STL.64 [R1+0x39a0], R26 ;  /* 0x0039a01a01007387 */ /* 0x000fe80000100a00 */
[----:B--2---:R0:W-:Y:S04]  /*69c10*/  STL.64 [R1+0x3998], R24 ;  /* 0x0039981801007387 */ /* 0x0041e80000100a00 */
        /* <DEDUP_REMOVED lines=8> */
[----:B0-----:R-:W2:Y:S04]  /*69ca0*/  LDL.LU.64 R22, [R1+0x3aa0] ;  /* 0x003aa00001167983 */ /* 0x001ea80000300a00 */
[----:B------:R-:W2:Y:S04]  /*69cb0*/  LDL.LU.64 R20, [R1+0x3a98] ;  /* 0x003a980001147983 */ /* 0x000ea80000300a00 */
[----:B------:R3:W-:Y:S02]  /*69cc0*/  STL.64 [R1+0x3a90], R10 ;  /* 0x003a900a01007387 */ /* 0x0007e40000100a00 */
[----:B---3--:R-:W-:Y:S01]  /*69cd0*/  HMMA.16816.F32.BF16 R8, R16, R6, R24 ;  /* 0x000000061008723c */ /* 0x008fe20000041818 */
[----:B------:R-:W-:-:S02]  /*69ce0*/  IMAD.MOV.U32 R14, RZ, RZ, R2 ;  /* 0x000000ffff0e7224 */ /* 0x000fc400078e0002 */
[----:B------:R-:W-:Y:S01]  /*69cf0*/  IMAD.MOV.U32 R15, RZ, RZ, R0 ;  /* 0x000000ffff0f7224 */ /* 0x000fe200078e0000 */
[----:B------:R-:W-:Y:S04]  /*69d00*/  STL.64 [R1+0x3a10], R6 ;  /* 0x003a100601007387 */ /* 0x000fe80000100a00 */
[----:B------:R-:W-:Y:S11]  /*69d10*/  STL [R1+0x3a08], R4 ;  /* 0x003a080401007387 */ /* 0x000ff60000100800 */
[----:B------:R0:W-:Y:S04]  /*69d20*/  STL.64 [R1+0x5f0], R8 ;  /* 0x0005f00801007387 */ /* 0x0001e80000100a00 */
[----:B------:R-:W-:Y:S04]  /*69d30*/  STL.64 [R1+0x5f8], R10 ;  /* 0x0005f80a01007387 */ /* 0x000fe80000100a00 */
[----:B------:R2:W-:Y:S04]  /*69d40*/  STL [R1+0x3a28], R5 ;  /* 0x003a280501007387 */ /* 0x0005e80000100800 */
[----:B0-----:R-:W3:Y:S01]  /*69d50*/  LDL.LU R8, [R1+0x8c0] ;  /* 0x0008c00001087983 */ /* 0x001ee20000300800 */
[----:B--2---:R-:W-:-:S15]  /*69d60*/  HMMA.16816.F32.BF16 R4, R16, R14, R20 ;  /* 0x0000000e1004723c */ /* 0x004fde0000041814 */
[----:B------:R-:W-:-:S04]  /*69d70*/  NOP ;  /* 0x0000000000007918 */ /* 0x000fc80000000000 */
[----:B------:R-:W-:Y:S04]  /*69d80*/  STL.64 [R1+0x600], R4 ;  /* 0x0006000401007387 */ /* 0x000fe80000100a00 */
[----:B------:R0:W-:Y:S04]  /*69d90*/  STL.64 [R1+0x608], R6 ;  /* 0x0006080601007387 */ /* 0x0001e80000100a00 */
[----:B------:R-:W3:Y:S04]  /*69da0*/  LDL.LU R9, [R1+0x8c4] ;  /* 0x0008c40001097983 */ /* 0x000ee80000300800 */
[----:B------:R-:W3:Y:S04]  /*69db0*/  LDL.LU R10, [R1+0x8c8] ;  /* 0x0008c800010a7983 */ /* 0x000ee80000300800 */
[----:B------:R-:W3:Y:S04]  /*69dc0*/  LDL.LU R11, [R1+0x8cc] ;  /* 0x0008cc00010b7983 */ /* 0x000ee80000300800 */
[----:B0-----:R-:W2:Y:S04]  /*69dd0*/  LDL.LU.64 R6, [R1+0x128] ;  /* 0x0001280001067983 */ /* 0x001ea80000300a00 */
[----:B--2---:R0:W-:Y:S04]  /*69de0*/  STL.64 [R1+0x3a40], R6 ;  /* 0x003a400601007387 */ /* 0x0041e80000100a00 */
[----:B0-----:R-:W2:Y:S04]  /*69df0*/  LDL.LU.64 R6, [R1+0x138] ;  /* 0x0001380001067983 */ /* 0x001ea80000300a00 */
[----:B--2---:R0:W-:Y:S04]  /*69e00*/  STL.64 [R1+0x3a58], R6 ;  /* 0x003a580601007387 */ /* 0x0041e80000100a00 */
[----:B0-----:R-:W2:Y:S04]  /*69e10*/  LDL.LU.64 R6, [R1+0x148] ;  /* 0x0001480001067983 */ /* 0x001ea80000300a00 */
[----:B--2---:R0:W-:Y:S04]  /*69e20*/  STL.64 [R1+0x3a70], R6 ;  /* 0x003a700601007387 */ /* 0x0041e80000100a00 */
[----:B0-----:R-:W2:Y:S04]  /*69e30*/  LDL.LU.64 R6, [R1+0x158] ;  /* 0x0001580001067983 */ /* 0x001ea80000300a00 */
[----:B--2---:R0:W-:Y:S04]  /*69e40*/  STL.64 [R1+0x3a88], R6 ;  /* 0x003a880601007387 */ /* 0x0041e80000100a00 */
[----:B0-----:R-:W3:Y:S04]  /*69e50*/  LDL.LU.64 R6, [R1+0x168] ;  /* 0x0001680001067983 */ /* 0x001ee80000300a00 */
[----:B------:R-:W2:Y:S04]  /*69e60*/  LDL.LU R20, [R1+0x920] ;  /* 0x0009200001147983 */ /* 0x000ea80000300800 */
        /* <DEDUP_REMOVED lines=15> */
[----:B---3--:R-:W-:Y:S03]  /*69f60*/  HMMA.16816.F32.BF16 R8, R16, R6, R8 ;  /* 0x000000061008723c */ /* 0x008fe60000041808 */
[----:B----4-:R-:W-:Y:S04]  /*69f70*/  STL.64 [R1+0x3a68], R22 ;  /* 0x003a681601007387 */ /* 0x010fe80000100a00 */
        /* <DEDUP_REMOVED lines=11> */
[----:B------:R-:W3:Y:S04]  /*6a030*/  LDL.LU.64 R26, [R1+0x118] ;  /* 0x00011800011a7983 */ /* 0x000ee80000300a00 */
[----:B------:R-:W-:Y:S04]  /*6a040*/  STL.64 [R1+0x39f8], R14 ;  /* 0x0039f80e01007387 */ /* 0x000fe80000100a00 */
[----:B------:R-:W-:Y:S04]  /*6a050*/  STL [R1+0x39f0], R12 ;  /* 0x0039f00c01007387 */ /* 0x000fe80000100800 */
[----:B------:R0:W-:Y:S04]  /*6a060*/  STL.64 [R1+0x610], R8 ;  /* 0x0006100801007387 */ /* 0x0001e80000100a00 */
[----:B------:R1:W-:Y:S01]  /*6a070*/  STL.64 [R1+0x618], R10 ;  /* 0x0006180a01007387 */ /* 0x0003e20000100a00 */
[----:B0-----:R-:W-:-:S03]  /*6a080*/  IMAD.MOV.U32 R8, RZ, RZ, R6 ;  /* 0x000000ffff087224 */ /* 0x001fc600078e0006 */
[----:B-1----:R-:W4:Y:S01]  /*6a090*/  LDL.LU.64 R10, [R1+0x3a90] ;  /* 0x003a9000010a7983 */ /* 0x002f220000300a00 */
        /* <DEDUP_REMOVED lines=35> */
[----:B------:R0:W-:Y:S04]  /*6a2d0*/  STL [R1+0x3960], R8 ;  /* 0x0039600801007387 */ /* 0x0001e80000100800 */
[----:B------:R1:W-:Y:S04]  /*6a2e0*/  STL [R1+0x395c], R9 ;  /* 0x00395c0901007387 */ /* 0x0003e80000100800 */
[----:B----4-:R4:W-:Y:S04]  /*6a2f0*/  STL.64 [R1+0x3a18], R10 ;  /* 0x003a180a01007387 */ /* 0x0109e80000100a00 */
[----:B0-----:R-:W3:Y:S04]  /*6a300*/  LDL.LU R8, [R1+0x9b0] ;  /* 0x0009b00001087983 */ /* 0x001ee80000300800 */
[----:B-1----:R-:W3:Y:S04]  /*6a310*/  LDL.LU R9, [R1+0x9b4] ;  /* 0x0009b40001097983 */ /* 0x002ee80000300800 */
[----:B----4-:R-:W4:Y:S04]  /*6a320*/  LDL.LU R10, [R1+0x9b8] ;  /* 0x0009b800010a7983 */ /* 0x010f280000300800 */
[----:B------:R-:W4:Y:S01]  /*6a330*/  LDL.LU R11, [R1+0x9bc] ;  /* 0x0009bc00010b7983 */ /* 0x000f220000300800 */
[----:B--2---:R-:W-:-:S15]  /*6a340*/  HMMA.16816.F32.BF16 R20, R16, R6, R20 ;  /* 0x000000061014723c */ /* 0x004fde0000041814 */
[----:B------:R-:W-:-:S04]  /*6a350*/  NOP ;  /* 0x0000000000007918 */ /* 0x000fc80000000000 */
[----:B------:R-:W-:Y:S04]  /*6a360*/  STL.64 [R1+0x650], R20 ;  /* 0x0006501401007387 */ /* 0x000fe80000100a00 */
[----:B------:R0:W-:Y:S04]  /*6a370*/  STL.64 [R1+0x658], R22 ;  /* 0x0006581601007387 */ /* 0x0001e80000100a00 */
[----:B0-----:R-:W2:Y:S04]  /*6a380*/  LDL.LU.64 R22, [R1+0x3a38] ;  /* 0x003a380001167983 */ /* 0x001ea80000300a00 */
[----:B------:R-:W2:Y:S01]  /*6a390*/  LDL.LU.64 R20, [R1+0x3a30] ;  /* 0x003a300001147983 */ /* 0x000ea20000300a00 */
[----:B------:R-:W-:Y:S01]  /*6a3a0*/  MOV R3, R7 ;  /* 0x0000000700037202 */ /* 0x000fe20000000f00 */
[----:B------:R-:W-:-:S02]  /*6a3b0*/  IMAD.MOV.U32 R28, RZ, RZ, R6 ;  /* 0x000000ffff1c7224 */ /* 0x000fc400078e0006 */
[----:B------:R-:W4:Y:S04]  /*6a3c0*/  LDL.LU R5, [R1+0x3a28] ;  /* 0x003a280001057983 */ /* 0x000f280000300800 */
[----:B------:R-:W-:Y:S04]  /*6a3d0*/  STL [R1+0x3968], R3 ;  /* 0x0039680301007387 */ /* 0x000fe80000100800 */
[----:B------:R-:W-:Y:S01]  /*6a3e0*/  STL [R1+0x3964], R28 ;  /* 0x0039641c01007387 */ /* 0x000fe20000100800 */
[----:B---3--:R-:W-:Y:S02]  /*6a3f0*/  IMAD.MOV.U32 R2, RZ, RZ, R26 ;  /* 0x000000ffff027224 */ /* 0x008fe400078e001a */
[----:B------:R-:W-:Y:S01]  /*6a400*/  IMAD.MOV.U32 R0, RZ, RZ, R27 ;  /* 0x000000ffff007224 */ /* 0x000fe200078e001b */
[----:B--2---:R-:W-:-:S15]  /*6a410*/  HMMA.16816.F32.BF16 R20, R16, R26, R20 ;  /* 0x0000001a1014723c */ /* 0x004fde0000041814 */
[----:B------:R-:W-:-:S04]  /*6a420*/  NOP ;  /* 0x0000000000007918 */ /* 0x000fc80000000000 */
[----:B------:R0:W-:Y:S04]  /*6a430*/  STL.64 [R1+0x660], R20 ;  /* 0x0006601401007387 */ /* 0x0001e80000100a00 */
[----:B------:R-:W-:Y:S04]  /*6a440*/  STL.64 [R1+0x668], R22 ;  /* 0x0006681601007387 */ /* 0x000fe80000100a00 */
[----:B0-----:R-:W2:Y:S04]  /*6a450*/  LDL.LU.64 R20, [R1+0x3a20] ;  /* 0x003a200001147983 */ /* 0x001ea80000300a00 */
[----:B------:R-:W3:Y:S04]  /*6a460*/  LDL.LU R24, [R1+0x970] ;  /* 0x0009700001187983 */ /* 0x000ee80000300800 */
[----:B------:R-:W3:Y:S04]  /*6a470*/  LDL.LU R25, [R1+0x974] ;  /* 0x0009740001197983 */ /* 0x000ee80000300800 */
[----:B------:R-:W2:Y:S04]  /*6a480*/  LDL.LU R26, [R1+0x978] ;  /* 0x00097800011a7983 */ /* 0x000ea80000300800 */
[----:B------:R-:W2:Y:S04]  /*6a490*/  LDL.LU R27, [R1+0x97c] ;  /* 0x00097c00011b7983 */ /* 0x000ea80000300800 */
[----:B--2---:R4:W-:Y:S04]  /*6a4a0*/  STL.64 [R1+0x39b0], R26 ;  /* 0x0039b01a01007387 */ /* 0x0049e80000100a00 */
[----:B---3--:R-:W-:Y:S04]  /*6a4b0*/  STL.64 [R1+0x39a8], R24 ;  /* 0x0039a81801007387 */ /* 0x008fe80000100a00 */
[----:B------:R-:W2:Y:S01]  /*6a4c0*/  LDL.LU R4, [R1+0x9d0] ;  /* 0x0009d00001047983 */ /* 0x000ea20000300800 */
[----:B----4-:R-:W-:-:S03]  /*6a4d0*/  IMAD.MOV.U32 R27, RZ, RZ, R5 ;  /* 0x000000ffff1b7224 */ /* 0x010fc600078e0005 */
[----:B------:R-:W2:Y:S04]  /*6a4e0*/  LDL.LU R5, [R1+0x9d4] ;  /* 0x0009d40001057983 */ /* 0x000ea80000300800 */
[----:B------:R-:W2:Y:S04]  /*6a4f0*/  LDL.LU R6, [R1+0x9d8] ;  /* 0x0009d80001067983 */ /* 0x000ea80000300800 */
[----:B------:R-:W2:Y:S01]  /*6a500*/  LDL.LU R7, [R1+0x9dc] ;  /* 0x0009dc0001077983 */ /* 0x000ea20000300800 */
[----:B------:R-:W-:-:S03]  /*6a510*/  IMAD.MOV.U32 R26, RZ, RZ, R13 ;  /* 0x000000ffff1a7224 */ /* 0x000fc600078e000d */
[----:B------:R-:W2:Y:S04]  /*6a520*/  LDL.LU.64 R22, [R1+0xf8] ;  /* 0x0000f80001167983 */ /* 0x000ea80000300a00 */
[----:B------:R-:W3:Y:S04]  /*6a530*/  LDL.LU R12, [R1+0x9a0] ;  /* 0x0009a000010c7983 */ /* 0x000ee80000300800 */
[----:B------:R-:W3:Y:S04]  /*6a540*/  LDL.LU R13, [R1+0x9a4] ;  /* 0x0009a400010d7983 */ /* 0x000ee80000300800 */
[----:B------:R-:W3:Y:S04]  /*6a550*/  LDL.LU R14, [R1+0x9a8] ;  /* 0x0009a800010e7983 */ /* 0x000ee80000300800 */
[----:B------:R-:W3:Y:S04]  /*6a560*/  LDL.LU R15, [R1+0x9ac] ;  /* 0x0009ac00010f7983 */ /* 0x000ee80000300800 */
[----:B------:R0:W-:Y:S04]  /*6a570*/  STL.64 [R1+0x39c8], R26 ;  /* 0x0039c81a01007387 */ /* 0x0001e80000100a00 */
[----:B0-----:R-:W4:Y:S04]  /*6a580*/  LDL.LU.64 R26, [R1+0x108] ;  /* 0x00010800011a7983 */ /* 0x001f280000300a00 */
[----:B------:R-:W-:Y:S04]  /*6a590*/  STL [R1+0x3970], R0 ;  /* 0x0039700001007387 */ /* 0x000fe80000100800 */
[----:B------:R-:W-:Y:S01]  /*6a5a0*/  STL [R1+0x396c], R2 ;  /* 0x00396c0201007387 */ /* 0x000fe20000100800 */
[----:B----4-:R-:W-:-:S15]  /*6a5b0*/  HMMA.16816.F32.BF16 R8, R16, R26, R8 ;  /* 0x0000001a1008723c */ /* 0x010fde0000041808 */
[----:B------:R-:W-:-:S04]  /*6a5c0*/  NOP ;  /* 0x0000000000007918 */ /* 0x000fc80000000000 */
[----:B------:R-:W-:Y:S04]  /*6a5d0*/  STL.64 [R1+0x6a0], R8 ;  /* 0x0006a00801007387 */ /* 0x000fe80000100a00 */
[----:B------:R0:W-:Y:S04]  /*6a5e0*/  STL.64 [R1+0x6a8], R10 ;  /* 0x0006a80a01007387 */ /* 0x0001e80000100a00 */
[----:B0-----:R-:W4:Y:S01]  /*6a5f0*/  LDL.LU.64 R10, [R1+0x3a18] ;  /* 0x003a1800010a7983 */ /* 0x001f220000300a00 */
[----:B------:R-:W-:Y:S02]  /*6a600*/  IMAD.MOV.U32 R8, RZ, RZ, R26 ;  /* 0x000000ffff087224 */ /* 0x000fe400078e001a */
[----:B------:R-:W-:Y:S01]  /*6a610*/  IMAD.MOV.U32 R9, RZ, RZ, R27 ;  /* 0x000000ffff097224 */ /* 0x000fe200078e001b */
[----:B----4-:R-:W-:Y:S04]  /*6a620*/  STL.64 [R1+0x3990], R10 ;  /* 0x0039900a01007387 */ /* 0x010fe80000100a00 */
[----:B------:R0:W-:Y:S04]  /*6a630*/  STL.64 [R1+0x3988], R8 ;  /* 0x0039880801007387 */ /* 0x0001e80000100a00 */
[----:B0-----:R-:W4:Y:S04]  /*6a640*/  LDL.LU R8, [R1+0x960] ;  /* 0x0009600001087983 */ /* 0x001f280000300800 */
[----:B------:R-:W4:Y:S04]  /*6a650*/  LDL.LU R9, [R1+0x964] ;  /* 0x0009640001097983 */ /* 0x000f280000300800 */
[----:B------:R-:W3:Y:S04]  /*6a660*/  LDL.LU R10, [R1+0x968] ;  /* 0x00096800010a7983 */ /* 0x000ee80000300800 */
[----:B------:R-:W3:Y:S01]  /*6a670*/  LDL.LU R11, [R1+0x96c] ;  /* 0x00096c00010b7983 */ /* 0x000ee20000300800 */
[----:B--2---:R-:W-:Y:S03]  /*6a680*/  HMMA.16816.F32.BF16 R4, R16, R22, R4 ;  /* 0x000000161004723c */ /* 0x004fe60000041804 */
[----:B---3--:R-:W-:Y:S04]  /*6a690*/  STL.64 [R1+0x39c0], R10 ;  /* 0x0039c00a01007387 */ /* 0x008fe80000100a00 */
[----:B----4-:R0:W-:Y:S04]  /*6a6a0*/  STL.64 [R1+0x39b8], R8 ;  /* 0x0039b80801007387 */ /* 0x0101e80000100a00 */
        /* <DEDUP_REMOVED lines=15> */
[----:B------:R-:W4:Y:S04]  /*6a7a0*/  LDL.LU R4, [R1+0x3a08] ;  /* 0x003a080001047983 */ /* 0x000f280000300800 */
[----:B------:R-:W2:Y:S01]  /*6a7b0*/  LDL.LU.64 R22, [R1+0x3a00] ;  /* 0x003a000001167983 */ /* 0x000ea20000300a00 */
[----:B------:R-:W-:-:S02]  /*6a7c0*/  IMAD.MOV.U32 R26, RZ, RZ, R21 ;  /* 0x000000ffff1a7224 */ /* 0x000fc400078e0015 */
[----:B------:R-:W-:Y:S01]  /*6a7d0*/  IMAD.MOV.U32 R27, RZ, RZ, R20 ;  /* 0x000000ffff1b7224 */ /* 0x000fe200078e0014 */
[----:B--2---:R-:W-:Y:S01]  /*6a7e0*/  HMMA.16816.F32.BF16 R16, R16, R22, R12 ;  /* 0x000000161010723c */ /* 0x004fe2000004180c */
[----:B------:R-:W2:Y:S04]  /*6a7f0*/  LDL.LU.64 R14, [R1+0x39f8] ;  /* 0x0039f800010e7983 */ /* 0x000ea80000300a00 */
[----:B------:R-:W2:Y:S01]  /*6a800*/  LDL.LU R12, [R1+0x39f0] ;  /* 0x0039f000010c7983 */ /* 0x000ea20000300800 */
[----:B------:R-:W-:Y:S02]  /*6a810*/  IMAD.MOV.U32 R0, RZ, RZ, R22 ;  /* 0x000000ffff007224 */ /* 0x000fe400078e0016 */
[----:B------:R-:W-:-:S11]  /*6a820*/  IMAD.MOV.U32 R2, RZ, RZ, R23 ;  /* 0x000000ffff027224 */ /* 0x000fd600078e0017 */
[----:B------:R-:W-:Y:S04]  /*6a830*/  STL.64 [R1+0x730], R16 ;  /* 0x0007301001007387 */ /* 0x000fe80000100a00 */
[----:B------:R4:W-:Y:S04]  /*6a840*/  STL.64 [R1+0x738], R18 ;  /* 0x0007381201007387 */ /* 0x0009e80000100a00 */
[----:B------:R-:W2:Y:S04]  /*6a850*/  LDL.LU.64 R22, [R1+0x39e8] ;  /* 0x0039e80001167983 */ /* 0x000ea80000300a00 */
[----:B------:R-:W2:Y:S01]  /*6a860*/  LDL.LU.64 R20, [R1+0x39e0] ;  /* 0x0039e00001147983 */ /* 0x000ea20000300a00 */
[----:B------:R-:W0:Y:S03]  /*6a870*/  S2R R5, SR_TID.X ;  /* 0x0000000000057919 */ /* 0x000e260000002100 */
[----:B---3--:R-:W-:Y:S01]  /*6a880*/  STL.64 [R1+0x3980], R6 ;  /* 0x0039800601007387 */ /* 0x008fe20000100a00 */
[----:B----4-:R-:W-:-:S03]  /*6a890*/  IMAD.MOV.U32 R19, RZ, RZ, R4 ;  /* 0x000000ffff137224 */ /* 0x010fc600078e0004 */
[----:B0-----:R0:W-:Y:S01]  /*6a8a0*/  STL [R1+0x3978], R5 ;  /* 0x0039780501007387 */ /* 0x0011e20000100800 */
[----:B------:R-:W-:-:S03]  /*6a8b0*/  LOP3.LUT R29, R5, 0x7, RZ, 0xc0, !PT ;  /* 0x00000007051d7812 */ /* 0x000fc600078ec0ff */
[----:B------:R-:W3:Y:S01]  /*6a8c0*/  LDL.LU R4, [R1+0x950] ;  /* 0x0009500001047983 */ /* 0x000ee20000300800 */
[----:B--2---:R-:W-:Y:S02]  /*6a8d0*/  IMAD.MOV.U32 R18, RZ, RZ, R12 ;  /* 0x000000ffff127224 */ /* 0x004fe400078e000c */
[----:B------:R-:W-:Y:S02]  /*6a8e0*/  IMAD.SHL.U32 R12, R5, 0x2, RZ ;  /* 0x00000002050c7824 */ /* 0x000fe400078e00ff */
[----:B0-----:R-:W3:Y:S04]  /*6a8f0*/  LDL.LU R5, [R1+0x954] ;  /* 0x0009540001057983 */ /* 0x001ee80000300800 */
[----:B------:R-:W3:Y:S04]  /*6a900*/  LDL.LU R6, [R1+0x958] ;  /* 0x0009580001067983 */ /* 0x000ee80000300800 */
[----:B------:R-:W3:Y:S01]  /*6a910*/  LDL.LU R7, [R1+0x95c] ;  /* 0x00095c0001077983 */ /* 0x000ee20000300800 */
[----:B------:R-:W-:Y:S03]  /*6a920*/  HMMA.16816.F32.BF16 R24, R20, R26, R8 ;  /* 0x0000001a1418723c */ /* 0x000fe60000041808 */
        /* <DEDUP_REMOVED lines=12> */
[----:B------:R-:W0:Y:S01]  /*6a9f0*/  S2R R13, SR_TID.X ;  /* 0x00000000000d7919 */ /* 0x000e220000002100 */
[----:B----4-:R-:W-:Y:S02]  /*6aa00*/  HMMA.16816.F32.BF16 R16, R20, R18, R24 ;  /* 0x000000121410723c */ /* 0x010fe40000041818 */
[----:B------:R-:W2:Y:S01]  /*6aa10*/  LDL.LU.64 R26, [R1+0x39a0] ;  /* 0x0039a000011a7983 */ /* 0x000ea20000300a00 */
[----:B------:R-:W-:-:S03]  /*6aa20*/  IMAD R29, R29, 0x110, RZ ;  /* 0x000001101d1d7824 */ /* 0x000fc600078e02ff */
[----:B------:R-:W4:Y:S01]  /*6aa30*/  LDL.LU.64 R24, [R1+0x3998] ;  /* 0x0039980001187983 */ /* 0x000f220000300a00 */
[----:B0-----:R-:W-:-:S12]  /*6aa40*/  IMAD.SHL.U32 R13, R13, 0x80, RZ ;  /* 0x000000800d0d7824 */ /* 0x001fd800078e00ff */
[----:B------:R-:W-:Y:S04]  /*6aa50*/  STL.64 [R1+0x700], R16 ;  /* 0x0007001001007387 */ /* 0x000fe80000100a00 */
[----:B------:R0:W-:Y:S02]  /*6aa60*/  STL.64 [R1+0x708], R18 ;  /* 0x0007081201007387 */ /* 0x0001e40000100a00 */
[----:B0-----:R-:W-:-:S04]  /*6aa70*/  LOP3.LUT R19, R29, 0x10, R12, 0x78, !PT ;  /* 0x000000101d137812 */ /* 0x001fc800078e780c */
[----:B------:R-:W-:-:S05]  /*6aa80*/  LOP3.LUT R19, R19, 0x800, R13, 0xf8, !PT ;  /* 0x0000080013137812 */ /* 0x000fca00078ef80d */
[----:B------:R0:W-:Y:S04]  /*6aa90*/  STL [R1+0x3974], R19 ;  /* 0x0039741301007387 */ /* 0x0001e80000100800 */
[----:B------:R-:W3:Y:S04]  /*6aaa0*/  LDL.LU R16, [R1+0x940] ;  /* 0x0009400001107983 */ /* 0x000ee80000300800 */
[----:B------:R-:W3:Y:S04]  /*6aab0*/  LDL.LU R17, [R1+0x944] ;  /* 0x0009440001117983 */ /* 0x000ee80000300800 */
[----:B------:R-:W3:Y:S04]  /*6aac0*/  LDL.LU R18, [R1+0x948] ;  /* 0x0009480001127983 */ /* 0x000ee80000300800 */
[----:B0-----:R-:W3:Y:S01]  /*6aad0*/  LDL.LU R19, [R1+0x94c] ;  /* 0x00094c0001137983 */ /* 0x001ee20000300800 */
[----:B--2---:R-:W-:-:S15]  /*6aae0*/  HMMA.16816.F32.BF16 R8, R20, R26, R8 ;  /* 0x0000001a1408723c */ /* 0x004fde0000041808 */
[----:B------:R-:W-:-:S04]  /*6aaf0*/  NOP ;  /* 0x0000000000007918 */ /* 0x000fc80000000000 */
        /* <DEDUP_REMOVED lines=9> */
[----:B------:R-:W2:Y:S02]  /*6ab90*/  LDL.LU R5, [R1+0x3978] ;  /* 0x0039780001057983 */ /* 0x000ea40000300800 */
[----:B--2---:R-:W-:-:S02]  /*6aba0*/  IMAD.SHL.U32 R13, R5, 0x40, RZ ;  /* 0x00000040050d7824 */ /* 0x004fc400078e00ff */
[----:B---3--:R-:W-:Y:S01]  /*6abb0*/  HMMA.16816.F32.BF16 R4, R20, R6, R16 ;  /* 0x000000061404723c */ /* 0x008fe20000041810 */
[----:B------:R-:W2:-:S15]  /*6abc0*/  LDL.LU R19, [R1+0x3974] ;  /* 0x0039740001137983 */ /* 0x000e9e0000300800 */
[----:B------:R-:W-:-:S03]  /*6abd0*/  NOP ;  /* 0x0000000000007918 */ /* 0x000fc60000000000 */
[----:B------:R-:W-:Y:S04]  /*6abe0*/  STL.64 [R1+0x6d0], R4 ;  /* 0x0006d00401007387 */ /* 0x000fe80000100a00 */
[----:B------:R-:W-:Y:S01]  /*6abf0*/  STL.64 [R1+0x6d8], R6 ;  /* 0x0006d80601007387 */ /* 0x000fe20000100a00 */
[----:B------:R-:W-:-:S04]  /*6ac00*/  LOP3.LUT R29, R29, 0x30, R12, 0x78, !PT ;  /* 0x000000301d1d7812 */ /* 0x000fc800078e780c */
[----:B------:R-:W-:Y:S01]  /*6ac10*/  LOP3.LUT R29, R29, 0x800, R13, 0xf8, !PT ;  /* 0x000008001d1d7812 */ /* 0x000fe200078ef80d */
[----:B----4-:R-:W-:Y:S01]  /*6ac20*/  IMAD.MOV.U32 R18, RZ, RZ, R25 ;  /* 0x000000ffff127224 */ /* 0x010fe200078e0019 */
[----:B--2---:R-:W0:Y:S04]  /*6ac30*/  LDSM.16.MT88.4 R4, [R19+UR5+0x14000] ;  /* 0x014000051304783b */ /* 0x004e280008004200 */
[----:B------:R1:W-:Y:S04]  /*6ac40*/  STL [R1+0x3928], R19 ;  /* 0x0039281301007387 */ /* 0x0003e80000100800 */
[----:B------:R-:W2:Y:S04]  /*6ac50*/  LDL.LU R16, [R1+0xa50] ;  /* 0x000a500001107983 */ /* 0x000ea80000300800 */
[----:B------:R-:W2:Y:S01]  /*6ac60*/  LDL.LU R17, [R1+0xa54] ;  /* 0x000a540001117983 */ /* 0x000ea20000300800 */
[----:B-1----:R-:W-:-:S03]  /*6ac70*/  IMAD.MOV.U32 R19, RZ, RZ, R24 ;  /* 0x000000ffff137224 */ /* 0x002fc600078e0018 */
[----:B------:R-:W-:Y:S04]  /*6ac80*/  LDSM.16.M88.4 R24, [R29+UR5+0x1080] ;  /* 0x001080051d18783b */ /* 0x000fe80008000200 */
[----:B0-----:R-:W-:Y:S04]  /*6ac90*/  STL.64 [R1+0x3858], R6 ;  /* 0x0038580601007387 */ /* 0x001fe80000100a00 */
[----:B------:R-:W-:Y:S04]  /*6aca0*/  STL.64 [R1+0x3850], R4 ;  /* 0x0038500401007387 */ /* 0x000fe80000100a00 */
        /* <DEDUP_REMOVED lines=9> */
[----:B-1----:R-:W-:Y:S04]  /*6ad40*/  STL.64 [R1+0x10], R24 ;  /* 0x0000101801007387 */ /* 0x002fe80000100a00 */
[----:B------:R-:W-:Y:S04]  /*6ad50*/  STL.64 [R1+0x18], R26 ;  /* 0x0000181a01007387 */ /* 0x000fe80000100a00 */
[----:B------:R-:W0:Y:S04]  /*6ad60*/  LDSM.16.M88.4 R24, [R29+UR5+0x5080] ;  /* 0x005080051d18783b */ /* 0x000e280008000200 */
[----:B------:R-:W1:Y:S04]  /*6ad70*/  LDSM.16.M88.4 R4, [R29+UR5+0x4080] ;  /* 0x004080051d04783b */ /* 0x000e680008000200 */
[----:B0-----:R-:W-:Y:S04]  /*6ad80*/  STL [R1+0x2eec], R26 ;  /* 0x002eec1a01007387 */ /* 0x001fe80000100800 */
[----:B-1----:R-:W-:Y:S04]  /*6ad90*/  STL.64 [R1], R4 ;  /* 0x0000000401007387 */ /* 0x002fe80000100a00 */
[----:B------:R-:W-:Y:S04]  /*6ada0*/  STL.64 [R1+0x8], R6 ;  /* 0x0000080601007387 */ /* 0x000fe80000100a00 */
[----:B------:R-:W-:Y:S04]  /*6adb0*/  STL [R1+0x2ee8], R27 ;  /* 0x002ee81b01007387 */ /* 0x000fe80000100800 */
[----:B------:R0:W-:Y:S04]  /*6adc0*/  STL.64 [R1+0x3818], R24 ;  /* 0x0038181801007387 */ /* 0x0001e80000100a00 */
[----:B0-----:R-:W3:Y:S01]  /*6add0*/  LDL.64 R24, [R1+0x30] ;  /* 0x0000300001187983 */ /* 0x001ee20000100a00 */
[----:B--2---:R-:W-:Y:S03]  /*6ade0*/  HMMA.16816.F32.BF16 R4, R20, R14, R16 ;  /* 0x0000000e1404723c */ /* 0x004fe60000041810 */
[----:B------:R-:W0:Y:S04]  /*6adf0*/  LDSM.16.M88.4 R12, [R29+UR5+0x6080] ;  /* 0x006080051d0c783b */ /* 0x000e280008000200 */
[----:B------:R-:W-:Y:S04]  /*6ae00*/  LDSM.16.M88.4 R16, [R29+UR5+0x8080] ;  /* 0x008080051d10783b */ /* 0x000fe80008000200 */
[----:B---3--:R-:W-:Y:S08]  /*6ae10*/  STL.64 [R1+0x3860], R24 ;  /* 0x0038601801007387 */ /* 0x008ff00000100a00 */
[----:B------:R-:W-:Y:S04]  /*6ae20*/  STL.64 [R1+0x6c0], R4 ;  /* 0x0006c00401007387 */ /* 0x000fe80000100a00 */
[----:B------:R-:W-:Y:S04]  /*6ae30*/  STL.64 [R1+0x6c8], R6 ;  /* 0x0006c80601007387 */ /* 0x000fe80000100a00 */
[----:B0-----:R-:W-:Y:S04]  /*6ae40*/  STL [R1+0x2ec4], R14 ;  /* 0x002ec40e01007387 */ /* 0x001fe80000100800 */
[----:B------:R-:W-:Y:S04]  /*6ae50*/  STL [R1+0x2ec0], R15 ;  /* 0x002ec00f01007387 */ /* 0x000fe80000100800 */
[----:B------:R0:W-:Y:S04]  /*6ae60*/  STL.64 [R1+0x3820], R12 ;  /* 0x0038200c01007387 */ /* 0x0001e80000100a00 */
[----:B0-----:R-:W2:Y:S04]  /*6ae70*/  LDL.LU R12, [R1+0xaf0] ;  /* 0x000af000010c7983 */ /* 0x001ea80000300800 */
[----:B------:R-:W2:Y:S04]  /*6ae80*/  LDL.LU R13, [R1+0xaf4] ;  /* 0x000af400010d7983 */ /* 0x000ea80000300800 */
[----:B------:R-:W3:Y:S04]  /*6ae90*/  LDL.LU R14, [R1+0xaf8] ;  /* 0x000af800010e7983 */ /* 0x000ee80000300800 */
[----:B------:R-:W3:Y:S01]  /*6aea0*/  LDL.LU R15, [R1+0xafc] ;  /* 0x000afc00010f7983 */ /* 0x000ee20000300800 */
[----:B------:R-:W-:Y:S01]  /*6aeb0*/  MOV R6, R0 ;  /* 0x0000000000067202 */ /* 0x000fe20000000f00 */
[----:B------:R-:W-:-:S02]  /*6aec0*/  IMAD.MOV.U32 R7, RZ, RZ, R2 ;  /* 0x000000ffff077224 */ /* 0x000fc400078e0002 */
[----:B---3--:R0:W-:Y:S04]  /*6aed0*/  STL.64 [R1+0x3870], R14 ;  /* 0x0038700e01007387 */ /* 0x0081e80000100a00 */
[----:B--2---:R-:W-:Y:S04]  /*6aee0*/  STL.64 [R1+0x3868], R12 ;  /* 0x0038680c01007387 */ /* 0x004fe80000100a00 */
[----:B------:R-:W2:Y:S04]  /*6aef0*/  LDL.LU R0, [R1+0x3970] ;  /* 0x0039700001007983 */ /* 0x000ea80000300800 */
[----:B------:R-:W3:Y:S04]  /*6af00*/  LDL.LU R2, [R1+0x396c] ;  /* 0x00396c0001027983 */ /* 0x000ee80000300800 */
[----:B------:R1:W-:Y:S04]  /*6af10*/  STL.64 [R1+0x3878], R6 ;  /* 0x0038780601007387 */ /* 0x0003e80000100a00 */
[----:B------:R-:W4:Y:S04]  /*6af20*/  LDL.LU R24, [R1+0xb10] ;  /* 0x000b100001187983 */ /* 0x000f280000300800 */
[----:B------:R-:W4:Y:S04]  /*6af30*/  LDL.LU R25, [R1+0xb14] ;  /* 0x000b140001197983 */ /* 0x000f280000300800 */
[----:B------:R-:W2:Y:S04]  /*6af40*/  LDL.LU R26, [R1+0xb18] ;  /* 0x000b1800011a7983 */ /* 0x000ea80000300800 */
[----:B------:R-:W2:Y:S01]  /*6af50*/  LDL.LU R27, [R1+0xb1c] ;  /* 0x000b1c00011b7983 */ /* 0x000ea20000300800 */
[----:B0-----:R-:W-:-:S02]  /*6af60*/  IMAD.MOV.U32 R14, RZ, RZ, R3 ;  /* 0x000000ffff0e7224 */ /* 0x001fc400078e0003 */
[----:B------:R-:W-:Y:S01]  /*6af70*/  IMAD.MOV.U32 R15, RZ, RZ, R28 ;  /* 0x000000ffff0f7224 */ /* 0x000fe200078e001c */
[----:B--2---:R0:W-:Y:S04]  /*6af80*/  STL.64 [R1+0x3888], R26 ;  /* 0x0038881a01007387 */ /* 0x0041e80000100a00 */
[----:B----4-:R-:W-:Y:S04]  /*6af90*/  STL.64 [R1+0x3880], R24 ;  /* 0x0038801801007387 */ /* 0x010fe80000100a00 */
[----:B------:R-:W2:Y:S04]  /*6afa0*/  LDL.LU R3, [R1+0x3968] ;  /* 0x0039680001037983 */ /* 0x000ea80000300800 */
[----:B------:R-:W4:Y:S04]  /*6afb0*/  LDL.LU R28, [R1+0x3964] ;  /* 0x00396400011c7983 */ /* 0x000f280000300800 */
[----:B------:R-:W-:Y:S04]  /*6afc0*/  STL.64 [R1+0x3890], R14 ;  /* 0x0038900e01007387 */ /* 0x000fe80000100a00 */
[----:B------:R-:W2:Y:S04]  /*6afd0*/  LDL.LU R4, [R1+0xbb0] ;  /* 0x000bb00001047983 */ /* 0x000ea80000300800 */
[----:B------:R-:W2:Y:S04]  /*6afe0*/  LDL.LU R5, [R1+0xbb4] ;  /* 0x000bb40001057983 */ /* 0x000ea80000300800 */
[----:B-1----:R-:W2:Y:S04]  /*6aff0*/  LDL.LU R6, [R1+0xbb8] ;  /* 0x000bb80001067983 */ /* 0x002ea80000300800 */
[----:B------:R-:W2:Y:S01]  /*6b000*/  LDL.LU R7, [R1+0xbbc] ;  /* 0x000bbc0001077983 */ /* 0x000ea20000300800 */
[----:B0-----:R-:W-:-:S02]  /*6b010*/  IMAD.MOV.U32 R26, RZ, RZ, R8 ;  /* 0x000000ffff1a7224 */ /* 0x001fc400078e0008 */
[----:B------:R-:W-:Y:S01]  /*6b020*/  IMAD.MOV.U32 R27, RZ, RZ, R9 ;  /* 0x000000ffff1b7224 */ /* 0x000fe200078e0009 */
[----:B--2---:R3:W-:Y:S04]  /*6b030*/  STL.64 [R1+0x38a0], R6 ;  /* 0x0038a00601007387 */ /* 0x0047e80000100a00 */
[----:B------:R-:W-:Y:S04]  /*6b040*/  STL.64 [R1+0x3898], R4 ;  /* 0x0038980401007387 */ /* 0x000fe80000100a00 */
[----:B------:R-:W2:Y:S04]  /*6b050*/  LDL.LU R8, [R1+0x3960] ;  /* 0x0039600001087983 */ /* 0x000ea80000300800 */
[----:B------:R-:W2:Y:S04]  /*6b060*/  LDL.LU R9, [R1+0x395c] ;  /* 0x00395c0001097983 */ /* 0x000ea80000300800 */
[----:B------:R0:W-:Y:S01]  /*6b070*/  STL.64 [R1+0x38a8], R26 ;  /* 0x0038a81a01007387 */ /* 0x0001e20000100a00 */
[----:B---3--:R-:W-:-:S02]  /*6b080*/  IMAD.MOV.U32 R6, RZ, RZ, R2 ;  /* 0x000000ffff067224 */ /* 0x008fc400078e0002 */
[----:B------:R-:W-:Y:S01]  /*6b090*/  IMAD.MOV.U32 R7, RZ, RZ, R0 ;  /* 0x000000ffff077224 */ /* 0x000fe200078e0000 */
[----:B------:R-:W3:Y:S04]  /*6b0a0*/  LDL.LU R2, [R1+0x3958] ;  /* 0x0039580001027983 */ /* 0x000ee80000300800 */
[----:B------:R-:W2:Y:S04]  /*6b0b0*/  LDL.LU R0, [R1+0x3954] ;  /* 0x0039540001007983 */ /* 0x000ea80000300800 */
[----:B------:R4:W-:Y:S04]  /*6b0c0*/  STL.64 [R1+0x38b0], R6 ;  /* 0x0038b00601007387 */ /* 0x0009e80000100a00 */
[----:B------:R-:W2:Y:S04]  /*6b0d0*/  LDL.LU R24, [R1+0xbd0] ;  /* 0x000bd00001187983 */ /* 0x000ea80000300800 */
[----:B------:R-:W2:Y:S04]  /*6b0e0*/  LDL.LU R25, [R1+0xbd4] ;  /* 0x000bd40001197983 */ /* 0x000ea80000300800 */
[----:B0-----:R-:W2:Y:S04]  /*6b0f0*/  LDL.LU R26, [R1+0xbd8] ;  /* 0x000bd800011a7983 */ /* 0x001ea80000300800 */
[----:B------:R-:W2:Y:S01]  /*6b100*/  LDL.LU R27, [R1+0xbdc] ;  /* 0x000bdc00011b7983 */ /* 0x000ea20000300800 */
[----:B----4-:R-:W-:-:S02]  /*6b110*/  IMAD.MOV.U32 R6, RZ, RZ, R28 ;  /* 0x000000ffff067224 */ /* 0x010fc400078e001c */
[----:B------:R-:W-:Y:S01]  /*6b120*/  IMAD.MOV.U32 R7, RZ, RZ, R3 ;  /* 0x000000ffff077224 */ /* 0x000fe200078e0003 */
[----:B--2---:R-:W-:Y:S04]  /*6b130*/  STL.64 [R1+0x38c0], R26 ;  /* 0x0038c01a01007387 */ /* 0x004fe80000100a00 */
[----:B------:R0:W-:Y:S04]  /*6b140*/  STL.64 [R1+0x38b8], R24 ;  /* 0x0038b81801007387 */ /* 0x0001e80000100a00 */
[----:B------:R-:W2:Y:S04]  /*6b150*/  LDL.LU R28, [R1+0x3950] ;  /* 0x00395000011c7983 */ /* 0x000ea80000300800 */
[----:B------:R-:W4:Y:S04]  /*6b160*/  LDL.LU R3, [R1+0x394c] ;  /* 0x00394c0001037983 */ /* 0x000f280000300800 */
[----:B------:R1:W-:Y:S04]  /*6b170*/  STL.64 [R1+0x38c8], R6 ;  /* 0x0038c80601007387 */ /* 0x0003e80000100a00 */
[----:B0-----:R-:W2:Y:S04]  /*6b180*/  LDL.LU R24, [R1+0xbe0] ;  /* 0x000be00001187983 */ /* 0x001ea80000300800 */
[----:B------:R-:W2:Y:S04]  /*6b190*/  LDL.LU R25, [R1+0xbe4] ;  /* 0x000be40001197983 */ /* 0x000ea80000300800 */
[----:B------:R-:W2:Y:S04]  /*6b1a0*/  LDL.LU R26, [R1+0xbe8] ;  /* 0x000be800011a7983 */ /* 0x000ea80000300800 */
[----:B------:R-:W2:Y:S01]  /*6b1b0*/  LDL.LU R27, [R1+0xbec] ;  /* 0x000bec00011b7983 */ /* 0x000ea20000300800 */
[----:B-1----:R-:W-:Y:S01]  /*6b1c0*/  MOV R6, R9 ;  /* 0x0000000900067202 */ /* 0x002fe20000000f00 */
[----:B------:R-:W-:-:S02]  /*6b1d0*/  IMAD.MOV.U32 R7, RZ, RZ, R8 ;  /* 0x000000ffff077224 */ /* 0x000fc400078e0008 */
[----:B--2---:R-:W-:Y:S04]  /*6b1e0*/  STL.64 [R1+0x38d8], R26 ;  /* 0x0038d81a01007387 */ /* 0x004fe80000100a00 */
[----:B------:R0:W-:Y:S04]  /*6b1f0*/  STL.64 [R1+0x38d0], R24 ;  /* 0x0038d01801007387 */ /* 0x0001e80000100a00 */
[----:B------:R-:W2:Y:S04]  /*6b200*/  LDL.LU R9, [R1+0x3948] ;  /* 0x0039480001097983 */ /* 0x000ea80000300800 */
[----:B------:R-:W2:Y:S04]  /*6b210*/  LDL.LU R8, [R1+0x3944] ;  /* 0x0039440001087983 */ /* 0x000ea80000300800 */
[----:B------:R1:W-:Y:S04]  /*6b220*/  STL.64 [R1+0x38e0], R6 ;  /* 0x0038e00601007387 */ /* 0x0003e80000100a00 */
[----:B0-----:R-:W2:Y:S04]  /*6b230*/  LDL.LU R24, [R1+0xbf0] ;  /* 0x000bf00001187983 */ /* 0x001ea80000300800 */
[----:B------:R-:W2:Y:S04]  /*6b240*/  LDL.LU R25, [R1+0xbf4] ;  /* 0x000bf40001197983 */ /* 0x000ea80000300800 */
[----:B------:R-:W2:Y:S04]  /*6b250*/  LDL.LU R26, [R1+0xbf8] ;  /* 0x000bf800011a7983 */ /* 0x000ea80000300800 */
[----:B------:R-:W2:Y:S01]  /*6b260*/  LDL.LU R27, [R1+0xbfc] ;  /* 0x000bfc00011b7983 */ /* 0x000ea20000300800 */
[----:B-1----:R-:W-:-:S02]  /*6b270*/  IMAD.MOV.U32 R6, RZ, RZ, R0 ;  /* 0x000000ffff067224 */ /* 0x002fc400078e0000 */
[----:B---3--:R-:W-:Y:S01]  /*6b280*/  IMAD.MOV.U32 R7, RZ, RZ, R2 ;  /* 0x000000ffff077224 */ /* 0x008fe200078e0002 */
[----:B--2---:R-:W-:Y:S04]  /*6b290*/  STL.64 [R1+0x38f0], R26 ;  /* 0x0038f01a01007387 */ /* 0x004fe80000100a00 */
[----:B------:R-:W-:Y:S04]  /*6b2a0*/  STL.64 [R1+0x38e8], R24 ;  /* 0x0038e81801007387 */ /* 0x000fe80000100a00 */
[----:B------:R-:W2:Y:S04]  /*6b2b0*/  LDL.LU R0, [R1+0x3940] ;  /* 0x0039400001007983 */ /* 0x000ea80000300800 */
[----:B------:R-:W3:Y:S04]  /*6b2c0*/  LDL.LU R2, [R1+0x393c] ;  /* 0x00393c0001027983 */ /* 0x000ee80000300800 */
[----:B------:R4:W-:Y:S02]  /*6b2d0*/  STL.64 [R1+0x38f8], R6 ;  /* 0x0038f80601007387 */ /* 0x0009e40000100a00 */
[----:B----4-:R-:W-:-:S02]  /*6b2e0*/  IMAD.MOV.U32 R6, RZ, RZ, R3 ;  /* 0x000000ffff067224 */ /* 0x010fc400078e0003 */
[----:B------:R-:W-:Y:S01]  /*6b2f0*/  IMAD.MOV.U32 R7, RZ, RZ, R28 ;  /* 0x000000ffff077224 */ /* 0x000fe200078e001c */
[----:B------:R-:W4:Y:S04]  /*6b300*/  LDL.LU R3, [R1+0x3938] ;  /* 0x0039380001037983 */ /* 0x000f280000300800 */
[----:B------:R-:W2:Y:S04]  /*6b310*/  LDL.LU R28, [R1+0x3934] ;  /* 0x00393400011c7983 */ /* 0x000ea80000300800 */
        /* <DEDUP_REMOVED lines=16> */
[----:B------:R-:W-:Y:S02]  /*6b420*/  IMAD.MOV.U32 R15, RZ, RZ, R8 ;  /* 0x000000ffff0f7224 */ /* 0x000fe400078e0008 */
[----:B------:R-:W0:Y:S04]  /*6b430*/  LDSM.16.M88.4 R8, [R29+UR5+0x7080] ;  /* 0x007080051d08783b */ /* 0x000e280008000200 */
[----:B--2---:R-:W-:Y:S04]  /*6b440*/  STL.64 [R1+0x3920], R26 ;  /* 0x0039201a01007387 */ /* 0x004fe80000100a00 */
[----:B------:R1:W-:Y:S04]  /*6b450*/  STL.64 [R1+0x3918], R24 ;  /* 0x0039181801007387 */ /* 0x0003e80000100a00 */
[----:B-1----:R-:W2:Y:S04]  /*6b460*/  LDL.LU R24, [R1+0xc20] ;  /* 0x000c200001187983 */ /* 0x002ea80000300800 */
[----:B------:R-:W2:Y:S04]  /*6b470*/  LDL.LU R25, [R1+0xc24] ;  /* 0x000c240001197983 */ /* 0x000ea80000300800 */
[----:B------:R-:W2:Y:S04]  /*6b480*/  LDL.LU R26, [R1+0xc28] ;  /* 0x000c2800011a7983 */ /* 0x000ea80000300800 */
[----:B------:R-:W2:Y:S04]  /*6b490*/  LDL.LU R27, [R1+0xc2c] ;  /* 0x000c2c00011b7983 */ /* 0x000ea80000300800 */
[----:B------:R-:W2:Y:S04]  /*6b4a0*/  LDL.LU R12, [R1+0xbc0] ;  /* 0x000bc000010c7983 */ /* 0x000ea80000300800 */
[----:B------:R-:W2:Y:S04]  /*6b4b0*/  LDL.LU R13, [R1+0xbc4] ;  /* 0x000bc400010d7983 */ /* 0x000ea80000300800 */
[----:B0-----:R-:W-:Y:S04]  /*6b4c0*/  STL [R1+0x302c], R10 ;  /* 0x00302c0a01007387 */ /* 0x001fe80000100800 */
[----:B------:R-:W-:Y:S04]  /*6b4d0*/  STL [R1+0x3028], R11 ;  /* 0x0030280b01007387 */ /* 0x000fe80000100800 */
[----:B------:R-:W-:Y:S04]  /*6b4e0*/  STL.64 [R1+0x50], R16 ;  /* 0x0000501001007387 */ /* 0x000fe80000100a00 */
[----:B------:R-:W-:Y:S04]  /*6b4f0*/  STL.64 [R1+0x58], R18 ;  /* 0x0000581201007387 */ /* 0x000fe80000100a00 */
[----:B------:R-:W0:Y:S04]  /*6b500*/  LDSM.16.M88.4 R16, [R29+UR5+0x9080] ;  /* 0x009080051d10783b */ /* 0x000e280008000200 */
[----:B0-----:R-:W-:Y:S04]  /*6b510*/  STL.64 [R1+0x210], R16 ;  /* 0x0002101001007387 */ /* 0x001fe80000100a00 */
        /* <DEDUP_REMOVED lines=18> */
[----:B------:R0:W-:Y:S04]  /*6b640*/  STL.64 [R1+0x1b8], R18 ;  /* 0x0001b81201007387 */ /* 0x0001e80000100a00 */
[----:B0-----:R-:W3:Y:S01]  /*6b650*/  LDL.LU R19, [R1+0x3928] ;  /* 0x0039280001137983 */ /* 0x001ee20000300800 */
[----:B------:R-:W-:Y:S01]  /*6b660*/  MOV R29, R17 ;  /* 0x00000011001d7202 */ /* 0x000fe20000000f00 */
[----:B--2---:R-:W-:Y:S02]  /*6b670*/  HMMA.16816.F32.BF16 R4, R20, R6, R24 ;  /* 0x000000061404723c */ /* 0x004fe40000041818 */
[----:B---3--:R-:W0:Y:S04]  /*6b680*/  LDSM.16.MT88.4 R16, [R19+UR5+0x14080] ;  /* 0x014080051310783b */ /* 0x008e280008004200 */
[----:B0-----:R-:W-:Y:S04]  /*6b690*/  STL.64 [R1+0x3778], R18 ;  /* 0x0037781201007387 */ /* 0x001fe80000100a00 */
[----:B------:R-:W-:Y:S04]  /*6b6a0*/  STL.64 [R1+0x3770], R16 ;  /* 0x0037701001007387 */ /* 0x000fe80000100a00 */
[----:B------:R-:W2:Y:S04]  /*6b6b0*/  LDL.LU.64 R26, [R1+0x3920] ;  /* 0x00392000011a7983 */ /* 0x000ea80000300a00 */
[----:B------:R-:W2:Y:S04]  /*6b6c0*/  LDL.LU.64 R24, [R1+0x3918] ;  /* 0x0039180001187983 */ /* 0x000ea80000300a00 */
[----:B------:R0:W-:Y:S04]  /*6b6d0*/  STL.64 [R1+0x7d8], R6 ;  /* 0x0007d80601007387 */ /* 0x0001e80000100a00 */
[----:B0-----:R-:W2:Y:S01]  /*6b6e0*/  LDL.LU.64 R6, [R1+0x3910] ;  /* 0x0039100001067983 */ /* 0x001ea20000300a00 */
[----:B------:R-:W-:-:S02]  /*6b6f0*/  IMAD.MOV.U32 R10, RZ, RZ, R4 ;  /* 0x000000ffff0a7224 */ /* 0x000fc400078e0004 */
[----:B------:R-:W-:-:S05]  /*6b700*/  IMAD.MOV.U32 R11, RZ, RZ, R5 ;  /* 0x000000ffff0b7224 */ /* 0x000fca00078e0005 */
[----:B------:R-:W-:Y:S04]  /*6b710*/  STL.64 [R1+0x3800], R10 ;  /* 0x0038000a01007387 */ /* 0x000fe80000100a00 */
[----:B------:R0:W-:Y:S04]  /*6b720*/  STL.64 [R1+0x37f8], R8 ;  /* 0x0037f80801007387 */ /* 0x0001e80000100a00 */
[----:B0-----:R-:W3:Y:S01]  /*6b730*/  LDL.64 R8, [R1+0x40] ;  /* 0x0000400001087983 */ /* 0x001ee20000100a00 */
        /* <DEDUP_REMOVED lines=29> */
[----:B0-----:R-:W3:Y:S04]  /*6b910*/  LDL.LU.64 R6, [R1+0x38a0] ;  /* 0x0038a00001067983 */ /* 0x001ee80000300a00 */
[----:B------:R-:W3:Y:S01]  /*6b920*/  LDL.LU.64 R4, [R1+0x3898] ;  /* 0x0038980001047983 */ /* 0x000ee20000300a00 */
[----:B--2---:R-:W-:Y:S03]  /*6b930*/  HMMA.16816.F32.BF16 R24, R20, R26, R12 ;  /* 0x0000001a1418723c */ /* 0x004fe6000004180c */
[----:B------:R-:W3:-:S15]  /*6b940*/  LDL.LU.64 R14, [R1+0x3890] ;  /* 0x00389000010e7983 */ /* 0x000ede0000300a00 */
[----:B------:R-:W-:Y:S01]  /*6b950*/  NOP ;  /* 0x0000000000007918 */ /* 0x000fe20000000000 */
        /* <DEDUP_REMOVED lines=12> */
[----:B------:R-:W3:Y:S04]  /*6ba20*/  LDL.LU.64 R24, [R1+0x3860] ;  /* 0x0038600001187983 */ /* 0x000ee80000300a00 */
[----:B------:R-:W2:Y:S04]  /*6ba30*/  LDL.LU.64 R6, [R1+0x3858] ;  /* 0x0038580001067983 */ /* 0x000ea80000300a00 */
[----:B------:R-:W2:Y:S01]  /*6ba40*/  LDL.LU.64 R4, [R1+0x3850] ;  /* 0x0038500001047983 */ /* 0x000ea20000300a00 */
[----:B------:R-:W-:-:S02]  /*6ba50*/  IMAD.MOV.U32 R16, RZ, RZ, R28 ;  /* 0x000000ffff107224 */ /* 0x000fc400078e001c */
[----:B----4-:R-:W-:Y:S02]  /*6ba60*/  IMAD.MOV.U32 R17, RZ, RZ, R3 ;  /* 0x000000ffff117224 */ /* 0x010fe400078e0003 */
[----:B------:R-:W-:Y:S02]  /*6ba70*/  IMAD.MOV.U32 R18, RZ, RZ, R2 ;  /* 0x000000ffff127224 */ /* 0x000fe400078e0002 */
[----:B------:R-:W-:Y:S01]  /*6ba80*/  IMAD.MOV.U32 R19, RZ, RZ, R0 ;  /* 0x000000ffff137224 */ /* 0x000fe200078e0000 */
[----:B------:R-:W-:Y:S04]  /*6ba90*/  STL.64 [R1+0x6b0], R20 ;  /* 0x0006b01401007387 */ /* 0x000fe80000100a00 */
[----:B------:R2:W-:Y:S02]  /*6baa0*/  STL.64 [R1+0x6b8], R22 ;  /* 0x0006b81601007387 */ /* 0x0005e40000100a00 */
[----:B--2---:R-:W-:Y:S01]  /*6bab0*/  HMMA.16816.F32.BF16 R20, R4, R8, R16 ;  /* 0x000000080414723c */ /* 0x004fe20000041810 */
[----:B------:R-:W-:-:S02]  /*6bac0*/  IMAD.MOV.U32 R17, RZ, RZ, R8 ;  /* 0x000000ffff117224 */ /* 0x000fc400078e0008 */
[----:B------:R-:W-:-:S05]  /*6bad0*/  IMAD.MOV.U32 R16, RZ, RZ, R9 ;  /* 0x000000ffff107224 */ /* 0x000fca00078e0009 */
[----:B---3--:R-:W-:Y:S11]  /*6bae0*/  HMMA.16816.F32.BF16 R8, R4, R24, R12 ;  /* 0x000000180408723c */ /* 0x008ff6000004180c */
[----:B------:R0:W-:Y:S04]  /*6baf0*/  STL.64 [R1+0x750], R20 ;  /* 0x0007501401007387 */ /* 0x0001e80000100a00 */
[----:B------:R1:W-:Y:S04]  /*6bb00*/  STL.64 [R1+0x758], R22 ;  /* 0x0007581601007387 */ /* 0x0003e80000100a00 */
[----:B0-----:R-:W2:Y:S04]  /*6bb10*/  LDL.LU R20, [R1+0xab0] ;  /* 0x000ab00001147983 */ /* 0x001ea80000300800 */
[----:B------:R-:W2:Y:S04]  /*6bb20*/  LDL.LU R21, [R1+0xab4] ;  /* 0x000ab40001157983 */ /* 0x000ea80000300800 */
[----:B-1----:R-:W3:Y:S04]  /*6bb30*/  LDL.LU R22, [R1+0xab8] ;  /* 0x000ab80001167983 */ /* 0x002ee80000300800 */
[----:B------:R-:W3:Y:S04]  /*6bb40*/  LDL.LU R23, [R1+0xabc] ;  /* 0x000abc0001177983 */ /* 0x000ee80000300800 */
[----:B------:R-:W4:Y:S04]  /*6bb50*/  LDL R12, [R1+0x10] ;  /* 0x00001000010c7983 */ /* 0x000f280000100800 */
[----:B------:R-:W4:Y:S01]  /*6bb60*/  LDL R13, [R1+0x14] ;  /* 0x00001400010d7983 */ /* 0x000f220000100800 */
[----:B------:R-:W-:Y:S01]  /*6bb70*/  IMAD.MOV.U32 R19, RZ, RZ, R24 ;  /* 0x000000ffff137224 */ /* 0x000fe200078e0018 */
[----:B------:R-:W-:-:S02]  /*6bb80*/  MOV R18, R25 ;  /* 0x0000001900127202 */ /* 0x000fc40000000f00 */
[----:B----4-:R0:W-:Y:S04]  /*6bb90*/  STL.64 [R1+0x3838], R12 ;  /* 0x0038380c01007387 */ /* 0x0101e80000100a00 */
[----:B0-----:R-:W4:Y:S04]  /*6bba0*/  LDL.64 R12, [R1+0x20] ;  /* 0x00002000010c7983 */ /* 0x001f280000100a00 */
        /* <DEDUP_REMOVED lines=12> */
[----:B------:R-:W-:Y:S02]  /*6bc70*/  IMAD.MOV.U32 R2, RZ, RZ, R10 ;  /* 0x000000ffff027224 */ /* 0x000fe400078e000a */
[----:B------:R-:W-:Y:S01]  /*6bc80*/  IMAD.MOV.U32 R0, RZ, RZ, R11 ;  /* 0x000000ffff007224 */ /* 0x000fe200078e000b */
[----:B--2---:R-:W-:Y:S04]  /*6bc90*/  STL.64 [R1+0x3848], R26 ;  /* 0x0038481a01007387 */ /* 0x004fe80000100a00 */
[----:B------:R0:W-:Y:S04]  /*6bca0*/  STL.64 [R1+0x3840], R24 ;  /* 0x0038401801007387 */ /* 0x0001e80000100a00 */
[----:B0-----:R-:W4:Y:S04]  /*6bcb0*/  LDL.LU R24, [R1+0xae0] ;  /* 0x000ae00001187983 */ /* 0x001f280000300800 */
[----:B------:R-:W4:Y:S04]  /*6bcc0*/  LDL.LU R25, [R1+0xae4] ;  /* 0x000ae40001197983 */ /* 0x000f280000300800 */
[----:B------:R-:W4:Y:S04]  /*6bcd0*/  LDL.LU R26, [R1+0xae8] ;  /* 0x000ae800011a7983 */ /* 0x000f280000300800 */
[----:B------:R-:W4:Y:S04]  /*6bce0*/  LDL.LU R27, [R1+0xaec] ;  /* 0x000aec00011b7983 */ /* 0x000f280000300800 */
[----:B---3--:R-:W-:Y:S04]  /*6bcf0*/  STL.64 [R1+0x3810], R22 ;  /* 0x0038101601007387 */ /* 0x008fe80000100a00 */
[----:B------:R0:W-:Y:S04]  /*6bd00*/  STL.64 [R1+0x3808], R20 ;  /* 0x0038081401007387 */ /* 0x0001e80000100a00 */
[----:B0-----:R-:W2:Y:S04]  /*6bd10*/  LDL R20, [R1] ;  /* 0x0000000001147983 */ /* 0x001ea80000100800 */
[----:B------:R-:W2:Y:S04]  /*6bd20*/  LDL R21, [R1+0x4] ;  /* 0x0000040001157983 */ /* 0x000ea80000100800 */
[----:B------:R-:W3:Y:S04]  /*6bd30*/  LDL.LU R8, [R1+0xba0] ;  /* 0x000ba00001087983 */ /* 0x000ee80000300800 */
[----:B------:R-:W3:Y:S04]  /*6bd40*/  LDL.LU R9, [R1+0xba4] ;  /* 0x000ba40001097983 */ /* 0x000ee80000300800 */
[----:B------:R-:W3:Y:S04]  /*6bd50*/  LDL.LU R10, [R1+0xba8] ;  /* 0x000ba800010a7983 */ /* 0x000ee80000300800 */
[----:B------:R-:W3:Y:S04]  /*6bd60*/  LDL.LU R11, [R1+0xbac] ;  /* 0x000bac00010b7983 */ /* 0x000ee80000300800 */
[----:B------:R-:W-:Y:S04]  /*6bd70*/  STL.64 [R1+0x37e0], R18 ;  /* 0x0037e01201007387 */ /* 0x000fe80000100a00 */
[----:B------:R0:W-:Y:S04]  /*6bd80*/  STL.64 [R1+0x37d8], R16 ;  /* 0x0037d81001007387 */ /* 0x0001e80000100a00 */
[----:B0-----:R-:W2:Y:S04]  /*6bd90*/  LDL.64 R16, [R1+0x210] ;  /* 0x0002100001107983 */ /* 0x001ea80000100a00 */
[----:B--2---:R0:W-:Y:S04]  /*6bda0*/  STL.64 [R1+0x37e8], R16 ;  /* 0x0037e81001007387 */ /* 0x0041e80000100a00 */
[----:B0-----:R-:W2:Y:S01]  /*6bdb0*/  LDL.64 R16, [R1+0x50] ;  /* 0x0000500001107983 */ /* 0x001ea20000100a00 */
[----:B----4-:R-:W-:Y:S03]  /*6bdc0*/  HMMA.16816.F32.BF16 R24, R4, R12, R24 ;  /* 0x0000000c0418723c */ /* 0x010fe60000041818 */
[----:B--2---:R0:W-:Y:S04]  /*6bdd0*/  STL.64 [R1+0x37f0], R16 ;  /* 0x0037f01001007387 */ /* 0x0041e80000100a00 */
[----:B0-----:R-:W2:Y:S04]  /*6bde0*/  LDL.LU R16, [R1+0xb90] ;  /* 0x000b900001107983 */ /* 0x001ea80000300800 */
[----:B------:R-:W2:Y:S04]  /*6bdf0*/  LDL.LU R17, [R1+0xb94] ;  /* 0x000b940001117983 */ /* 0x000ea80000300800 */
[----:B------:R-:W2:Y:S04]  /*6be00*/  LDL.LU R18, [R1+0xb98] ;  /* 0x000b980001127983 */ /* 0x000ea80000300800 */
[----:B------:R-:W2:Y:S04]  /*6be10*/  LDL.LU R19, [R1+0xb9c] ;  /* 0x000b9c0001137983 */ /* 0x000ea80000300800 */
[----:B------:R0:W-:Y:S04]  /*6be20*/  STL [R1+0x3004], R0 ;  /* 0x0030040001007387 */ /* 0x0001e80000100800 */
[----:B------:R1:W-:Y:S04]  /*6be30*/  STL [R1+0x3000], R2 ;  /* 0x0030000201007387 */ /* 0x0003e80000100800 */
[----:B------:R-:W-:Y:S04]  /*6be40*/  STL [R1+0x2ffc], R3 ;  /* 0x002ffc0301007387 */ /* 0x000fe80000100800 */
[----:B------:R-:W-:Y:S04]  /*6be50*/  STL [R1+0x2ff8], R28 ;  /* 0x002ff81c01007387 */ /* 0x000fe80000100800 */
[----:B------:R-:W-:Y:S04]  /*6be60*/  STL.64 [R1+0x800], R24 ;  /* 0x0008001801007387 */ /* 0x000fe80000100a00 */
[----:B------:R4:W-:Y:S01]  /*6be70*/  STL.64 [R1+0x808], R26 ;  /* 0x0008081a01007387 */ /* 0x0009e20000100a00 */
[----:B0-----:R-:W-:-:S02]  /*6be80*/  IMAD.MOV.U32 R0, RZ, RZ, R13 ;  /* 0x000000ffff007224 */ /* 0x001fc400078e000d */
[----:B-1----:R-:W-:Y:S01]  /*6be90*/  IMAD.MOV.U32 R2, RZ, RZ, R12 ;  /* 0x000000ffff027224 */ /* 0x002fe200078e000c */
[----:B----4-:R-:W4:Y:S04]  /*6bea0*/  LDL.LU.64 R26, [R1+0x3848] ;  /* 0x00384800011a7983 */ /* 0x010f280000300a00 */
[----:B------:R-:W4:Y:S04]  /*6beb0*/  LDL.LU.64 R24, [R1+0x3840] ;  /* 0x0038400001187983 */ /* 0x000f280000300a00 */
[----:B------:R-:W4:Y:S01]  /*6bec0*/  LDL.LU.64 R12, [R1+0x3838] ;  /* 0x00383800010c7983 */ /* 0x000f220000300a00 */
[----:B------:R-:W0:Y:S01]  /*6bed0*/  S2R R23, SR_TID.X ;  /* 0x0000000000177919 */ /* 0x000e220000002100 */
[----:B----4-:R-:W-:Y:S02]  /*6bee0*/  HMMA.16816.F32.BF16 R12, R4, R12, R24 ;  /* 0x0000000c040c723c */ /* 0x010fe40000041818 */
[----:B------:R-:W4:Y:S04]  /*6bef0*/  LDL.LU.64 R26, [R1+0x3830] ;  /* 0x00383000011a7983 */ /* 0x000f280000300a00 */
[----:B------:R-:W4:Y:S01]  /*6bf00*/  LDL.LU.64 R24, [R1+0x3828] ;  /* 0x0038280001187983 */ /* 0x000f220000300a00 */
[----:B0-----:R-:W-:-:S12]  /*6bf10*/  IMAD.SHL.U32 R3, R23, 0x2, RZ ;  /* 0x0000000217037824 */ /* 0x001fd800078e00ff */
[----:B------:R0:W-:Y:S04]  /*6bf20*/  STL.64 [R1+0x810], R12 ;  /* 0x0008100c01007387 */ /* 0x0001e80000100a00 */
[----:B------:R1:W-:Y:S04]  /*6bf30*/  STL.64 [R1+0x818], R14 ;  /* 0x0008180e01007387 */ /* 0x0003e80000100a00 */
[----:B0-----:R-:W3:Y:S01]  /*6bf40*/  LDL.LU.64 R12, [R1+0x3820] ;  /* 0x00382000010c7983 */ /* 0x001ee20000300a00 */
[C---:B-1----:R-:W-:Y:S01]  /*6bf50*/  IMAD.SHL.U32 R15, R23.reuse, 0x80, RZ ;  /* 0x00000080170f7824 */ /* 0x042fe200078e00ff */
[----:B------:R-:W-:-:S02]  /*6bf60*/  LOP3.LUT R14, R23, 0x7, RZ, 0xc0, !PT ;  /* 0x00000007170e7812 */ /* 0x000fc400078ec0ff */
[----:B----4-:R-:W-:Y:S01]  /*6bf70*/  HMMA.16816.F32.BF16 R20, R4, R20, R24 ;  /* 0x000000140414723c */ /* 0x010fe20000041818 */
[----:B------:R-:W4:-:S15]  /*6bf80*/  LDL.LU.64 R24, [R1+0x3818] ;  /* 0x0038180001187983 */ /* 0x000f1e0000300a00 */
[----:B------:R-:W-:-:S03]  /*6bf90*/  NOP ;  /* 0x0000000000007918 */ /* 0x000fc60000000000 */
[----:B------:R-:W-:Y:S01]  /*6bfa0*/  IMAD.MOV.U32 R26, RZ, RZ, R22 ;  /* 0x000000ffff1a7224 */ /* 0x000fe200078e0016 */
[----:B------:R0:W-:Y:S01]  /*6bfb0*/  STL.64 [R1+0x830], R20 ;  /* 0x0008301401007387 */ /* 0x0001e20000100a00 */
[----:B------:R-:W-:-:S03]  /*6bfc0*/  MOV R27, R23 ;  /* 0x00000017001b7202 */ /* 0x000fc60000000f00 */
[----:B------:R-:W4:Y:S04]  /*6bfd0*/  LDL.LU.64 R22, [R1+0x3810] ;  /* 0x0038100001167983 */ /* 0x000f280000300a00 */
[----:B0-----:R-:W4:Y:S01]  /*6bfe0*/  LDL.LU.64 R20, [R1+0x3808] ;  /* 0x0038080001147983 */ /* 0x001f220000300a00 */
[----:B------:R-:W-:-:S05]  /*6bff0*/  IMAD R14, R14, 0x110, RZ ;  /* 0x000001100e0e7824 */ /* 0x000fca00078e02ff */
[----:B------:R-:W-:-:S04]  /*6c000*/  LOP3.LUT R14, R14, 0x10, R3, 0x78, !PT ;  /* 0x000000100e0e7812 */ /* 0x000fc800078e7803 */
[----:B------:R-:W-:Y:S01]  /*6c010*/  LOP3.LUT R14, R14, 0x800, R15, 0xf8, !PT ;  /* 0x000008000e0e7812 */ /* 0x000fe200078ef80f */
[----:B------:R-:W-:Y:S04]  /*6c020*/  STL [R1+0x36f8], R27 ;  /* 0x0036f81b01007387 */ /* 0x000fe80000100800 */
[----:B------:R-:W-:Y:S01]  /*6c030*/  STL [R1+0x36f4], R26 ;  /* 0x0036f41a01007387 */ /* 0x000fe20000100800 */
[----:B------:R-:W-:Y:S01]  /*6c040*/  LOP3.LUT R14, R14, 0x20, RZ, 0x3c, !PT ;  /* 0x000000200e0e7812 */ /* 0x000fe200078e3cff */
[C---:B---3--:R-:W-:Y:S08]  /*6c050*/  HMMA.16816.F32.BF16 R8, R4.reuse, R12, R8 ;  /* 0x0000000c0408723c */ /* 0x048ff00000041808 */
[----:B----4-:R-:W-:-:S15]  /*6c060*/  HMMA.16816.F32.BF16 R20, R4, R24, R20 ;  /* 0x000000180414723c */ /* 0x010fde0000041814 */
[----:B------:R-:W-:-:S04]  /*6c070*/  NOP ;  /* 0x0000000000007918 */ /* 0x000fc80000000000 */
[----:B------:R-:W-:Y:S04]  /*6c080*/  STL.64 [R1+0x840], R20 ;  /* 0x0008401401007387 */ /* 0x000fe80000100a00 */
[----:B------:R-:W-:Y:S04]  /*6c090*/  STL.64 [R1+0x848], R22 ;  /* 0x0008481601007387 */ /* 0x000fe80000100a00 */
[----:B------:R-:W0:Y:S04]  /*6c0a0*/  LDSM.16.MT88.4 R20, [R14+UR5+0x14000] ;  /* 0x014000050e14783b */ /* 0x000e280008004200 */
[----:B0-----:R-:W-:Y:S04]  /*6c0b0*/  STL.64 [R1+0x3648], R22 ;  /* 0x0036481601007387 */ /* 0x001fe80000100a00 */
[----:B------:R0:W-:Y:S04]  /*6c0c0*/  STL.64 [R1+0x3640], R20 ;  /* 0x0036401401007387 */ /* 0x0001e80000100a00 */
[----:B0-----:R-:W3:Y:S04]  /*6c0d0*/  LDL.LU R20, [R1+0xb70] ;  /* 0x000b700001147983 */ /* 0x001ee80000300800 */
[----:B------:R-:W3:Y:S04]  /*6c0e0*/  LDL.LU R21, [R1+0xb74] ;  /* 0x000b740001157983 */ /* 0x000ee80000300800 */
[----:B------:R-:W3:Y:S04]  /*6c0f0*/  LDL.LU R22, [R1+0xb78] ;  /* 0x000b780001167983 */ /* 0x000ee80000300800 */
[----:B------:R-:W3:Y:S04]  /*6c100*/  LDL.LU R23, [R1+0xb7c] ;  /* 0x000b7c0001177983 */ /* 0x000ee80000300800 */
[----:B------:R-:W-:Y:S04]  /*6c110*/  STL.64 [R1+0x870], R8 ;  /* 0x0008700801007387 */ /* 0x000fe80000100a00 */
[----:B------:R0:W-:Y:S04]  /*6c120*/  STL.64 [R1+0x878], R10 ;  /* 0x0008780a01007387 */ /* 0x0001e80000100a00 */
[----:B0-----:R-:W4:Y:S04]  /*6c130*/  LDL.LU.64 R10, [R1+0x3800] ;  /* 0x00380000010a7983 */ /* 0x001f280000300a00 */
[----:B------:R-:W2:Y:S04]  /*6c140*/  LDL.LU.64 R8, [R1+0x37f8] ;  /* 0x0037f80001087983 */ /* 0x000ea80000300a00 */
[----:B------:R0:W-:Y:S04]  /*6c150*/  STL [R1+0x36ec], R12 ;  /* 0x0036ec0c01007387 */ /* 0x0001e80000100800 */
[----:B------:R1:W-:Y:S04]  /*6c160*/  STL [R1+0x36e8], R13 ;  /* 0x0036e80d01007387 */ /* 0x0003e80000100800 */
[----:B0-----:R-:W3:Y:S04]  /*6c170*/  LDL.LU R12, [R1+0xb80] ;  /* 0x000b8000010c7983 */ /* 0x001ee80000300800 */
[----:B-1----:R-:W3:Y:S04]  /*6c180*/  LDL.LU R13, [R1+0xb84] ;  /* 0x000b8400010d7983 */ /* 0x002ee80000300800 */
[----:B------:R-:W3:Y:S04]  /*6c190*/  LDL.LU R14, [R1+0xb88] ;  /* 0x000b8800010e7983 */ /* 0x000ee80000300800 */
[----:B------:R-:W3:Y:S01]  /*6c1a0*/  LDL.LU R15, [R1+0xb8c] ;  /* 0x000b8c00010f7983 */ /* 0x000ee20000300800 */
[----:B--2---:R-:W-:-:S15]  /*6c1b0*/  HMMA.16816.F32.BF16 R16, R4, R8, R16 ;  /* 0x000000080410723c */ /* 0x004fde0000041810 */
[----:B------:R-:W-:-:S04]  /*6c1c0*/  NOP ;  /* 0x0000000000007918 */ /* 0x000fc80000000000 */
[----:B------:R0:W-:Y:S04]  /*6c1d0*/  STL.64 [R1+0x880], R16 ;  /* 0x0008801001007387 */ /* 0x0001e80000100a00 */
[----:B------:R-:W-:Y:S04]  /*6c1e0*/  STL.64 [R1+0x888], R18 ;  /* 0x0008881201007387 */ /* 0x000fe80000100a00 */
[----:B0-----:R-:W3:Y:S04]  /*6c1f0*/  LDL.LU.64 R16, [R1+0x37f0] ;  /* 0x0037f00001107983 */ /* 0x001ee80000300a00 */
[----:B----4-:R-:W-:Y:S04]  /*6c200*/  STL.64 [R1+0x36e0], R10 ;  /* 0x0036e00a01007387 */ /* 0x010fe80000100a00 */
[----:B------:R0:W-:Y:S01]  /*6c210*/  STL.64 [R1+0x36d8], R8 ;  /* 0x0036d80801007387 */ /* 0x0001e20000100a00 */
[----:B---3--:R-:W-:Y:S01]  /*6c220*/  HMMA.16816.F32.BF16 R12, R4, R16, R12 ;  /* 0x00000010040c723c */ /* 0x008fe2000004180c */
[----:B0-----:R-:W-:-:S02]  /*6c230*/  IMAD.MOV.U32 R9, RZ, RZ, R16 ;  /* 0x000000ffff097224 */ /* 0x001fc400078e0010 */
[----:B------:R-:W-:Y:S02]  /*6c240*/  IMAD.MOV.U32 R8, RZ, RZ, R17 ;  /* 0x000000ffff087224 */ /* 0x000fe400078e0011 */
[----:B------:R-:W2:-:S14]  /*6c250*/  LDL.LU.64 R16, [R1+0x37e8] ;  /* 0x0037e80001107983 */ /* 0x000e9c0000300a00 */
[----:B------:R-:W-:Y:S04]  /*6c260*/  STL [R1+0x8a4], R13 ;  /* 0x0008a40d01007387 */ /* 0x000fe80000100800 */
[----:B------:R0:W-:Y:S04]  /*6c270*/  STL.64 [R1+0x8a8], R14 ;  /* 0x0008a80e01007387 */ /* 0x0001e80000100a00 */
[----:B------:R-:W-:Y:S04]  /*6c280*/  STL [R1+0x36fc], R8 ;  /* 0x0036fc0801007387 */ /* 0x000fe80000100800 */
[----:B------:R1:W-:Y:S01]  /*6c290*/  STL [R1+0x36f0], R9 ;  /* 0x0036f00901007387 */ /* 0x0003e20000100800 */
[----:B0-----:R-:W-:-:S03]  /*6c2a0*/  IMAD.MOV.U32 R15, RZ, RZ, R12 ;  /* 0x000000ffff0f7224 */ /* 0x001fc600078e000c */
[----:B-1----:R-:W3:Y:S04]  /*6c2b0*/  LDL.64 R8, [R1+0x200] ;  /* 0x0002000001087983 */ /* 0x002ee80000100a00 */
[----:B------:R-:W-:Y:S04]  /*6c2c0*/  STL [R1+0x2ec8], R15 ;  /* 0x002ec80f01007387 */ /* 0x000fe80000100800 */
[----:B------:R-:W4:Y:S01]  /*6c2d0*/  LDL.LU.64 R18, [R1+0x37e0] ;  /* 0x0037e00001127983 */ /* 0x000f220000300a00 */
[----:B--2---:R-:W-:Y:S01]  /*6c2e0*/  HMMA.16816.F32.BF16 R20, R4, R16, R20 ;  /* 0x000000100414723c */ /* 0x004fe20000041814 */
[----:B------:R-:W-:-:S02]  /*6c2f0*/  IMAD.MOV.U32 R12, RZ, RZ, R16 ;  /* 0x000000ffff0c7224 */ /* 0x000fc400078e0010 */
[----:B------:R-:W-:Y:S02]  /*6c300*/  IMAD.MOV.U32 R13, RZ, RZ, R17 ;  /* 0x000000ffff0d7224 */ /* 0x000fe400078e0011 */
[----:B------:R-:W2:-:S14]  /*6c310*/  LDL.LU.64 R16, [R1+0x37d8] ;  /* 0x0037d80001107983 */ /* 0x000e9c0000300a00 */
[----:B------:R0:W-:Y:S04]  /*6c320*/  STL.64 [R1+0x8b0], R20 ;  /* 0x0008b01401007387 */ /* 0x0001e80000100a00 */
[----:B------:R1:W-:Y:S01]  /*6c330*/  STL [R1+0x8b8], R22 ;  /* 0x0008b81601007387 */ /* 0x0003e20000100800 */
[----:B------:R-:W-:-:S03]  /*6c340*/  IMAD.MOV.U32 R14, RZ, RZ, R23 ;  /* 0x000000ffff0e7224 */ /* 0x000fc600078e0017 */
[----:B0-----:R-:W2:Y:S04]  /*6c350*/  LDL.LU R20, [R1+0xa40] ;  /* 0x000a400001147983 */ /* 0x001ea80000300800 */
[----:B------:R-:W2:Y:S04]  /*6c360*/  LDL.LU R21, [R1+0xa44] ;  /* 0x000a440001157983 */ /* 0x000ea80000300800 */
[----:B-1----:R-:W2:Y:S04]  /*6c370*/  LDL.LU R22, [R1+0xa48] ;  /* 0x000a480001167983 */ /* 0x002ea80000300800 */
[----:B------:R-:W2:Y:S04]  /*6c380*/  LDL.LU R23, [R1+0xa4c] ;  /* 0x000a4c0001177983 */ /* 0x000ea80000300800 */
[----:B--2---:R-:W-:Y:S04]  /*6c390*/  STL.64 [R1+0x3718], R22 ;  /* 0x0037181601007387 */ /* 0x004fe80000100a00 */
[----:B------:R0:W-:Y:S04]  /*6c3a0*/  STL.64 [R1+0x3710], R20 ;  /* 0x0037101401007387 */ /* 0x0001e80000100a00 */
[----:B0-----:R-:W2:Y:S04]  /*6c3b0*/  LDL.64 R20, [R1+0x10] ;  /* 0x0000100001147983 */ /* 0x001ea80000100a00 */
[----:B--2---:R0:W-:Y:S02]  /*6c3c0*/  STL.64 [R1+0x3728], R20 ;  /* 0x0037281401007387 */ /* 0x0041e40000100a00 */
[----:B0-----:R-:W-:-:S02]  /*6c3d0*/  IMAD.MOV.U32 R20, RZ, RZ, R2 ;  /* 0x000000ffff147224 */ /* 0x001fc400078e0002 */
[----:B------:R-:W-:-:S05]  /*6c3e0*/  IMAD.MOV.U32 R21, RZ, RZ, R0 ;  /* 0x000000ffff157224 */ /* 0x000fca00078e0000 */
[----:B------:R0:W-:Y:S04]  /*6c3f0*/  STL.64 [R1+0x3740], R20 ;  /* 0x0037401401007387 */ /* 0x0001e80000100a00 */
[----:B0-----:R-:W3:Y:S04]  /*6c400*/  LDL.LU R20, [R1+0xb60] ;  /* 0x000b600001147983 */ /* 0x001ee80000300800 */
[----:B------:R-:W3:Y:S04]  /*6c410*/  LDL.LU R21, [R1+0xb64] ;  /* 0x000b640001157983 */ /* 0x000ee80000300800 */
[----:B------:R-:W3:Y:S04]  /*6c420*/  LDL.LU R22, [R1+0xb68] ;  /* 0x000b680001167983 */ /* 0x000ee80000300800 */
[----:B------:R-:W3:Y:S04]  /*6c430*/  LDL.LU R23, [R1+0xb6c] ;  /* 0x000b6c0001177983 */ /* 0x000ee80000300800 */
[----:B------:R-:W-:Y:S01]  /*6c440*/  STL [R1+0x3298], R14 ;  /* 0x0032980e01007387 */ /* 0x000fe20000100800 */
[----:B---3--:R-:W-:-:S15]  /*6c450*/  HMMA.16816.F32.BF16 R20, R4, R8, R20 ;  /* 0x000000080414723c */ /* 0x008fde0000041814 */
[----:B------:R-:W-:-:S04]  /*6c460*/  NOP ;  /* 0x0000000000007918 */ /* 0x000fc80000000000 */
[----:B------:R4:W-:Y:S01]  /*6c470*/  STL.64 [R1+0xab0], R20 ;  /* 0x000ab01401007387 */ /* 0x0009e20000100a00 */
[----:B------:R-:W-:-:S03]  /*6c480*/  MOV R15, R23 ;  /* 0x00000017000f7202 */ /* 0x000fc60000000f00 */
[----:B------:R-:W-:Y:S01]  /*6c490*/  STL [R1+0xab8], R22 ;  /* 0x000ab81601007387 */ /* 0x000fe20000100800 */
[----:B----4-:R-:W-:Y:S02]  /*6c4a0*/  IMAD.MOV.U32 R20, RZ, RZ, R19 ;  /* 0x000000ffff147224 */ /* 0x010fe400078e0013 */
[----:B------:R-:W-:-:S05]  /*6c4b0*/  IMAD.MOV.U32 R21, RZ, RZ, R18 ;  /* 0x000000ffff157224 */ /* 0x000fca00078e0012 */
[----:B------:R0:W-:Y:S04]  /*6c4c0*/  STL.64 [R1+0x3758], R20 ;  /* 0x0037581401007387 */ /* 0x0001e80000100a00 */
[----:B0-----:R-:W2:Y:S04]  /*6c4d0*/  LDL.64 R20, [R1+0x1f0] ;  /* 0x0001f00001147983 */ /* 0x001ea80000100a00 */
[----:B------:R-:W-:Y:S04]  /*6c4e0*/  STL [R1+0x329c], R15 ;  /* 0x00329c0f01007387 */ /* 0x000fe80000100800 */
[----:B------:R0:W-:Y:S04]  /*6c4f0*/  STL.64 [R1+0x3790], R12 ;  /* 0x0037900c01007387 */ /* 0x0001e80000100a00 */
[----:B0-----:R-:W3:Y:S04]  /*6c500*/  LDL.LU R12, [R1+0xb50] ;  /* 0x000b5000010c7983 */ /* 0x001ee80000300800 */
[----:B------:R-:W3:Y:S04]  /*6c510*/  LDL.LU R13, [R1+0xb54] ;  /* 0x000b5400010d7983 */ /* 0x000ee80000300800 */
[----:B------:R-:W3:Y:S04]  /*6c520*/  LDL.LU R14, [R1+0xb58] ;  /* 0x000b5800010e7983 */ /* 0x000ee80000300800 */
[----:B------:R-:W3:Y:S01]  /*6c530*/  LDL.LU R15, [R1+0xb5c] ;  /* 0x000b5c00010f7983 */ /* 0x000ee20000300800 */
[----:B------:R-:W-:-:S02]  /*6c540*/  IMAD.MOV.U32 R26, RZ, RZ, R8 ;  /* 0x000000ffff1a7224 */ /* 0x000fc400078e0008 */
[----:B--2---:R-:W-:Y:S02]  /*6c550*/  IMAD.MOV.U32 R8, RZ, RZ, R20 ;  /* 0x000000ffff087224 */ /* 0x004fe400078e0014 */
[----:B------:R-:W-:Y:S01]  /*6c560*/  IMAD.MOV.U32 R27, RZ, RZ, R21 ;  /* 0x000000ffff1b7224 */ /* 0x000fe200078e0015 */
[----:B---3--:R-:W-:Y:S01]  /*6c570*/  HMMA.16816.F32.BF16 R12, R4, R20, R12 ;  /* 0x00000014040c723c */ /* 0x008fe2000004180c */
[----:B------:R-:W-:Y:S02]  /*6c580*/  IMAD.MOV.U32 R20, RZ, RZ, R17 ;  /* 0x000000ffff147224 */ /* 0x000fe400078e0011 */
[----:B------:R-:W-:-:S15]  /*6c590*/  IMAD.MOV.U32 R21, RZ, RZ, R16 ;  /* 0x000000ffff157224 */ /* 0x000fde00078e0010 */
[----:B------:R-:W-:Y:S01]  /*6c5a0*/  NOP ;  /* 0x0000000000007918 */ /* 0x000fe20000000000 */
[----:B------:R-:W-:Y:S04]  /*6c5b0*/  STL.64 [R1+0xac0], R12 ;  /* 0x000ac00c01007387 */ /* 0x000fe80000100a00 */
[----:B------:R-:W-:Y:S04]  /*6c5c0*/  STL.64 [R1+0xac8], R14 ;  /* 0x000ac80e01007387 */ /* 0x000fe80000100a00 */
[----:B------:R-:W-:Y:S04]  /*6c5d0*/  STL.64 [R1+0x37a8], R8 ;  /* 0x0037a80801007387 */ /* 0x000fe80000100a00 */
[----:B------:R0:W-:Y:S04]  /*6c5e0*/  STL.64 [R1+0x3780], R20 ;  /* 0x0037801401007387 */ /* 0x0001e80000100a00 */
[----:B------:R-:W2:Y:S01]  /*6c5f0*/  LDL R16, [R1+0x1b0] ;  /* 0x0001b00001107983 */ /* 0x000ea20000100800 */
[----:B------:R-:W-:-:S03]  /*6c600*/  IMAD.MOV.U32 R17, RZ, RZ, R29 ;  /* 0x000000ffff117224 */ /* 0x000fc600078e001d */
[----:B------:R-:W3:Y:S04]  /*6c610*/  LDL.LU R29, [R1+0x37d4] ;  /* 0x0037d400011d7983 */ /* 0x000ee80000300800 */
[----:B--2---:R-:W-:Y:S04]  /*6c620*/  STL.64 [R1+0x3788], R16 ;  /* 0x0037881001007387 */ /* 0x004fe80000100a00 */
[----:B0-----:R-:W2:Y:S04]  /*6c630*/  LDL.LU R20, [R1+0xaa0] ;  /* 0x000aa00001147983 */ /* 0x001ea80000300800 */
[----:B------:R-:W2:Y:S04]  /*6c640*/  LDL.LU R21, [R1+0xaa4] ;  /* 0x000aa40001157983 */ /* 0x000ea80000300800 */
[----:B------:R-:W4:Y:S04]  /*6c650*/  LDL.LU R22, [R1+0xaa8] ;  /* 0x000aa80001167983 */ /* 0x000f280000300800 */
[----:B------:R-:W4:Y:S04]  /*6c660*/  LDL.LU R23, [R1+0xaac] ;  /* 0x000aac0001177983 */ /* 0x000f280000300800 */
[----:B----4-:R-:W-:Y:S04]  /*6c670*/  STL.64 [R1+0x37a0], R22 ;  /* 0x0037a01601007387 */ /* 0x010fe80000100a00 */
[----:B--2---:R-:W-:Y:S04]  /*6c680*/  STL.64 [R1+0x3798], R20 ;  /* 0x0037981401007387 */ /* 0x004fe80000100a00 */
[----:B------:R-:W2:Y:S04]  /*6c690*/  LDL.LU R12, [R1+0xb20] ;  /* 0x000b2000010c7983 */ /* 0x000ea80000300800 */
[----:B------:R-:W2:Y:S04]  /*6c6a0*/  LDL.LU R13, [R1+0xb24] ;  /* 0x000b2400010d7983 */ /* 0x000ea80000300800 */
[----:B------:R-:W4:Y:S04]  /*6c6b0*/  LDL.LU R14, [R1+0xb28] ;  /* 0x000b2800010e7983 */ /* 0x000f280000300800 */
[----:B------:R-:W4:Y:S04]  /*6c6c0*/  LDL.LU R15, [R1+0xb2c] ;  /* 0x000b2c00010f7983 */ /* 0x000f280000300800 */
[----:B----4-:R-:W-:Y:S04]  /*6c6d0*/  STL.64 [R1+0x37b8], R14 ;  /* 0x0037b80e01007387 */ /* 0x010fe80000100a00 */
[----:B--2---:R0:W-:Y:S04]  /*6c6e0*/  STL.64 [R1+0x37b0], R12 ;  /* 0x0037b00c01007387 */ /* 0x0041e80000100a00 */
[----:B0-----:R-:W2:Y:S04]  /*6c6f0*/  LDL.64 R12, [R1+0x1e0] ;  /* 0x0001e000010c7983 */ /* 0x001ea80000100a00 */
[----:B------:R-:W4:Y:S04]  /*6c700*/  LDL.LU R8, [R1+0xb30] ;  /* 0x000b300001087983 */ /* 0x000f280000300800 */
        /* <DEDUP_REMOVED lines=9> */
[----:B------:R-:W4:Y:S04]  /*6c7a0*/  LDL.64 R20, [R1+0x1d0] ;  /* 0x0001d00001147983 */ /* 0x000f280000100a00 */
[----:B------:R-:W2:Y:S04]  /*6c7b0*/  LDL.64 R16, [R1+0x1c0] ;  /* 0x0001c00001107983 */ /* 0x000ea80000100a00 */
[----:B------:R-:W-:Y:S04]  /*6c7c0*/  STL.64 [R1+0x3708], R26 ;  /* 0x0037081a01007387 */ /* 0x000fe80000100a00 */
[----:B------:R0:W-:Y:S04]  /*6c7d0*/  STL.64 [R1+0x3700], R24 ;  /* 0x0037001801007387 */ /* 0x0001e80000100a00 */
[----:B0-----:R-:W2:Y:S04]  /*6c7e0*/  LDL.64 R24, [R1] ;  /* 0x0000000001187983 */ /* 0x001ea80000100a00 */
[----:B--2---:R0:W-:Y:S04]  /*6c7f0*/  STL.64 [R1+0x3720], R24 ;  /* 0x0037201801007387 */ /* 0x0041e80000100a00 */
        /* <DEDUP_REMOVED lines=8> */
[----:B------:R-:W2:Y:S01]  /*6c880*/  LDL.LU R26, [R1+0xa78] ;  /* 0x000a7800011a7983 */ /* 0x000ea20000300800 */
[----:B---3--:R-:W-:-:S03]  /*6c890*/  IMAD.MOV.U32 R27, RZ, RZ, R29 ;  /* 0x000000ffff1b7224 */ /* 0x008fc600078e001d */
[----:B------:R-:W3:Y:S01]  /*6c8a0*/  LDL.LU R29, [R1+0x37d0] ;  /* 0x0037d000011d7983 */ /* 0x000ee20000300800 */
[----:B------:R-:W-:Y:S03]  /*6c8b0*/  HMMA.16816.F32.BF16 R8, R4, R12, R8 ;  /* 0x0000000c0408723c */ /* 0x000fe60000041808 */
[----:B--2---:R-:W-:Y:S04]  /*6c8c0*/  STL.64 [R1+0x3750], R26 ;  /* 0x0037501a01007387 */ /* 0x004fe80000100a00 */
[----:B------:R0:W-:Y:S04]  /*6c8d0*/  STL.64 [R1+0x3748], R24 ;  /* 0x0037481801007387 */ /* 0x0001e80000100a00 */
[----:B0-----:R-:W2:Y:S04]  /*6c8e0*/  LDL.LU R24, [R1+0xa80] ;  /* 0x000a800001187983 */ /* 0x001ea80000300800 */
[----:B------:R-:W2:Y:S04]  /*6c8f0*/  LDL.LU R25, [R1+0xa84] ;  /* 0x000a840001197983 */ /* 0x000ea80000300800 */
[----:B------:R-:W2:Y:S04]  /*6c900*/  LDL.LU R26, [R1+0xa88] ;  /* 0x000a8800011a7983 */ /* 0x000ea80000300800 */
[----:B------:R-:W2:Y:S01]  /*6c910*/  LDL.LU R27, [R1+0xa8c] ;  /* 0x000a8c00011b7983 */ /* 0x000ea20000300800 */
[----:B------:R-:W-:-:S03]  /*6c920*/  IMAD.MOV.U32 R28, RZ, RZ, R13 ;  /* 0x000000ffff1c7224 */ /* 0x000fc600078e000d */
[----:B--2---:R-:W-:Y:S04]  /*6c930*/  STL.64 [R1+0x3768], R26 ;  /* 0x0037681a01007387 */ /* 0x004fe80000100a00 */
[----:B------:R0:W-:Y:S04]  /*6c940*/  STL.64 [R1+0x3760], R24 ;  /* 0x0037601801007387 */ /* 0x0001e80000100a00 */
[----:B0-----:R-:W2:Y:S04]  /*6c950*/  LDL.LU R24, [R1+0xa90] ;  /* 0x000a900001187983 */ /* 0x001ea80000300800 */
[----:B------:R-:W2:Y:S04]  /*6c960*/  LDL.LU R25, [R1+0xa94] ;  /* 0x000a940001197983 */ /* 0x000ea80000300800 */
[----:B------:R-:W2:Y:S04]  /*6c970*/  LDL.LU R26, [R1+0xa98] ;  /* 0x000a9800011a7983 */ /* 0x000ea80000300800 */
[----:B------:R-:W-:Y:S04]  /*6c980*/  STL.64 [R1+0xad0], R8 ;  /* 0x000ad00801007387 */ /* 0x000fe80000100a00 */
[----:B------:R0:W-:Y:S01]  /*6c990*/  STL.64 [R1+0xad8], R10 ;  /* 0x000ad80a01007387 */ /* 0x0001e20000100a00 */
[----:B---3--:R-:W-:Y:S01]  /*6c9a0*/  IMAD.MOV.U32 R27, RZ, RZ, R29 ;  /* 0x000000ffff1b7224 */ /* 0x008fe200078e001d */
[----:B------:R-:W-:-:S02]  /*6c9b0*/  MOV R29, R12 ;  /* 0x0000000c001d7202 */ /* 0x000fc40000000f00 */
[----:B0-----:R-:W4:Y:S04]  /*6c9c0*/  LDL.LU.64 R10, [R1+0x37c8] ;  /* 0x0037c800010a7983 */ /* 0x001f280000300a00 */
[----:B------:R-:W4:Y:S04]  /*6c9d0*/  LDL.LU.64 R8, [R1+0x37c0] ;  /* 0x0037c00001087983 */ /* 0x000f280000300a00 */
[----:B------:R-:W3:Y:S04]  /*6c9e0*/  LDL.LU.64 R14, [R1+0x37b8] ;  /* 0x0037b800010e7983 */ /* 0x000ee80000300a00 */
[----:B------:R-:W3:Y:S01]  /*6c9f0*/  LDL.LU.64 R12, [R1+0x37b0] ;  /* 0x0037b000010c7983 */ /* 0x000ee20000300a00 */
[----:B------:R-:W-:Y:S01]  /*6ca00*/  IMAD.MOV.U32 R3, RZ, RZ, R17 ;  /* 0x000000ffff037224 */ /* 0x000fe200078e0011 */
[C---:B----4-:R-:W-:Y:S08]  /*6ca10*/  HMMA.16816.F32.BF16 R8, R4.reuse, R20, R8 ;  /* 0x000000140408723c */ /* 0x050ff00000041808 */
[----:B---3--:R-:W-:Y:S11]  /*6ca20*/  HMMA.16816.F32.BF16 R12, R4, R16, R12 ;  /* 0x00000010040c723c */ /* 0x008ff6000004180c */
[----:B------:R0:W-:Y:S04]  /*6ca30*/  STL.64 [R1+0xb00], R8 ;  /* 0x000b000801007387 */ /* 0x0001e80000100a00 */
[----:B------:R1:W-:Y:S04]  /*6ca40*/  STL.64 [R1+0xb08], R10 ;  /* 0x000b080a01007387 */ /* 0x0003e80000100a00 */
[----:B0-----:R-:W3:Y:S01]  /*6ca50*/  LDL.LU.64 R8, [R1+0x37a8] ;  /* 0x0037a80001087983 */ /* 0x001ee20000300a00 */
[----:B-1----:R-:W-:-:S02]  /*6ca60*/  IMAD.MOV.U32 R11, RZ, RZ, R20 ;  /* 0x000000ffff0b7224 */ /* 0x002fc400078e0014 */
[----:B------:R-:W-:Y:S01]  /*6ca70*/  IMAD.MOV.U32 R10, RZ, RZ, R21 ;  /* 0x000000ffff0a7224 */ /* 0x000fe200078e0015 */
[----:B------:R-:W4:Y:S04]  /*6ca80*/  LDL.LU.64 R22, [R1+0x37a0] ;  /* 0x0037a00001167983 */ /* 0x000f280000300a00 */
[----:B------:R-:W4:Y:S04]  /*6ca90*/  LDL.LU.64 R20, [R1+0x3798] ;  /* 0x0037980001147983 */ /* 0x000f280000300a00 */
[----:B------:R0:W-:Y:S04]  /*6caa0*/  STL.64 [R1+0xb10], R12 ;  /* 0x000b100c01007387 */ /* 0x0001e80000100a00 */
[----:B------:R1:W-:Y:S04]  /*6cab0*/  STL.64 [R1+0xb18], R14 ;  /* 0x000b180e01007387 */ /* 0x0003e80000100a00 */
[----:B0-----:R-:W2:Y:S01]  /*6cac0*/  LDL.LU.64 R12, [R1+0x3790] ;  /* 0x00379000010c7983 */ /* 0x001ea20000300a00 */
[----:B-1----:R-:W-:-:S03]  /*6cad0*/  IMAD.MOV.U32 R14, RZ, RZ, R16 ;  /* 0x000000ffff0e7224 */ /* 0x002fc600078e0010 */
[----:B------:R-:W4:Y:S02]  /*6cae0*/  LDL.LU.64 R16, [R1+0x3788] ;  /* 0x0037880001107983 */ /* 0x000f240000300a00 */
[----:B----4-:R-:W-:Y:S02]  /*6caf0*/  HMMA.16816.F32.BF16 R4, R4, R16, R20 ;  /* 0x000000100404723c */ /* 0x010fe40000041814 */
[----:B------:R-:W2:Y:S04]  /*6cb00*/  LDL.LU.64 R20, [R1+0x3780] ;  /* 0x0037800001147983 */ /* 0x000ea80000300a00 */
[----:B------:R-:W2:Y:S04]  /*6cb10*/  LDL.LU.64 R18, [R1+0x3778] ;  /* 0x0037780001127983 */ /* 0x000ea80000300a00 */
[----:B------:R-:W2:Y:S09]  /*6cb20*/  LDL.LU.64 R16, [R1+0x3770] ;  /* 0x0037700001107983 */ /* 0x000eb20000300a00 */
[----:B------:R0:W-:Y:S04]  /*6cb30*/  STL.64 [R1+0xaf0], R4 ;  /* 0x000af00401007387 */ /* 0x0001e80000100a00 */
[----:B------:R1:W-:Y:S04]  /*6cb40*/  STL.64 [R1+0xaf8], R6 ;  /* 0x000af80601007387 */ /* 0x0003e80000100a00 */
[----:B0-----:R-:W4:Y:S04]  /*6cb50*/  LDL.LU R4, [R1+0xa30] ;  /* 0x000a300001047983 */ /* 0x001f280000300800 */
[----:B------:R-:W4:Y:S04]  /*6cb60*/  LDL.LU R5, [R1+0xa34] ;  /* 0x000a340001057983 */ /* 0x000f280000300800 */
[----:B-1----:R-:W4:Y:S04]  /*6cb70*/  LDL.LU R6, [R1+0xa38] ;  /* 0x000a380001067983 */ /* 0x002f280000300800 */
[----:B------:R-:W4:Y:S01]  /*6cb80*/  LDL.LU R7, [R1+0xa3c] ;  /* 0x000a3c0001077983 */ /* 0x000f220000300800 */
        /* <DEDUP_REMOVED lines=16> */
[----:B------:R-:W-:Y:S04]  /*6cc90*/  STL.64 [R1+0xa98], R22 ;  /* 0x000a981601007387 */ /* 0x000fe80000100a00 */
[----:B0-----:R-:W2:Y:S02]  /*6cca0*/  LDL.LU.64 R20, [R1+0x3728] ;  /* 0x0037280001147983 */ /* 0x001ea40000300a00 */
[----:B--2---:R-:W-:Y:S01]  /*6ccb0*/  HMMA.16816.F32.BF16 R24, R16, R20, R24 ;  /* 0x000000141018723c */ /* 0x004fe20000041818 */
[----:B------:R-:W-:-:S02]  /*6ccc0*/  IMAD.MOV.U32 R2, RZ, RZ, R20 ;  /* 0x000000ffff027224 */ /* 0x000fc400078e0014 */
[----:B------:R-:W-:-:S15]  /*6ccd0*/  IMAD.MOV.U32 R0, RZ, RZ, R21 ;  /* 0x000000ffff007224 */ /* 0x000fde00078e0015 */
[----:B------:R-:W-:Y:S01]  /*6cce0*/  NOP ;  /* 0x0000000000007918 */ /* 0x000fe20000000000 */
[----:B------:R0:W-:Y:S04]  /*6ccf0*/  STL.64 [R1+0xa80], R24 ;  /* 0x000a801801007387 */ /* 0x0001e80000100a00 */
[----:B------:R1:W-:Y:S04]  /*6cd00*/  STL.64 [R1+0xa88], R26 ;  /* 0x000a881a01007387 */ /* 0x0003e80000100a00 */
[----:B0-----:R-:W2:Y:S04]  /*6cd10*/  LDL.LU.64 R24, [R1+0x3720] ;  /* 0x0037200001187983 */ /* 0x001ea80000300a00 */
[----:B------:R-:W2:Y:S04]  /*6cd20*/  LDL.LU.64 R22, [R1+0x3718] ;  /* 0x0037180001167983 */ /* 0x000ea80000300a00 */
[----:B------:R-:W2:Y:S02]  /*6cd30*/  LDL.LU.64 R20, [R1+0x3710] ;  /* 0x0037100001147983 */ /* 0x000ea40000300a00 */
[----:B--2---:R-:W-:Y:S01]  /*6cd40*/  HMMA.16816.F32.BF16 R20, R16, R24, R20 ;  /* 0x000000181014723c */ /* 0x004fe20000041814 */
[----:B------:R-:W-:-:S15]  /*6cd50*/  IMAD.MOV.U32 R15, RZ, RZ, R25 ;  /* 0x000000ffff0f7224 */ /* 0x000fde00078e0019 */
[----:B------:R-:W-:-:S03]  /*6cd60*/  NOP ;  /* 0x0000000000007918 */ /* 0x000fc60000000000 */
[----:B------:R0:W-:Y:S04]  /*6cd70*/  STL.64 [R1+0xa70], R20 ;  /* 0x000a701401007387 */ /* 0x0001e80000100a00 */
[----:B------:R-:W-:Y:S04]  /*6cd80*/  STL.64 [R1+0xa78], R22 ;  /* 0x000a781601007387 */ /* 0x000fe80000100a00 */
[----:B-1----:R-:W2:Y:S01]  /*6cd90*/  LDL.LU.64 R26, [R1+0x3708] ;  /* 0x00370800011a7983 */ /* 0x002ea20000300a00 */
[----:B0-----:R-:W-:-:S03]  /*6cda0*/  IMAD.MOV.U32 R20, RZ, RZ, R24 ;  /* 0x000000ffff147224 */ /* 0x001fc600078e0018 */
[----:B------:R-:W4:Y:S04]  /*6cdb0*/  LDL.LU.64 R24, [R1+0x3700] ;  /* 0x0037000001187983 */ /* 0x000f280000300a00 */
[----:B------:R0:W-:Y:S04]  /*6cdc0*/  STL [R1+0x3668], R20 ;  /* 0x0036681401007387 */ /* 0x0001e80000100800 */
[----:B0-----:R-:W2:Y:S04]  /*6cdd0*/  LDL.LU R20, [R1+0x930] ;  /* 0x0009300001147983 */ /* 0x001ea80000300800 */
[----:B------:R-:W2:Y:S04]  /*6cde0*/  LDL.LU R21, [R1+0x934] ;  /* 0x0009340001157983 */ /* 0x000ea80000300800 */
[----:B------:R-:W2:Y:S04]  /*6cdf0*/  LDL.LU R22, [R1+0x938] ;  /* 0x0009380001167983 */ /* 0x000ea80000300800 */
[----:B------:R-:W2:Y:S04]  /*6ce00*/  LDL.LU R23, [R1+0x93c] ;  /* 0x00093c0001177983 */ /* 0x000ea80000300800 */
[----:B--2---:R-:W-:Y:S04]  /*6ce10*/  STL.64 [R1+0x3678], R22 ;  /* 0x0036781601007387 */ /* 0x004fe80000100a00 */
[----:B------:R3:W-:Y:S02]  /*6ce20*/  STL.64 [R1+0x3670], R20 ;  /* 0x0036701401007387 */ /* 0x0007e40000100a00 */
[----:B---3--:R-:W-:Y:S01]  /*6ce30*/  MOV R20, R8 ;  /* 0x0000000800147202 */ /* 0x008fe20000000f00 */
[----:B------:R-:W-:Y:S01]  /*6ce40*/  IMAD.MOV.U32 R21, RZ, RZ, R27 ;  /* 0x000000ffff157224 */ /* 0x000fe200078e001b */
[----:B------:R-:W2:Y:S04]  /*6ce50*/  LDL.LU R8, [R1+0x36fc] ;  /* 0x0036fc0001087983 */ /* 0x000ea80000300800 */
[----:B------:R-:W3:Y:S04]  /*6ce60*/  LDL.LU R27, [R1+0x36f8] ;  /* 0x0036f800011b7983 */ /* 0x000ee80000300800 */
[----:B------:R0:W-:Y:S02]  /*6ce70*/  STL.64 [R1+0x3688], R20 ;  /* 0x0036881401007387 */ /* 0x0001e40000100a00 */
[----:B0-----:R-:W-:-:S02]  /*6ce80*/  IMAD.MOV.U32 R20, RZ, RZ, R26 ;  /* 0x000000ffff147224 */ /* 0x001fc400078e001a */
[----:B------:R-:W-:Y:S01]  /*6ce90*/  IMAD.MOV.U32 R21, RZ, RZ, R9 ;  /* 0x000000ffff157224 */ /* 0x000fe200078e0009 */
[----:B------:R-:W3:Y:S04]  /*6cea0*/  LDL.LU R26, [R1+0x36f4] ;  /* 0x0036f400011a7983 */ /* 0x000ee80000300800 */
[----:B------:R-:W3:Y:S01]  /*6ceb0*/  LDL.LU R9, [R1+0x36f0] ;  /* 0x0036f00001097983 */ /* 0x000ee20000300800 */
[----:B----4-:R-:W-:Y:S03]  /*6cec0*/  HMMA.16816.F32.BF16 R4, R16, R24, R4 ;  /* 0x000000181004723c */ /* 0x010fe60000041804 */
[----:B------:R0:W-:Y:S02]  /*6ced0*/  STL.64 [R1+0x36a0], R20 ;  /* 0x0036a01401007387 */ /* 0x0001e40000100a00 */
[----:B0-----:R-:W-:-:S02]  /*6cee0*/  IMAD.MOV.U32 R20, RZ, RZ, R12 ;  /* 0x000000ffff147224 */ /* 0x001fc400078e000c */
[----:B------:R-:W-:Y:S01]  /*6cef0*/  IMAD.MOV.U32 R21, RZ, RZ, R13 ;  /* 0x000000ffff157224 */ /* 0x000fe200078e000d */
[----:B------:R-:W4:Y:S11]  /*6cf00*/  LDL.LU R12, [R1+0x36ec] ;  /* 0x0036ec00010c7983 */ /* 0x000f360000300800 */
[----:B------:R-:W-:Y:S04]  /*6cf10*/  STL.64 [R1+0xa60], R4 ;  /* 0x000a600401007387 */ /* 0x000fe80000100a00 */
[----:B------:R-:W-:Y:S04]  /*6cf20*/  STL.64 [R1+0xa68], R6 ;  /* 0x000a680601007387 */ /* 0x000fe80000100a00 */
[----:B------:R-:W4:Y:S04]  /*6cf30*/  LDL.LU R13, [R1+0x36e8] ;  /* 0x0036e800010d7983 */ /* 0x000f280000300800 */
[----:B------:R2:W-:Y:S02]  /*6cf40*/  STL.64 [R1+0x36b8], R20 ;  /* 0x0036b81401007387 */ /* 0x0005e40000100a00 */
[----:B--2---:R-:W-:-:S02]  /*6cf50*/  IMAD.MOV.U32 R21, RZ, RZ, R8 ;  /* 0x000000ffff157224 */ /* 0x004fc400078e0008 */
[----:B---3--:R-:W-:Y:S01]  /*6cf60*/  IMAD.MOV.U32 R20, RZ, RZ, R9 ;  /* 0x000000ffff147224 */ /* 0x008fe200078e0009 */
[----:B------:R-:W-:Y:S04]  /*6cf70*/  STL.64 [R1+0x35e0], R26 ;  /* 0x0035e01a01007387 */ /* 0x000fe80000100a00 */
[----:B------:R0:W-:Y:S04]  /*6cf80*/  STL.64 [R1+0x35d8], R24 ;  /* 0x0035d81801007387 */ /* 0x0001e80000100a00 */
[----:B------:R1:W-:Y:S01]  /*6cf90*/  STL.64 [R1+0x36d0], R20 ;  /* 0x0036d01401007387 */ /* 0x0003e20000100a00 */
[----:B0-----:R-:W-:-:S03]  /*6cfa0*/  IMAD.MOV.U32 R24, RZ, RZ, R11 ;  /* 0x000000ffff187224 */ /* 0x001fc600078e000b */
[----:B-1----:R-:W2:Y:S04]  /*6cfb0*/  LDL.LU R20, [R1+0xa10] ;  /* 0x000a100001147983 */ /* 0x002ea80000300800 */
[----:B------:R-:W2:Y:S04]  /*6cfc0*/  LDL.LU R21, [R1+0xa14] ;  /* 0x000a140001157983 */ /* 0x000ea80000300800 */
[----:B------:R-:W2:Y:S01]  /*6cfd0*/  LDL.LU R22, [R1+0xa18] ;  /* 0x000a180001167983 */ /* 0x000ea20000300800 */
[----:B------:R-:W-:-:S03]  /*6cfe0*/  IMAD.MOV.U32 R25, RZ, RZ, R10 ;  /* 0x000000ffff197224 */ /* 0x000fc600078e000a */
[----:B------:R-:W2:Y:S04]  /*6cff0*/  LDL.LU R23, [R1+0xa1c] ;  /* 0x000a1c0001177983 */ /* 0x000ea80000300800 */
[----:B------:R-:W4:Y:S04]  /*6d000*/  LDL.LU R8, [R1+0xa20] ;  /* 0x000a200001087983 */ /* 0x000f280000300800 */
[----:B------:R-:W4:Y:S04]  /*6d010*/  LDL.LU R9, [R1+0xa24] ;  /* 0x000a240001097983 */ /* 0x000f280000300800 */
[----:B------:R-:W4:Y:S04]  /*6d020*/  LDL.LU R10, [R1+0xa28] ;  /* 0x000a2800010a7983 */ /* 0x000f280000300800 */
[----:B------:R-:W4:Y:S04]  /*6d030*/  LDL.LU R11, [R1+0xa2c] ;  /* 0x000a2c00010b7983 */ /* 0x000f280000300800 */
[----:B------:R0:W-:Y:S04]  /*6d040*/  STL.64 [R1+0x3680], R24 ;  /* 0x0036801801007387 */ /* 0x0001e80000100a00 */
[----:B0-----:R-:W3:Y:S04]  /*6d050*/  LDL.LU R24, [R1+0x9c0] ;  /* 0x0009c00001187983 */ /* 0x001ee80000300800 */
[----:B------:R-:W3:Y:S04]  /*6d060*/  LDL.LU R25, [R1+0x9c4] ;  /* 0x0009c40001197983 */ /* 0x000ee80000300800 */
[----:B------:R-:W2:Y:S04]  /*6d070*/  LDL.LU R26, [R1+0x9c8] ;  /* 0x0009c800011a7983 */ /* 0x000ea80000300800 */
[----:B------:R-:W2:Y:S04]  /*6d080*/  LDL.LU R27, [R1+0x9cc] ;  /* 0x0009cc00011b7983 */ /* 0x000ea80000300800 */
[----:B--2---:R-:W-:Y:S04]  /*6d090*/  STL.64 [R1+0x3698], R26 ;  /* 0x0036981a01007387 */ /* 0x004fe80000100a00 */
[----:B---3--:R0:W-:Y:S04]  /*6d0a0*/  STL.64 [R1+0x3690], R24 ;  /* 0x0036901801007387 */ /* 0x0081e80000100a00 */
[----:B0-----:R-:W2:Y:S04]  /*6d0b0*/  LDL.LU R24, [R1+0x9e0] ;  /* 0x0009e00001187983 */ /* 0x001ea80000300800 */
[----:B------:R-:W2:Y:S04]  /*6d0c0*/  LDL.LU R25, [R1+0x9e4] ;  /* 0x0009e40001197983 */ /* 0x000ea80000300800 */
[----:B------:R-:W3:Y:S04]  /*6d0d0*/  LDL.LU R26, [R1+0x9e8] ;  /* 0x0009e800011a7983 */ /* 0x000ee80000300800 */
[----:B------:R-:W3:Y:S01]  /*6d0e0*/  LDL.LU R27, [R1+0x9ec] ;  /* 0x0009ec00011b7983 */ /* 0x000ee20000300800 */
[----:B------:R-:W0:Y:S02]  /*6d0f0*/  S2R R6, SR_TID.X ;  /* 0x0000000000067919 */ /* 0x000e240000002100 */
[----:B0-----:R-:W-:-:S02]  /*6d100*/  LOP3.LUT R7, R6, 0x7, RZ, 0xc0, !PT ;  /* 0x0000000706077812 */ /* 0x001fc400078ec0ff */
[----:B------:R-:W-:-:S03]  /*6d110*/  SHF.L.U32 R5, R6, 0x1, RZ ;  /* 0x0000000106057819 */ /* 0x000fc600000006ff */
[----:B------:R-:W-:Y:S02]  /*6d120*/  IMAD R7, R7, 0x110, RZ ;  /* 0x0000011007077824 */ /* 0x000fe400078e02ff */
[----:B------:R-:W-:-:S03]  /*6d130*/  IMAD.SHL.U32 R6, R6, 0x80, RZ ;  /* 0x0000008006067824 */ /* 0x000fc600078e00ff */
[----:B------:R-:W-:Y:S01]  /*6d140*/  LOP3.LUT R7, R7, 0x10, R5, 0x78, !PT ;  /* 0x0000001007077812 */ /* 0x000fe200078e7805 */
[----:B---3--:R-:W-:Y:S04]  /*6d150*/  STL.64 [R1+0x36b0], R26 ;  /* 0x0036b01a01007387 */ /* 0x008fe80000100a00 */
[----:B--2---:R0:W-:Y:S04]  /*6d160*/  STL.64 [R1+0x36a8], R24 ;  /* 0x0036a81801007387 */ /* 0x0041e80000100a00 */
[----:B0-----:R-:W2:Y:S04]  /*6d170*/  LDL.LU R24, [R1+0x9f0] ;  /* 0x0009f00001187983 */ /* 0x001ea80000300800 */
[----:B------:R-:W2:Y:S04]  /*6d180*/  LDL.LU R25, [R1+0x9f4] ;  /* 0x0009f40001197983 */ /* 0x000ea80000300800 */
[----:B------:R-:W3:Y:S04]  /*6d190*/  LDL.LU R26, [R1+0x9f8] ;  /* 0x0009f800011a7983 */ /* 0x000ee80000300800 */
[----:B------:R-:W3:Y:S01]  /*6d1a0*/  LDL.LU R27, [R1+0x9fc] ;  /* 0x0009fc00011b7983 */ /* 0x000ee20000300800 */
[----:B------:R-:W-:-:S04]  /*6d1b0*/  LOP3.LUT R7, R7, 0x800, R6, 0xf8, !PT ;  /* 0x0000080007077812 */ /* 0x000fc800078ef806 */
[----:B------:R-:W-:-:S06]  /*6d1c0*/  LOP3.LUT R7, R7, 0x20, RZ, 0x3c, !PT ;  /* 0x0000002007077812 */ /* 0x000fcc00078e3cff */
[----:B------:R-:W0:Y:S04]  /*6d1d0*/  LDSM.16.MT88.4 R4, [R7+UR5+0x14080] ;  /* 0x014080050704783b */ /* 0x000e280008004200 */
        /* <DEDUP_REMOVED lines=8> */
[----:B0-----:R-:W3:Y:S01]  /*6d260*/  LDL.64 R4, [R1+0x1b0] ;  /* 0x0001b00001047983 */ /* 0x001ee20000100a00 */
[C---:B----4-:R-:W-:Y:S03]  /*6d270*/  HMMA.16816.F32.BF16 R8, R16.reuse, R12, R8 ;  /* 0x0000000c1008723c */ /* 0x050fe60000041808 */
        /* <DEDUP_REMOVED lines=9> */
[----:B------:R-:W-:Y:S01]  /*6d310*/  STL.64 [R1+0x3610], R12 ;  /* 0x0036100c01007387 */ /* 0x000fe20000100a00 */
[----:B--2---:R-:W-:-:S15]  /*6d320*/  HMMA.16816.F32.BF16 R20, R16, R8, R20 ;  /* 0x000000081014723c */ /* 0x004fde0000041814 */
[----:B------:R-:W-:-:S04]  /*6d330*/  NOP ;  /* 0x0000000000007918 */ /* 0x000fc80000000000 */
[----:B------:R0:W-:Y:S04]  /*6d340*/  STL.64 [R1+0xa40], R20 ;  /* 0x000a401401007387 */ /* 0x0001e80000100a00 */
[----:B------:R1:W-:Y:S04]  /*6d350*/  STL.64 [R1+0xa48], R22 ;  /* 0x000a481601007387 */ /* 0x0003e80000100a00 */
[----:B0-----:R-:W1:Y:S04]  /*6d360*/  LDL.LU.64 R20, [R1+0x36d0] ;  /* 0x0036d00001147983 */ /* 0x001e680000300a00 */
[----:B----4-:R-:W-:Y:S04]  /*6d370*/  STL.64 [R1+0x35d0], R10 ;  /* 0x0035d00a01007387 */ /* 0x010fe80000100a00 */
[----:B------:R-:W-:Y:S01]  /*6d380*/  STL.64 [R1+0x35c8], R8 ;  /* 0x0035c80801007387 */ /* 0x000fe20000100a00 */
[----:B-1----:R-:W-:Y:S03]  /*6d390*/  HMMA.16816.F32.BF16 R20, R16, R20, R24 ;  /* 0x000000141014723c */ /* 0x002fe60000041818 */
        /* <DEDUP_REMOVED lines=18> */
[----:B------:R-:W3:-:S15]  /*6d4c0*/  LDL.LU.64 R24, [R1+0x3680] ;  /* 0x0036800001187983 */ /* 0x000ede0000300a00 */
[----:B------:R-:W-:Y:S02]  /*6d4d0*/  NOP ;  /* 0x0000000000007918 */ /* 0x000fe40000000000 */
[----:B------:R-:W-:Y:S04]  /*6d4e0*/  STL.64 [R1+0xa00], R20 ;  /* 0x000a001401007387 */ /* 0x000fe80000100a00 */
[----:B------:R0:W-:Y:S04]  /*6d4f0*/  STL.64 [R1+0xa08], R22 ;  /* 0x000a081601007387 */ /* 0x0001e80000100a00 */
[----:B0-----:R-:W2:Y:S04]  /*6d500*/  LDL.LU.64 R22, [R1+0x3678] ;  /* 0x0036780001167983 */ /* 0x001ea80000300a00 */
[----:B------:R-:W2:Y:S01]  /*6d510*/  LDL.LU.64 R20, [R1+0x3670] ;  /* 0x0036700001147983 */ /* 0x000ea20000300a00 */
[----:B------:R-:W-:-:S02]  /*6d520*/  IMAD.MOV.U32 R8, RZ, RZ, R29 ;  /* 0x000000ffff087224 */ /* 0x000fc400078e001d */
[----:B------:R-:W-:Y:S01]  /*6d530*/  IMAD.MOV.U32 R9, RZ, RZ, R28 ;  /* 0x000000ffff097224 */ /* 0x000fe200078e001c */
[C---:B---3--:R-:W-:Y:S08]  /*6d540*/  HMMA.16816.F32.BF16 R4, R16.reuse, R24, R4 ;  /* 0x000000181004723c */ /* 0x048ff00000041804 */
[----:B--2---:R-:W-:Y:S01]  /*6d550*/  HMMA.16816.F32.BF16 R8, R16, R8, R20 ;  /* 0x000000081008723c */ /* 0x004fe20000041814 */
[----:B------:R-:W2:-:S15]  /*6d560*/  LDL.LU R20, [R1+0x3668] ;  /* 0x0036680001147983 */ /* 0x000e9e0000300800 */
[----:B------:R-:W-:-:S03]  /*6d570*/  NOP ;  /* 0x0000000000007918 */ /* 0x000fc60000000000 */
[----:B------:R-:W-:Y:S01]  /*6d580*/  IMAD.MOV.U32 R29, RZ, RZ, R11 ;  /* 0x000000ffff1d7224 */ /* 0x000fe200078e000b */
[----:B------:R0:W-:Y:S04]  /*6d590*/  STL.64 [R1+0x9f0], R8 ;  /* 0x0009f00801007387 */ /* 0x0001e80000100a00 */
[----:B------:R1:W-:Y:S04]  /*6d5a0*/  STL [R1+0x9f8], R10 ;  /* 0x0009f80a01007387 */ /* 0x0003e80000100800 */
[----:B------:R-:W-:Y:S04]  /*6d5b0*/  STL [R1+0x2d68], R29 ;  /* 0x002d681d01007387 */ /* 0x000fe80000100800 */
[----:B------:R-:W-:Y:S04]  /*6d5c0*/  STL.64 [R1+0x9e0], R4 ;  /* 0x0009e00401007387 */ /* 0x000fe80000100a00 */
[----:B------:R-:W-:Y:S04]  /*6d5d0*/  STL.64 [R1+0x9e8], R6 ;  /* 0x0009e80601007387 */ /* 0x000fe80000100a00 */
[----:B------:R-:W3:Y:S01]  /*6d5e0*/  LDL.64 R12, [R1+0x20] ;  /* 0x00002000010c7983 */ /* 0x000ee20000100a00 */
[----:B------:R-:W-:-:S02]  /*6d5f0*/  IMAD.MOV.U32 R25, RZ, RZ, R15 ;  /* 0x000000ffff197224 */ /* 0x000fc400078e000f */
[----:B--2---:R-:W-:Y:S01]  /*6d600*/  IMAD.MOV.U32 R24, RZ, RZ, R20 ;  /* 0x000000ffff187224 */ /* 0x004fe200078e0014 */
[----:B---3--:R-:W-:Y:S04]  /*6d610*/  STL.64 [R1+0x3620], R12 ;  /* 0x0036200c01007387 */ /* 0x008fe80000100a00 */
[----:B------:R-:W-:Y:S04]  /*6d620*/  STL.64 [R1+0x35f8], R24 ;  /* 0x0035f81801007387 */ /* 0x000fe80000100a00 */
[----:B0-----:R-:W2:Y:S04]  /*6d630*/  LDL.LU R8, [R1+0x2c0] ;  /* 0x0002c00001087983 */ /* 0x001ea80000300800 */
[----:B------:R-:W2:Y:S04]  /*6d640*/  LDL.LU R9, [R1+0x2c4] ;  /* 0x0002c40001097983 */ /* 0x000ea80000300800 */
[----:B-1----:R-:W3:Y:S04]  /*6d650*/  LDL.LU R10, [R1+0x2c8] ;  /* 0x0002c800010a7983 */ /* 0x002ee80000300800 */
[----:B------:R-:W3:Y:S04]  /*6d660*/  LDL.LU R11, [R1+0x2cc] ;  /* 0x0002cc00010b7983 */ /* 0x000ee80000300800 */
        /* <DEDUP_REMOVED lines=10> */
[----:B------:R-:W4:Y:S01]  /*6d710*/  LDL.64 R12, [R1+0x30] ;  /* 0x00003000010c7983 */ /* 0x000f220000100a00 */
[----:B------:R-:W-:Y:S01]  /*6d720*/  IMAD.MOV.U32 R24, RZ, RZ, R2 ;  /* 0x000000ffff187224 */ /* 0x000fe200078e0002 */
[----:B------:R-:W-:-:S02]  /*6d730*/  MOV R25, R0 ;  /* 0x0000000000197202 */ /* 0x000fc40000000f00 */
[----:B----4-:R0:W-:Y:S04]  /*6d740*/  STL.64 [R1+0x3628], R12 ;  /* 0x0036280c01007387 */ /* 0x0101e80000100a00 */
[----:B0-----:R-:W4:Y:S04]  /*6d750*/  LDL.64 R12, [R1+0x40] ;  /* 0x00004000010c7983 */ /* 0x001f280000100a00 */
[----:B------:R0:W-:Y:S04]  /*6d760*/  STL.64 [R1+0x3618], R24 ;  /* 0x0036181801007387 */ /* 0x0001e80000100a00 */
[----:B0-----:R-:W2:Y:S04]  /*6d770*/  LDL.LU R24, [R1+0x340] ;  /* 0x0003400001187983 */ /* 0x001ea80000300800 */
[----:B------:R-:W2:Y:S04]  /*6d780*/  LDL.LU R25, [R1+0x344] ;  /* 0x0003440001197983 */ /* 0x000ea80000300800 */
[----:B------:R-:W2:Y:S04]  /*6d790*/  LDL.LU R26, [R1+0x348] ;  /* 0x00034800011a7983 */ /* 0x000ea80000300800 */
[----:B------:R-:W2:Y:S01]  /*6d7a0*/  LDL.LU R27, [R1+0x34c] ;  /* 0x00034c00011b7983 */ /* 0x000ea20000300800 */
[----:B------:R-:W-:-:S02]  /*6d7b0*/  IMAD.MOV.U32 R4, RZ, RZ, R14 ;  /* 0x000000ffff047224 */ /* 0x000fc400078e000e */
[----:B------:R-:W-:Y:S01]  /*6d7c0*/  IMAD.MOV.U32 R5, RZ, RZ, R3 ;  /* 0x000000ffff057224 */ /* 0x000fe200078e0003 */
        /* <DEDUP_REMOVED lines=12> */
[----:B------:R-:W-:Y:S03]  /*6d890*/  HMMA.16816.F32.BF16 R4, R16, R4, R20 ;  /* 0x000000041004723c */ /* 0x000fe60000041814 */
[----:B--2---:R-:W-:Y:S04]  /*6d8a0*/  STL.64 [R1+0x3608], R10 ;  /* 0x0036080a01007387 */ /* 0x004fe80000100a00 */
[----:B---3--:R0:W-:Y:S04]  /*6d8b0*/  STL.64 [R1+0x3600], R8 ;  /* 0x0036000801007387 */ /* 0x0081e80000100a00 */
[----:B0-----:R-:W2:Y:S04]  /*6d8c0*/  LDL.LU R8, [R1+0x2f0] ;  /* 0x0002f00001087983 */ /* 0x001ea80000300800 */
[----:B------:R-:W2:Y:S04]  /*6d8d0*/  LDL.LU R9, [R1+0x2f4] ;  /* 0x0002f40001097983 */ /* 0x000ea80000300800 */
[----:B------:R-:W2:Y:S04]  /*6d8e0*/  LDL.LU R10, [R1+0x2f8] ;  /* 0x0002f800010a7983 */ /* 0x000ea80000300800 */
[----:B------:R-:W2:Y:S04]  /*6d8f0*/  LDL.LU R11, [R1+0x2fc] ;  /* 0x0002fc00010b7983 */ /* 0x000ea80000300800 */
[----:B------:R-:W3:Y:S04]  /*6d900*/  LDL.LU.64 R22, [R1+0x3660] ;  /* 0x0036600001167983 */ /* 0x000ee80000300a00 */
[----:B------:R-:W3:Y:S04]  /*6d910*/  LDL.LU.64 R20, [R1+0x3658] ;  /* 0x0036580001147983 */ /* 0x000ee80000300a00 */
[----:B------:R0:W-:Y:S04]  /*6d920*/  STL.64 [R1+0x9d0], R4 ;  /* 0x0009d00401007387 */ /* 0x0001e80000100a00 */
[----:B------:R-:W-:Y:S04]  /*6d930*/  STL [R1+0x9d8], R6 ;  /* 0x0009d80601007387 */ /* 0x000fe80000100800 */
[----:B0-----:R-:W3:Y:S01]  /*6d940*/  LDL.LU.64 R4, [R1+0x3650] ;  /* 0x0036500001047983 */ /* 0x001ee20000300a00 */
[----:B------:R-:W-:-:S05]  /*6d950*/  IMAD.MOV.U32 R29, RZ, RZ, R7 ;  /* 0x000000ffff1d7224 */ /* 0x000fca00078e0007 */
[----:B------:R-:W-:Y:S01]  /*6d960*/  STL [R1+0x2e80], R29 ;  /* 0x002e801d01007387 */ /* 0x000fe20000100800 */
[----:B---3--:R-:W-:Y:S03]  /*6d970*/  HMMA.16816.F32.BF16 R16, R16, R4, R20 ;  /* 0x000000041010723c */ /* 0x008fe60000041814 */
[----:B------:R-:W3:Y:S04]  /*6d980*/  LDL.LU.64 R22, [R1+0x3648] ;  /* 0x0036480001167983 */ /* 0x000ee80000300a00 */
[----:B------:R-:W3:Y:S01]  /*6d990*/  LDL.LU.64 R20, [R1+0x3640] ;  /* 0x0036400001147983 */ /* 0x000ee20000300a00 */
[----:B----4-:R-:W-:Y:S02]  /*6d9a0*/  IMAD.MOV.U32 R2, RZ, RZ, R12 ;  /* 0x000000ffff027224 */ /* 0x010fe400078e000c */
[----:B------:R-:W-:-:S09]  /*6d9b0*/  IMAD.MOV.U32 R0, RZ, RZ, R13 ;  /* 0x000000ffff007224 */ /* 0x000fd200078e000d */
        /* <DEDUP_REMOVED lines=11> */
[----:B---3--:R-:W-:-:S15]  /*6da70*/  HMMA.16816.F32.BF16 R24, R20, R12, R24 ;  /* 0x0000000c1418723c */ /* 0x008fde0000041818 */
[----:B------:R-:W-:-:S04]  /*6da80*/  NOP ;  /* 0x0000000000007918 */ /* 0x000fc80000000000 */
[----:B------:R-:W-:Y:S04]  /*6da90*/  STL.64 [R1+0x920], R24 ;  /* 0x0009201801007387 */ /* 0x000fe80000100a00 */
[----:B------:R0:W-:Y:S04]  /*6daa0*/  STL.64 [R1+0x928], R26 ;  /* 0x0009281a01007387 */ /* 0x0001e80000100a00 */
[----:B0-----:R-:W3:Y:S04]  /*6dab0*/  LDL.LU.64 R26, [R1+0x3638] ;  /* 0x00363800011a7983 */ /* 0x001ee80000300a00 */
[----:B------:R-:W3:Y:S04]  /*6dac0*/  LDL.LU.64 R24, [R1+0x3630] ;  /* 0x0036300001187983 */ /* 0x000ee80000300a00 */
[----:B------:R-:W2:Y:S02]  /*6dad0*/  LDL.LU.64 R12, [R1+0x3628] ;  /* 0x00362800010c7983 */ /* 0x000ea40000300a00 */
[----:B--2---:R-:W-:Y:S01]  /*6dae0*/  HMMA.16816.F32.BF16 R4, R20, R12, R4 ;  /* 0x0000000c1404723c */ /* 0x004fe20000041804 */
[----:B------:R-:W-:-:S15]  /*6daf0*/  IMAD.MOV.U32 R3, RZ, RZ, R13 ;  /* 0x000000ffff037224 */ /* 0x000fde00078e000d */
[----:B------:R-:W-:-:S03]  /*6db00*/  NOP ;  /* 0x0000000000007918 */ /* 0x000fc60000000000 */
[----:B------:R0:W-:Y:S04]  /*6db10*/  STL.64 [R1+0x910], R4 ;  /* 0x0009100401007387 */ /* 0x0001e80000100a00 */
[----:B------:R-:W-:Y:S01]  /*6db20*/  STL.64 [R1+0x918], R6 ;  /* 0x0009180601007387 */ /* 0x000fe20000100a00 */
[----:B0-----:R-:W-:-:S03]  /*6db30*/  IMAD.MOV.U32 R4, RZ, RZ, R12 ;  /* 0x000000ffff047224 */ /* 0x001fc600078e000c */
[----:B------:R-:W3:Y:S02]  /*6db40*/  LDL.LU.64 R12, [R1+0x3620] ;  /* 0x00362000010c7983 */ /* 0x000ee40000300a00 */
[----:B---3--:R-:W-:-:S15]  /*6db50*/  HMMA.16816.F32.BF16 R24, R20, R12, R24 ;  /* 0x0000000c1418723c */ /* 0x008fde0000041818 */
[----:B------:R-:W-:-:S04]  /*6db60*/  NOP ;  /* 0x0000000000007918 */ /* 0x000fc80000000000 */
[----:B------:R0:W-:Y:S04]  /*6db70*/  STL.64 [R1+0x900], R24 ;  /* 0x0009001801007387 */ /* 0x0001e80000100a00 */
[----:B------:R-:W-:Y:S04]  /*6db80*/  STL.64 [R1+0x908], R26 ;  /* 0x0009081a01007387 */ /* 0x000fe80000100a00 */
[----:B0-----:R-:W2:Y:S01]  /*6db90*/  LDL.LU.64 R24, [R1+0x3618] ;  /* 0x0036180001187983 */ /* 0x001ea20000300a00 */
[----:B------:R-:W-:Y:S02]  /*6dba0*/  IMAD.MOV.U32 R6, RZ, RZ, R12 ;  /* 0x000000ffff067224 */ /* 0x000fe400078e000c */
[----:B------:R-:W-:-:S02]  /*6dbb0*/  IMAD.MOV.U32 R5, RZ, RZ, R13 ;  /* 0x000000ffff057224 */ /* 0x000fc400078e000d */
[----:B------:R-:W3:Y:S04]  /*6dbc0*/  LDL.LU.64 R12, [R1+0x3610] ;  /* 0x00361000010c7983 */ /* 0x000ee80000300a00 */
[----:B------:R-:W-:Y:S04]  /*6dbd0*/  STL [R1+0x35c0], R6 ;  /* 0x0035c00601007387 */ /* 0x000fe80000100800 */
        /* <DEDUP_REMOVED lines=8> */
[----:B------:R0:W-:Y:S04]  /*6dc60*/  STL.64 [R1+0x8f0], R24 ;  /* 0x0008f01801007387 */ /* 0x0001e80000100a00 */
[----:B------:R2:W-:Y:S04]  /*6dc70*/  STL.64 [R1+0x8f8], R26 ;  /* 0x0008f81a01007387 */ /* 0x0005e80000100a00 */
[----:B0-----:R-:W2:Y:S01]  /*6dc80*/  LDL.LU.64 R24, [R1+0x35f8] ;  /* 0x0035f80001187983 */ /* 0x001ea20000300a00 */
[----:B------:R-:W0:Y:S01]  /*6dc90*/  S2R R14, SR_TID.X ;  /* 0x00000000000e7919 */ /* 0x000e220000002100 */
[----:B--2---:R-:W-:Y:S02]  /*6dca0*/  HMMA.16816.F32.BF16 R24, R20, R24, R8 ;  /* 0x000000181418723c */ /* 0x004fe40000041808 */
[----:B------:R-:W3:Y:S04]  /*6dcb0*/  LDL.LU.64 R10, [R1+0x35f0] ;  /* 0x0035f000010a7983 */ /* 0x000ee80000300a00 */
[----:B------:R-:W3:-:S13]  /*6dcc0*/  LDL.LU.64 R8, [R1+0x35e8] ;  /* 0x0035e80001087983 */ /* 0x000eda0000300a00 */
[----:B------:R-:W-:Y:S04]  /*6dcd0*/  STL.64 [R1+0x8e0], R24 ;  /* 0x0008e01801007387 */ /* 0x000fe80000100a00 */
[----:B------:R1:W-:Y:S04]  /*6dce0*/  STL.64 [R1+0x8e8], R26 ;  /* 0x0008e81a01007387 */ /* 0x0003e80000100a00 */
[----:B-1----:R-:W2:Y:S04]  /*6dcf0*/  LDL.LU.64 R26, [R1+0x35e0] ;  /* 0x0035e000011a7983 */ /* 0x002ea80000300a00 */
        /* <DEDUP_REMOVED lines=13> */
[C---:B---3--:R-:W-:Y:S03]  /*6ddd0*/  HMMA.16816.F32.BF16 R8, R20.reuse, R12, R8 ;  /* 0x0000000c1408723c */ /* 0x048fe60000041808 */
[----:B--2---:R-:W-:Y:S04]  /*6dde0*/  STL.64 [R1+0x34f0], R26 ;  /* 0x0034f01a01007387 */ /* 0x004fe80000100a00 */
[----:B------:R1:W-:Y:S04]  /*6ddf0*/  STL.64 [R1+0x34e8], R24 ;  /* 0x0034e81801007387 */ /* 0x0003e80000100a00 */
[----:B-1----:R-:W2:Y:S04]  /*6de00*/  LDL.64 R24, [R1+0x50] ;  /* 0x0000500001187983 */ /* 0x002ea80000100a00 */
[----:B0-----:R-:W-:Y:S04]  /*6de10*/  STL.64 [R1+0x3428], R18 ;  /* 0x0034281201007387 */ /* 0x001fe80000100a00 */
[----:B------:R0:W-:Y:S04]  /*6de20*/  STL.64 [R1+0x3420], R16 ;  /* 0x0034201001007387 */ /* 0x0001e80000100a00 */
[----:B0-----:R-:W3:Y:S04]  /*6de30*/  LDL.64 R16, [R1+0x1f0] ;  /* 0x0001f00001107983 */ /* 0x001ee80000100a00 */
[----:B------:R-:W-:Y:S04]  /*6de40*/  STL.64 [R1+0x9c0], R8 ;  /* 0x0009c00801007387 */ /* 0x000fe80000100a00 */
[----:B------:R0:W-:Y:S04]  /*6de50*/  STL.64 [R1+0x9c8], R10 ;  /* 0x0009c80a01007387 */ /* 0x0001e80000100a00 */
[----:B0-----:R-:W4:Y:S04]  /*6de60*/  LDL.LU.64 R10, [R1+0x35d0] ;  /* 0x0035d000010a7983 */ /* 0x001f280000300a00 */
[----:B------:R-:W2:Y:S04]  /*6de70*/  LDL.LU.64 R8, [R1+0x35c8] ;  /* 0x0035c80001087983 */ /* 0x000ea80000300a00 */
[----:B------:R-:W-:Y:S04]  /*6de80*/  STL [R1+0x34d8], R12 ;  /* 0x0034d80c01007387 */ /* 0x000fe80000100800 */
[----:B------:R0:W-:Y:S04]  /*6de90*/  STL [R1+0x34d4], R13 ;  /* 0x0034d40d01007387 */ /* 0x0001e80000100800 */
[----:B0-----:R-:W3:Y:S01]  /*6dea0*/  LDL.64 R12, [R1+0x200] ;  /* 0x00020000010c7983 */ /* 0x001ee20000100a00 */
[----:B--2---:R-:W-:-:S15]  /*6deb0*/  HMMA.16816.F32.BF16 R4, R20, R8, R4 ;  /* 0x000000081404723c */ /* 0x004fde0000041804 */
[----:B------:R-:W-:-:S04]  /*6dec0*/  NOP ;  /* 0x0000000000007918 */ /* 0x000fc80000000000 */
[----:B------:R-:W-:Y:S04]  /*6ded0*/  STL.64 [R1+0x9b0], R4 ;  /* 0x0009b00401007387 */ /* 0x000fe80000100a00 */
[----:B------:R0:W-:Y:S04]  /*6dee0*/  STL.64 [R1+0x9b8], R6 ;  /* 0x0009b80601007387 */ /* 0x0001e80000100a00 */
[----:B0-----:R-:W2:Y:S04]  /*6def0*/  LDL.LU R6, [R1+0x35c0] ;  /* 0x0035c00001067983 */ /* 0x001ea80000300800 */
[----:B------:R-:W2:Y:S04]  /*6df00*/  LDL.LU.64 R4, [R1+0x35b8] ;  /* 0x0035b80001047983 */ /* 0x000ea80000300a00 */
[----:B----4-:R-:W-:Y:S04]  /*6df10*/  STL.64 [R1+0x34c8], R10 ;  /* 0x0034c80a01007387 */ /* 0x010fe80000100a00 */
[----:B------:R0:W-:Y:S04]  /*6df20*/  STL.64 [R1+0x34c0], R8 ;  /* 0x0034c00801007387 */ /* 0x0001e80000100a00 */
[----:B0-----:R-:W4:Y:S04]  /*6df30*/  LDL.LU R8, [R1+0x2a0] ;  /* 0x0002a00001087983 */ /* 0x001f280000300800 */
[----:B------:R-:W4:Y:S04]  /*6df40*/  LDL.LU R9, [R1+0x2a4] ;  /* 0x0002a40001097983 */ /* 0x000f280000300800 */
[----:B------:R-:W4:Y:S04]  /*6df50*/  LDL.LU R10, [R1+0x2a8] ;  /* 0x0002a800010a7983 */ /* 0x000f280000300800 */
[----:B------:R-:W4:Y:S02]  /*6df60*/  LDL.LU R11, [R1+0x2ac] ;  /* 0x0002ac00010b7983 */ /* 0x000f240000300800 */
[----:B----4-:R-:W-:-:S15]  /*6df70*/  HMMA.16816.F32.BF16 R8, R20, R24, R8 ;  /* 0x000000181408723c */ /* 0x010fde0000041808 */
[----:B------:R-:W-:-:S04]  /*6df80*/  NOP ;  /* 0x0000000000007918 */ /* 0x000fc80000000000 */
[----:B------:R0:W-:Y:S04]  /*6df90*/  STL.64 [R1+0x9a0], R8 ;  /* 0x0009a00801007387 */ /* 0x0001e80000100a00 */
[----:B------:R-:W-:Y:S01]  /*6dfa0*/  STL.64 [R1+0x9a8], R10 ;  /* 0x0009a80a01007387 */ /* 0x000fe20000100a00 */
[----:B0-----:R-:W-:Y:S01]  /*6dfb0*/  MOV R9, R24 ;  /* 0x0000001800097202 */ /* 0x001fe20000000f00 */
[----:B------:R-:W-:Y:S02]  /*6dfc0*/  IMAD.MOV.U32 R8, RZ, RZ, R25 ;  /* 0x000000ffff087224 */ /* 0x000fe400078e0019 */
[----:B------:R-:W4:Y:S04]  /*6dfd0*/  LDL.64 R24, [R1] ;  /* 0x0000000001187983 */ /* 0x000f280000100a00 */
[----:B----4-:R0:W-:Y:S04]  /*6dfe0*/  STL.64 [R1+0x3508], R24 ;  /* 0x0035081801007387 */ /* 0x0101e80000100a00 */
[----:B0-----:R-:W4:Y:S04]  /*6dff0*/  LDL.64 R24, [R1+0x210] ;  /* 0x0002100001187983 */ /* 0x001f280000100a00 */
[----:B------:R0:W-:Y:S04]  /*6e000*/  STL [R1+0x34e0], R8 ;  /* 0x0034e00801007387 */ /* 0x0001e80000100800 */
[----:B------:R1:W-:Y:S04]  /*6e010*/  STL [R1+0x34dc], R9 ;  /* 0x0034dc0901007387 */ /* 0x0003e80000100800 */
[----:B0-----:R-:W4:Y:S04]  /*6e020*/  LDL.LU R8, [R1+0x290] ;  /* 0x0002900001087983 */ /* 0x001f280000300800 */
[----:B-1----:R-:W4:Y:S04]  /*6e030*/  LDL.LU R9, [R1+0x294] ;  /* 0x0002940001097983 */ /* 0x002f280000300800 */
[----:B------:R-:W4:Y:S04]  /*6e040*/  LDL.LU R10, [R1+0x298] ;  /* 0x00029800010a7983 */ /* 0x000f280000300800 */
[----:B------:R-:W4:Y:S02]  /*6e050*/  LDL.LU R11, [R1+0x29c] ;  /* 0x00029c00010b7983 */ /* 0x000f240000300800 */
[----:B----4-:R-:W-:-:S15]  /*6e060*/  HMMA.16816.F32.BF16 R8, R20, R24, R8 ;  /* 0x000000181408723c */ /* 0x010fde0000041808 */
[----:B------:R-:W-:-:S04]  /*6e070*/  NOP ;  /* 0x0000000000007918 */ /* 0x000fc80000000000 */
        /* <DEDUP_REMOVED lines=8> */
[----:B------:R-:W3:Y:S04]  /*6e100*/  LDL.LU R11, [R1+0x27c] ;  /* 0x00027c00010b7983 */ /* 0x000ee80000300800 */
[----:B------:R-:W4:Y:S04]  /*6e110*/  LDL.64 R24, [R1+0x10] ;  /* 0x0000100001187983 */ /* 0x000f280000100a00 */
[----:B----4-:R0:W-:Y:S04]  /*6e120*/  STL.64 [R1+0x3520], R24 ;  /* 0x0035201801007387 */ /* 0x0101e80000100a00 */
[----:B0-----:R-:W4:Y:S04]  /*6e130*/  LDL.LU R24, [R1+0x280] ;  /* 0x0002800001187983 */ /* 0x001f280000300800 */
[----:B------:R-:W4:Y:S04]  /*6e140*/  LDL.LU R25, [R1+0x284] ;  /* 0x0002840001197983 */ /* 0x000f280000300800 */
[----:B------:R-:W4:Y:S04]  /*6e150*/  LDL.LU R26, [R1+0x288] ;  /* 0x00028800011a7983 */ /* 0x000f280000300800 */
[----:B------:R-:W4:Y:S01]  /*6e160*/  LDL.LU R27, [R1+0x28c] ;  /* 0x00028c00011b7983 */ /* 0x000f220000300800 */
[----:B---3--:R-:W-:Y:S01]  /*6e170*/  HMMA.16816.F32.BF16 R8, R20, R16, R8 ;  /* 0x000000101408723c */ /* 0x008fe20000041808 */
[----:B------:R-:W-:-:S02]  /*6e180*/  IMAD.MOV.U32 R28, RZ, RZ, R12 ;  /* 0x000000ffff1c7224 */ /* 0x000fc400078e000c */
[----:B------:R-:W-:-:S05]  /*6e190*/  IMAD.MOV.U32 R15, RZ, RZ, R13 ;  /* 0x000000ffff0f7224 */ /* 0x000fca00078e000d */
[----:B----4-:R-:W-:Y:S01]  /*6e1a0*/  HMMA.16816.F32.BF16 R24, R20, R12, R24 ;  /* 0x0000000c1418723c */ /* 0x010fe20000041818 */
[----:B------:R-:W-:Y:S02]  /*6e1b0*/  IMAD.MOV.U32 R12, RZ, RZ, R16 ;  /* 0x000000ffff0c7224 */ /* 0x000fe400078e0010 */
[----:B------:R-:W-:-:S15]  /*6e1c0*/  IMAD.MOV.U32 R13, RZ, RZ, R17 ;  /* 0x000000ffff0d7224 */ /* 0x000fde00078e0011 */
[----:B------:R-:W-:Y:S01]  /*6e1d0*/  NOP ;  /* 0x0000000000007918 */ /* 0x000fe20000000000 */
[----:B------:R2:W-:Y:S04]  /*6e1e0*/  STL.64 [R1+0x940], R24 ;  /* 0x0009401801007387 */ /* 0x0005e80000100a00 */
[----:B------:R-:W-:Y:S04]  /*6e1f0*/  STL.64 [R1+0x948], R26 ;  /* 0x0009481a01007387 */ /* 0x000fe80000100a00 */
[----:B------:R-:W-:Y:S04]  /*6e200*/  STL [R1+0x34d0], R28 ;  /* 0x0034d01c01007387 */ /* 0x000fe80000100800 */
[----:B------:R-:W-:Y:S04]  /*6e210*/  STL.64 [R1+0x960], R8 ;  /* 0x0009600801007387 */ /* 0x000fe80000100a00 */
[----:B------:R-:W-:Y:S01]  /*6e220*/  STL.64 [R1+0x968], R10 ;  /* 0x0009680a01007387 */ /* 0x000fe20000100a00 */
[----:B--2---:R-:W-:-:S02]  /*6e230*/  IMAD.MOV.U32 R24, RZ, RZ, R6 ;  /* 0x000000ffff187224 */ /* 0x004fc400078e0006 */
[----:B------:R-:W-:-:S05]  /*6e240*/  IMAD.MOV.U32 R25, RZ, RZ, R5 ;  /* 0x000000ffff197224 */ /* 0x000fca00078e0005 */
[----:B------:R0:W-:Y:S02]  /*6e250*/  STL.64 [R1+0x3538], R24 ;  /* 0x0035381801007387 */ /* 0x0001e40000100a00 */
[----:B0-----:R-:W-:Y:S01]  /*6e260*/  MOV R24, R4 ;  /* 0x0000000400187202 */ /* 0x001fe20000000f00 */
[----:B------:R-:W-:-:S05]  /*6e270*/  IMAD.MOV.U32 R25, RZ, RZ, R3 ;  /* 0x000000ffff197224 */ /* 0x000fca00078e0003 */
[----:B------:R0:W-:Y:S04]  /*6e280*/  STL.64 [R1+0x3550], R24 ;  /* 0x0035501801007387 */ /* 0x0001e80000100a00 */
[----:B------:R-:W-:Y:S04]  /*6e290*/  STL [R1+0x3500], R15 ;  /* 0x0035000f01007387 */ /* 0x000fe80000100800 */
[----:B------:R1:W-:Y:S01]  /*6e2a0*/  STL.64 [R1+0x34f8], R12 ;  /* 0x0034f80c01007387 */ /* 0x0003e20000100a00 */
[----:B0-----:R-:W-:Y:S02]  /*6e2b0*/  IMAD.MOV.U32 R24, RZ, RZ, R2 ;  /* 0x000000ffff187224 */ /* 0x001fe400078e0002 */
[----:B------:R-:W-:Y:S01]  /*6e2c0*/  IMAD.MOV.U32 R25, RZ, RZ, R0 ;  /* 0x000000ffff197224 */ /* 0x000fe200078e0000 */
[----:B-1----:R-:W2:Y:S04]  /*6e2d0*/  LDL.LU R12, [R1+0x70] ;  /* 0x00007000010c7983 */ /* 0x002ea80000300800 */
[----:B------:R-:W2:Y:S04]  /*6e2e0*/  LDL.LU R13, [R1+0x74] ;  /* 0x00007400010d7983 */ /* 0x000ea80000300800 */
[----:B------:R-:W3:Y:S04]  /*6e2f0*/  LDL.LU R14, [R1+0x78] ;  /* 0x00007800010e7983 */ /* 0x000ee80000300800 */
[----:B------:R-:W3:Y:S04]  /*6e300*/  LDL.LU R15, [R1+0x7c] ;  /* 0x00007c00010f7983 */ /* 0x000ee80000300800 */
[----:B------:R-:W-:Y:S04]  /*6e310*/  STL.64 [R1+0x3588], R24 ;  /* 0x0035881801007387 */ /* 0x000fe80000100a00 */
[----:B------:R-:W4:Y:S04]  /*6e320*/  LDL.LU R8, [R1+0xc0] ;  /* 0x0000c00001087983 */ /* 0x000f280000300800 */
[----:B------:R-:W4:Y:S04]  /*6e330*/  LDL.LU R9, [R1+0xc4] ;  /* 0x0000c40001097983 */ /* 0x000f280000300800 */
[----:B------:R-:W2:Y:S04]  /*6e340*/  LDL.LU R10, [R1+0xc8] ;  /* 0x0000c800010a7983 */ /* 0x000ea80000300800 */
[----:B------:R-:W2:Y:S04]  /*6e350*/  LDL.LU R11, [R1+0xcc] ;  /* 0x0000cc00010b7983 */ /* 0x000ea80000300800 */
[----:B--2---:R-:W-:Y:S04]  /*6e360*/  STL.64 [R1+0x3598], R10 ;  /* 0x0035980a01007387 */ /* 0x004fe80000100a00 */
[----:B----4-:R0:W-:Y:S04]  /*6e370*/  STL.64 [R1+0x3590], R8 ;  /* 0x0035900801007387 */ /* 0x0101e80000100a00 */
[----:B0-----:R-:W2:Y:S04]  /*6e380*/  LDL.64 R8, [R1+0x1d0] ;  /* 0x0001d00001087983 */ /* 0x001ea80000100a00 */
[----:B--2---:R0:W-:Y:S04]  /*6e390*/  STL.64 [R1+0x35b0], R8 ;  /* 0x0035b00801007387 */ /* 0x0041e80000100a00 */
[----:B------:R-:W2:Y:S04]  /*6e3a0*/  LDL.LU R24, [R1+0x240] ;  /* 0x0002400001187983 */ /* 0x000ea80000300800 */
[----:B------:R-:W2:Y:S04]  /*6e3b0*/  LDL.LU R25, [R1+0x244] ;  /* 0x0002440001197983 */ /* 0x000ea80000300800 */
[----:B------:R-:W4:Y:S04]  /*6e3c0*/  LDL.LU R26, [R1+0x248] ;  /* 0x00024800011a7983 */ /* 0x000f280000300800 */
[----:B------:R-:W4:Y:S04]  /*6e3d0*/  LDL.LU R27, [R1+0x24c] ;  /* 0x00024c00011b7983 */ /* 0x000f280000300800 */
[----:B------:R-:W2:Y:S04]  /*6e3e0*/  LDL.LU R16, [R1+0x260] ;  /* 0x0002600001107983 */ /* 0x000ea80000300800 */
[----:B------:R-:W3:Y:S04]  /*6e3f0*/  LDL.LU R17, [R1+0x264] ;  /* 0x0002640001117983 */ /* 0x000ee80000300800 */
[----:B------:R-:W3:Y:S04]  /*6e400*/  LDL.LU R18, [R1+0x268] ;  /* 0x0002680001127983 */ /* 0x000ee80000300800 */
[----:B------:R-:W3:Y:S04]  /*6e410*/  LDL.LU R19, [R1+0x26c] ;  /* 0x00026c0001137983 */ /* 0x000ee80000300800 */
[----:B0-----:R-:W3:Y:S04]  /*6e420*/  LDL.64 R8, [R1+0x1e0] ;  /* 0x0001e00001087983 */ /* 0x001ee80000100a00 */
[----:B----4-:R-:W-:Y:S04]  /*6e430*/  STL.64 [R1+0x35a8], R26 ;  /* 0x0035a81a01007387 */ /* 0x010fe80000100a00 */
[----:B--2---:R0:W-:Y:S04]  /*6e440*/  STL.64 [R1+0x35a0], R24 ;  /* 0x0035a01801007387 */ /* 0x0041e80000100a00 */
[----:B0-----:R-:W2:Y:S04]  /*6e450*/  LDL.LU R24, [R1+0x250] ;  /* 0x0002500001187983 */ /* 0x001ea80000300800 */
[----:B------:R-:W2:Y:S04]  /*6e460*/  LDL.LU R25, [R1+0x254] ;  /* 0x0002540001197983 */ /* 0x000ea80000300800 */
[----:B------:R-:W2:Y:S04]  /*6e470*/  LDL.LU R26, [R1+0x258] ;  /* 0x00025800011a7983 */ /* 0x000ea80000300800 */
[----:B------:R-:W2:Y:S04]  /*6e480*/  LDL.LU R27, [R1+0x25c] ;  /* 0x00025c00011b7983 */ /* 0x000ea80000300800 */
[----:B------:R-:W4:Y:S04]  /*6e490*/  LDL.64 R4, [R1+0x1c0] ;  /* 0x0001c00001047983 */ /* 0x000f280000100a00 */
[----:B---3--:R-:W-:Y:S04]  /*6e4a0*/  STL.64 [R1+0x3518], R14 ;  /* 0x0035180e01007387 */ /* 0x008fe80000100a00 */
        /* <DEDUP_REMOVED lines=28> */
[----:B------:R-:W3:Y:S02]  /*6e670*/  LDL.LU.64 R8, [R1+0x35b0] ;  /* 0x0035b00001087983 */ /* 0x000ee40000300a00 */
        /* <DEDUP_REMOVED lines=9> */
[----:B------:R-:W2:Y:S01]  /*6e710*/  LDL.LU.64 R8, [R1+0x3590] ;  /* 0x0035900001087983 */ /* 0x000ea20000300a00 */
[----:B----4-:R-:W-:Y:S02]  /*6e720*/  IMAD.MOV.U32 R19, RZ, RZ, R4 ;  /* 0x000000ffff137224 */ /* 0x010fe400078e0004 */
[----:B------:R-:W-:Y:S01]  /*6e730*/  IMAD.MOV.U32 R18, RZ, RZ, R5 ;  /* 0x000000ffff127224 */ /* 0x000fe200078e0005 */
[----:B---3--:R-:W-:-:S15]  /*6e740*/  HMMA.16816.F32.BF16 R24, R20, R4, R24 ;  /* 0x000000041418723c */ /* 0x008fde0000041818 */
[----:B------:R-:W-:-:S04]  /*6e750*/  NOP ;  /* 0x0000000000007918 */ /* 0x000fc80000000000 */
[----:B------:R0:W-:Y:S04]  /*6e760*/  STL.64 [R1+0x950], R24 ;  /* 0x0009501801007387 */ /* 0x0001e80000100a00 */
[----:B------:R-:W-:Y:S04]  /*6e770*/  STL.64 [R1+0x958], R26 ;  /* 0x0009581a01007387 */ /* 0x000fe80000100a00 */
[----:B0-----:R-:W3:Y:S04]  /*6e780*/  LDL.LU.64 R24, [R1+0x3588] ;  /* 0x0035880001187983 */ /* 0x001ee80000300a00 */
[----:B------:R-:W2:Y:S02]  /*6e790*/  LDL.LU.64 R4, [R1+0x3580] ;  /* 0x0035800001047983 */ /* 0x000ea40000300a00 */
[----:B--2---:R-:W-:Y:S02]  /*6e7a0*/  HMMA.16816.F32.BF16 R20, R20, R4, R8 ;  /* 0x000000041414723c */ /* 0x004fe40000041808 */
[----:B------:R-:W2:Y:S01]  /*6e7b0*/  LDL.LU.64 R10, [R1+0x3578] ;  /* 0x00357800010a7983 */ /* 0x000ea20000300a00 */
[----:B------:R-:W-:Y:S01]  /*6e7c0*/  MOV R8, R4 ;  /* 0x0000000400087202 */ /* 0x000fe20000000f00 */
[----:B------:R-:W-:-:S15]  /*6e7d0*/  IMAD.MOV.U32 R9, RZ, RZ, R5 ;  /* 0x000000ffff097224 */ /* 0x000fde00078e0005 */
[----:B------:R0:W-:Y:S04]  /*6e7e0*/  STL.64 [R1+0x8c0], R20 ;  /* 0x0008c01401007387 */ /* 0x0001e80000100a00 */
[----:B------:R1:W-:Y:S04]  /*6e7f0*/  STL.64 [R1+0x8c8], R22 ;  /* 0x0008c81601007387 */ /* 0x0003e80000100a00 */
[----:B------:R-:W3:Y:S04]  /*6e800*/  LDL.LU.64 R6, [R1+0x3570] ;  /* 0x0035700001067983 */ /* 0x000ee80000300a00 */
[----:B------:R-:W3:Y:S04]  /*6e810*/  LDL.LU.64 R4, [R1+0x3568] ;  /* 0x0035680001047983 */ /* 0x000ee80000300a00 */
[----:B0-----:R-:W4:Y:S04]  /*6e820*/  LDL.LU R20, [R1+0x60] ;  /* 0x0000600001147983 */ /* 0x001f280000300800 */
[----:B------:R-:W4:Y:S04]  /*6e830*/  LDL.LU R21, [R1+0x64] ;  /* 0x0000640001157983 */ /* 0x000f280000300800 */
[----:B-1----:R-:W4:Y:S04]  /*6e840*/  LDL.LU R22, [R1+0x68] ;  /* 0x0000680001167983 */ /* 0x002f280000300800 */
[----:B------:R-:W4:Y:S01]  /*6e850*/  LDL.LU R23, [R1+0x6c] ;  /* 0x00006c0001177983 */ /* 0x000f220000300800 */
        /* <DEDUP_REMOVED lines=16> */
[----:B------:R-:W-:Y:S04]  /*6e960*/  STL.64 [R1+0x858], R26 ;  /* 0x0008581a01007387 */ /* 0x000fe80000100a00 */
        /* <DEDUP_REMOVED lines=9> */
[----:B------:R-:W3:Y:S02]  /*6ea00*/  LDL.LU.64 R24, [R1+0x3508] ;  /* 0x0035080001187983 */ /* 0x000ee40000300a00 */
[----:B---3--:R-:W-:Y:S01]  /*6ea10*/  HMMA.16816.F32.BF16 R12, R4, R24, R12 ;  /* 0x00000018040c723c */ /* 0x008fe2000004180c */
[----:B------:R-:W-:-:S15]  /*6ea20*/  IMAD.MOV.U32 R3, RZ, RZ, R25 ;  /* 0x000000ffff037224 */ /* 0x000fde00078e0019 */
[----:B------:R-:W-:-:S03]  /*6ea30*/  NOP ;  /* 0x0000000000007918 */ /* 0x000fc60000000000 */
[----:B------:R-:W-:Y:S04]  /*6ea40*/  STL.64 [R1+0x7f0], R12 ;  /* 0x0007f00c01007387 */ /* 0x000fe80000100a00 */
[----:B------:R0:W-:Y:S04]  /*6ea50*/  STL.64 [R1+0x7f8], R14 ;  /* 0x0007f80e01007387 */ /* 0x0001e80000100a00 */
[----:B0-----:R-:W3:Y:S04]  /*6ea60*/  LDL.LU R15, [R1+0x3500] ;  /* 0x00350000010f7983 */ /* 0x001ee80000300800 */
[----:B------:R-:W2:Y:S01]  /*6ea70*/  LDL.LU.64 R12, [R1+0x34f8] ;  /* 0x0034f800010c7983 */ /* 0x000ea20000300a00 */
[----:B------:R-:W-:-:S03]  /*6ea80*/  IMAD.MOV.U32 R14, RZ, RZ, R24 ;  /* 0x000000ffff0e7224 */ /* 0x000fc600078e0018 */
[----:B------:R-:W2:Y:S04]  /*6ea90*/  LDL.LU.64 R26, [R1+0x34f0] ;  /* 0x0034f000011a7983 */ /* 0x000ea80000300a00 */
[----:B------:R-:W4:Y:S02]  /*6eaa0*/  LDL.LU.64 R24, [R1+0x34e8] ;  /* 0x0034e80001187983 */ /* 0x000f240000300a00 */
[----:B----4-:R-:W-:Y:S02]  /*6eab0*/  HMMA.16816.F32.BF16 R20, R4, R24, R20 ;  /* 0x000000180414723c */ /* 0x010fe40000041814 */
[----:B--2---:R-:W-:Y:S04]  /*6eac0*/  STL.64 [R1+0x33c8], R26 ;  /* 0x0033c81a01007387 */ /* 0x004fe80000100a00 */
[----:B------:R0:W-:Y:S02]  /*6ead0*/  STL.64 [R1+0x33c0], R24 ;  /* 0x0033c01801007387 */ /* 0x0001e40000100a00 */
[----:B0-----:R-:W-:-:S02]  /*6eae0*/  IMAD.MOV.U32 R24, RZ, RZ, R8 ;  /* 0x000000ffff187224 */ /* 0x001fc400078e0008 */
[----:B------:R-:W-:-:S09]  /*6eaf0*/  IMAD.MOV.U32 R25, RZ, RZ, R9 ;  /* 0x000000ffff197224 */ /* 0x000fd200078e0009 */
[----:B------:R-:W-:Y:S04]  /*6eb00*/  STL.64 [R1+0x690], R20 ;  /* 0x0006901401007387 */ /* 0x000fe80000100a00 */
[----:B------:R-:W-:Y:S04]  /*6eb10*/  STL.64 [R1+0x698], R22 ;  /* 0x0006981601007387 */ /* 0x000fe80000100a00 */
[----:B------:R-:W2:Y:S04]  /*6eb20*/  LDL.LU R8, [R1+0x34e0] ;  /* 0x0034e00001087983 */ /* 0x000ea80000300800 */
[----:B------:R-:W4:Y:S04]  /*6eb30*/  LDL.LU R9, [R1+0x34dc] ;  /* 0x0034dc0001097983 */ /* 0x000f280000300800 */
[----:B------:R0:W-:Y:S02]  /*6eb40*/  STL.64 [R1+0x3430], R24 ;  /* 0x0034301801007387 */ /* 0x0001e40000100a00 */
[----:B0-----:R-:W-:-:S02]  /*6eb50*/  IMAD.MOV.U32 R24, RZ, RZ, R19 ;  /* 0x000000ffff187224 */ /* 0x001fc400078e0013 */
[----:B------:R-:W-:-:S05]  /*6eb60*/  IMAD.MOV.U32 R25, RZ, RZ, R18 ;  /* 0x000000ffff197224 */ /* 0x000fca00078e0012 */
[----:B------:R0:W-:Y:S02]  /*6eb70*/  STL.64 [R1+0x3448], R24 ;  /* 0x0034481801007387 */ /* 0x0001e40000100a00 */
[----:B0-----:R-:W-:Y:S01]  /*6eb80*/  MOV R24, R17 ;  /* 0x0000001100187202 */ /* 0x001fe20000000f00 */
[----:B------:R-:W-:-:S05]  /*6eb90*/  IMAD.MOV.U32 R25, RZ, RZ, R16 ;  /* 0x000000ffff197224 */ /* 0x000fca00078e0010 */
[----:B------:R0:W-:Y:S04]  /*6eba0*/  STL.64 [R1+0x3460], R24 ;  /* 0x0034601801007387 */ /* 0x0001e80000100a00 */
[----:B------:R-:W2:Y:S04]  /*6ebb0*/  LDL.LU R16, [R1+0x310] ;  /* 0x0003100001107983 */ /* 0x000ea80000300800 */
[----:B------:R-:W2:Y:S04]  /*6ebc0*/  LDL.LU R17, [R1+0x314] ;  /* 0x0003140001117983 */ /* 0x000ea80000300800 */
[----:B------:R-:W2:Y:S04]  /*6ebd0*/  LDL.LU R18, [R1+0x318] ;  /* 0x0003180001127983 */ /* 0x000ea80000300800 */
[----:B------:R-:W2:Y:S01]  /*6ebe0*/  LDL.LU R19, [R1+0x31c] ;  /* 0x00031c0001137983 */ /* 0x000ea20000300800 */
[----:B0-----:R-:W-:-:S02]  /*6ebf0*/  IMAD.MOV.U32 R24, RZ, RZ, R12 ;  /* 0x000000ffff187224 */ /* 0x001fc400078e000c */
[----:B------:R-:W-:Y:S01]  /*6ec00*/  IMAD.MOV.U32 R25, RZ, RZ, R13 ;  /* 0x000000ffff197224 */ /* 0x000fe200078e000d */
        /* <DEDUP_REMOVED lines=10> */
[----:B------:R-:W-:-:S05]  /*6ecb0*/  IMAD.MOV.U32 R25, RZ, RZ, R10 ;  /* 0x000000ffff197224 */ /* 0x000fca00078e000a */
[----:B------:R-:W-:Y:S04]  /*6ecc0*/  STL.64 [R1+0x34a0], R24 ;  /* 0x0034a01801007387 */ /* 0x000fe80000100a00 */
[----:B------:R-:W-:Y:S04]  /*6ecd0*/  STL.64 [R1+0x3440], R18 ;  /* 0x0034401201007387 */ /* 0x000fe80000100a00 */
[----:B------:R0:W-:Y:S04]  /*6ece0*/  STL.64 [R1+0x3438], R16 ;  /* 0x0034381001007387 */ /* 0x0001e80000100a00 */
[----:B0-----:R-:W2:Y:S04]  /*6ecf0*/  LDL.LU R16, [R1+0x320] ;  /* 0x0003200001107983 */ /* 0x001ea80000300800 */
[----:B------:R-:W2:Y:S04]  /*6ed00*/  LDL.LU R17, [R1+0x324] ;  /* 0x0003240001117983 */ /* 0x000ea80000300800 */
[----:B------:R-:W2:Y:S04]  /*6ed10*/  LDL.LU R18, [R1+0x328] ;  /* 0x0003280001127983 */ /* 0x000ea80000300800 */
[----:B------:R-:W2:Y:S01]  /*6ed20*/  LDL.LU R19, [R1+0x32c] ;  /* 0x00032c0001137983 */ /* 0x000ea20000300800 */
[----:B----4-:R-:W-:-:S02]  /*6ed30*/  IMAD.MOV.U32 R24, RZ, RZ, R9 ;  /* 0x000000ffff187224 */ /* 0x010fc400078e0009 */
[----:B------:R-:W-:Y:S02]  /*6ed40*/  IMAD.MOV.U32 R25, RZ, RZ, R8 ;  /* 0x000000ffff197224 */ /* 0x000fe400078e0008 */
[----:B------:R-:W4:Y:S04]  /*6ed50*/  LDL.LU R8, [R1+0x230] ;  /* 0x0002300001087983 */ /* 0x000f280000300800 */
[----:B------:R-:W4:Y:S04]  /*6ed60*/  LDL.LU R9, [R1+0x234] ;  /* 0x0002340001097983 */ /* 0x000f280000300800 */
[----:B------:R-:W4:Y:S04]  /*6ed70*/  LDL.LU R10, [R1+0x238] ;  /* 0x00023800010a7983 */ /* 0x000f280000300800 */
[----:B------:R-:W4:Y:S04]  /*6ed80*/  LDL.LU R11, [R1+0x23c] ;  /* 0x00023c00010b7983 */ /* 0x000f280000300800 */
[----:B------:R0:W-:Y:S04]  /*6ed90*/  STL.64 [R1+0x34b8], R24 ;  /* 0x0034b81801007387 */ /* 0x0001e80000100a00 */
[----:B0-----:R-:W3:Y:S04]  /*6eda0*/  LDL.LU R24, [R1+0x220] ;  /* 0x0002200001187983 */ /* 0x001ee80000300800 */
        /* <DEDUP_REMOVED lines=15> */
[----:B------:R-:W0:Y:S02]  /*6eea0*/  S2R R22, SR_TID.X ;  /* 0x0000000000167919 */ /* 0x000e240000002100 */
[C---:B0-----:R-:W-:Y:S01]  /*6eeb0*/  LOP3.LUT R23, R22.reuse, 0x7, RZ, 0xc0, !PT ;  /* 0x0000000716177812 */ /* 0x041fe200078ec0ff */
[----:B------:R-:W-:-:S04]  /*6eec0*/  IMAD.SHL.U32 R21, R22, 0x2, RZ ;  /* 0x0000000216157824 */ /* 0x000fc800078e00ff */
[----:B------:R-:W-:Y:S02]  /*6eed0*/  IMAD R23, R23, 0x110, RZ ;  /* 0x0000011017177824 */ /* 0x000fe400078e02ff */
[----:B------:R-:W-:-:S03]  /*6eee0*/  IMAD.SHL.U32 R22, R22, 0x80, RZ ;  /* 0x0000008016167824 */ /* 0x000fc600078e00ff */
[----:B------:R-:W-:Y:S01]  /*6eef0*/  LOP3.LUT R23, R23, 0x10, R21, 0x78, !PT ;  /* 0x0000001017177812 */ /* 0x000fe200078e7815 */
[----:B--2---:R-:W-:Y:S04]  /*6ef00*/  STL.64 [R1+0x3498], R18 ;  /* 0x0034981201007387 */ /* 0x004fe80000100a00 */
[----:B------:R0:W-:Y:S04]  /*6ef10*/  STL.64 [R1+0x3490], R16 ;  /* 0x0034901001007387 */ /* 0x0001e80000100a00 */
[----:B0-----:R-:W2:Y:S04]  /*6ef20*/  LDL.LU R16, [R1+0x190] ;  /* 0x0001900001107983 */ /* 0x001ea80000300800 */
[----:B------:R-:W2:Y:S04]  /*6ef30*/  LDL.LU R17, [R1+0x194] ;  /* 0x0001940001117983 */ /* 0x000ea80000300800 */
[----:B------:R-:W2:Y:S04]  /*6ef40*/  LDL.LU R18, [R1+0x198] ;  /* 0x0001980001127983 */ /* 0x000ea80000300800 */
[----:B------:R-:W2:Y:S01]  /*6ef50*/  LDL.LU R19, [R1+0x19c] ;  /* 0x00019c0001137983 */ /* 0x000ea20000300800 */
[----:B------:R-:W-:-:S04]  /*6ef60*/  LOP3.LUT R23, R23, 0x800, R22, 0xf8, !PT ;  /* 0x0000080017177812 */ /* 0x000fc800078ef816 */
[----:B------:R-:W-:-:S06]  /*6ef70*/  LOP3.LUT R23, R23, 0x40, RZ, 0x3c, !PT ;  /* 0x0000004017177812 */ /* 0x000fcc00078e3cff */
[----:B------:R-:W0:Y:S01]  /*6ef80*/  LDSM.16.MT88.4 R20, [R23+UR5+0x14080] ;  /* 0x014080051714783b */ /* 0x000e220008004200 */
[----:B----4-:R-:W-:Y:S03]  /*6ef90*/  HMMA.16816.F32.BF16 R8, R4, R12, R8 ;  /* 0x0000000c0408723c */ /* 0x010fe60000041808 */
[----:B--2---:R-:W-:Y:S04]  /*6efa0*/  STL.64 [R1+0x34b0], R18 ;  /* 0x0034b01201007387 */ /* 0x004fe80000100a00 */
[----:B------:R1:W-:Y:S04]  /*6efb0*/  STL.64 [R1+0x34a8], R16 ;  /* 0x0034a81001007387 */ /* 0x0003e80000100a00 */
[----:B-1----:R-:W2:Y:S04]  /*6efc0*/  LDL.LU R16, [R1+0x1a0] ;  /* 0x0001a00001107983 */ /* 0x002ea80000300800 */
[----:B------:R-:W2:Y:S04]  /*6efd0*/  LDL.LU R17, [R1+0x1a4] ;  /* 0x0001a40001117983 */ /* 0x000ea80000300800 */
[----:B------:R-:W2:Y:S04]  /*6efe0*/  LDL.LU R18, [R1+0x1a8] ;  /* 0x0001a80001127983 */ /* 0x000ea80000300800 */
[----:B------:R-:W2:Y:S04]  /*6eff0*/  LDL.LU R19, [R1+0x1ac] ;  /* 0x0001ac0001137983 */ /* 0x000ea80000300800 */
[----:B0-----:R-:W-:Y:S04]  /*6f000*/  STL.64 [R1+0x3328], R22 ;  /* 0x0033281601007387 */ /* 0x001fe80000100a00 */
[----:B------:R0:W-:Y:S02]  /*6f010*/  STL.64 [R1+0x3320], R20 ;  /* 0x0033201401007387 */ /* 0x0001e40000100a00 */
[----:B0-----:R-:W-:-:S02]  /*6f020*/  MOV R20, R28 ;  /* 0x0000001c00147202 */ /* 0x001fc40000000f00 */
[----:B------:R-:W4:Y:S04]  /*6f030*/  LDL.LU R28, [R1+0x34d0] ;  /* 0x0034d000011c7983 */ /* 0x000f280000300800 */
[----:B------:R-:W-:Y:S04]  /*6f040*/  STL.64 [R1+0x680], R8 ;  /* 0x0006800801007387 */ /* 0x000fe80000100a00 */
[----:B------:R0:W-:Y:S04]  /*6f050*/  STL.64 [R1+0x688], R10 ;  /* 0x0006880a01007387 */ /* 0x0001e80000100a00 */
[----:B0-----:R-:W2:Y:S04]  /*6f060*/  LDL.LU.64 R10, [R1+0x34c8] ;  /* 0x0034c800010a7983 */ /* 0x001ea80000300a00 */
[----:B------:R-:W3:Y:S04]  /*6f070*/  LDL.LU.64 R8, [R1+0x34c0] ;  /* 0x0034c00001087983 */ /* 0x000ee80000300a00 */
[----:B------:R-:W-:Y:S01]  /*6f080*/  STL.64 [R1+0x33d0], R12 ;  /* 0x0033d00c01007387 */ /* 0x000fe20000100a00 */
[----:B---3--:R-:W-:-:S15]  /*6f090*/  HMMA.16816.F32.BF16 R24, R4, R8, R24 ;  /* 0x000000080418723c */ /* 0x008fde0000041818 */
[----:B------:R-:W-:-:S04]  /*6f0a0*/  NOP ;  /* 0x0000000000007918 */ /* 0x000fc80000000000 */
[----:B------:R0:W-:Y:S04]  /*6f0b0*/  STL.64 [R1+0x670], R24 ;  /* 0x0006701801007387 */ /* 0x0001e80000100a00 */
[----:B------:R1:W-:Y:S04]  /*6f0c0*/  STL.64 [R1+0x678], R26 ;  /* 0x0006781a01007387 */ /* 0x0003e80000100a00 */
[----:B0-----:R-:W1:Y:S04]  /*6f0d0*/  LDL.LU.64 R24, [R1+0x34b8] ;  /* 0x0034b80001187983 */ /* 0x001e680000300a00 */
[----:B--2---:R-:W-:Y:S04]  /*6f0e0*/  STL.64 [R1+0x33b8], R10 ;  /* 0x0033b80a01007387 */ /* 0x004fe80000100a00 */
        /* <DEDUP_REMOVED lines=13> */
[----:B------:R-:W3:Y:S01]  /*6f1c0*/  LDL.LU.64 R24, [R1+0x3480] ;  /* 0x0034800001187983 */ /* 0x000ee20000300a00 */
[----:B----4-:R-:W-:-:S02]  /*6f1d0*/  IMAD.MOV.U32 R8, RZ, RZ, R28 ;  /* 0x000000ffff087224 */ /* 0x010fc400078e001c */
[----:B------:R-:W-:-:S07]  /*6f1e0*/  IMAD.MOV.U32 R9, RZ, RZ, R15 ;  /* 0x000000ffff097224 */ /* 0x000fce00078e000f */
[----:B---3--:R-:W-:Y:S01]  /*6f1f0*/  HMMA.16816.F32.BF16 R8, R4, R8, R24 ;  /* 0x000000080408723c */ /* 0x008fe20000041818 */
[----:B------:R-:W2:-:S15]  /*6f200*/  LDL.LU.64 R24, [R1+0x3478] ;  /* 0x0034780001187983 */ /* 0x000e9e0000300a00 */
[----:B------:R-:W-:-:S03]  /*6f210*/  NOP ;  /* 0x0000000000007918 */ /* 0x000fc60000000000 */
[----:B------:R0:W-:Y:S04]  /*6f220*/  STL.64 [R1+0x4a0], R8 ;  /* 0x0004a00801007387 */ /* 0x0001e80000100a00 */
[----:B------:R-:W-:Y:S04]  /*6f230*/  STL.64 [R1+0x4a8], R10 ;  /* 0x0004a80a01007387 */ /* 0x000fe80000100a00 */
[----:B0-----:R-:W3:Y:S01]  /*6f240*/  LDL.64 R8, [R1+0x20] ;  /* 0x0000200001087983 */ /* 0x001ee20000100a00 */
[----:B--2---:R-:W-:Y:S03]  /*6f250*/  HMMA.16816.F32.BF16 R24, R4, R24, R16 ;  /* 0x000000180418723c */ /* 0x004fe60000041810 */
        /* <DEDUP_REMOVED lines=8> */
[----:B------:R3:W-:Y:S04]  /*6f2e0*/  STL.64 [R1+0xa8], R26 ;  /* 0x0000a81a01007387 */ /* 0x0007e80000100a00 */
[----:B0-----:R-:W3:Y:S01]  /*6f2f0*/  LDL.LU.64 R24, [R1+0x3460] ;  /* 0x0034600001187983 */ /* 0x001ee20000300a00 */
[----:B------:R-:W-:-:S07]  /*6f300*/  IMAD.MOV.U32 R21, RZ, RZ, R29 ;  /* 0x000000ffff157224 */ /* 0x000fce00078e001d */
[C---:B--2---:R-:W-:Y:S08]  /*6f310*/  HMMA.16816.F32.BF16 R8, R4.reuse, R20, R8 ;  /* 0x000000140408723c */ /* 0x044ff00000041808 */
[----:B---3--:R-:W-:Y:S01]  /*6f320*/  HMMA.16816.F32.BF16 R24, R4, R24, R16 ;  /* 0x000000180418723c */ /* 0x008fe20000041810 */
[----:B------:R-:W2:Y:S04]  /*6f330*/  LDL.LU.64 R18, [R1+0x3458] ;  /* 0x0034580001127983 */ /* 0x000ea80000300a00 */
[----:B------:R-:W2:-:S14]  /*6f340*/  LDL.LU.64 R16, [R1+0x3450] ;  /* 0x0034500001107983 */ /* 0x000e9c0000300a00 */
[----:B------:R0:W-:Y:S04]  /*6f350*/  STL.64 [R1+0x90], R24 ;  /* 0x0000901801007387 */ /* 0x0001e80000100a00 */
[----:B------:R-:W-:Y:S04]  /*6f360*/  STL.64 [R1+0x98], R26 ;  /* 0x0000981a01007387 */ /* 0x000fe80000100a00 */
[----:B0-----:R-:W2:Y:S04]  /*6f370*/  LDL.LU.64 R24, [R1+0x3448] ;  /* 0x0034480001187983 */ /* 0x001ea80000300a00 */
[----:B------:R-:W3:Y:S04]  /*6f380*/  LDL.LU R20, [R1+0x350] ;  /* 0x0003500001147983 */ /* 0x000ee80000300800 */
[----:B------:R0:W-:Y:S04]  /*6f390*/  STL.64 [R1+0x80], R8 ;  /* 0x0000800801007387 */ /* 0x0001e80000100a00 */
[----:B------:R-:W-:Y:S04]  /*6f3a0*/  STL.64 [R1+0x88], R10 ;  /* 0x0000880a01007387 */ /* 0x000fe80000100a00 */
[----:B------:R-:W3:Y:S04]  /*6f3b0*/  LDL.LU R21, [R1+0x354] ;  /* 0x0003540001157983 */ /* 0x000ee80000300800 */
[----:B------:R-:W4:Y:S04]  /*6f3c0*/  LDL.LU R22, [R1+0x358] ;  /* 0x0003580001167983 */ /* 0x000f280000300800 */
[----:B------:R-:W4:Y:S04]  /*6f3d0*/  LDL.LU R23, [R1+0x35c] ;  /* 0x00035c0001177983 */ /* 0x000f280000300800 */
[----:B----4-:R-:W-:Y:S04]  /*6f3e0*/  STL.64 [R1+0x3410], R22 ;  /* 0x0034101601007387 */ /* 0x010fe80000100a00 */
[----:B---3--:R1:W-:Y:S04]  /*6f3f0*/  STL.64 [R1+0x3408], R20 ;  /* 0x0034081401007387 */ /* 0x0083e80000100a00 */
[----:B0-----:R-:W3:Y:S01]  /*6f400*/  LDL.64 R8, [R1+0x30] ;  /* 0x0000300001087983 */ /* 0x001ee20000100a00 */
[C---:B--2---:R-:W-:Y:S03]  /*6f410*/  HMMA.16816.F32.BF16 R24, R4.reuse, R24, R16 ;  /* 0x000000180418723c */ /* 0x044fe60000041810 */
[----:B-1----:R-:W2:Y:S04]  /*6f420*/  LDL.64 R20, [R1+0x40] ;  /* 0x0000400001147983 */ /* 0x002ea80000100a00 */
        /* <DEDUP_REMOVED lines=9> */
[----:B0-----:R-:W3:Y:S02]  /*6f4c0*/  LDL.LU.64 R24, [R1+0x3430] ;  /* 0x0034300001187983 */ /* 0x001ee40000300a00 */
[----:B---3--:R-:W-:Y:S02]  /*6f4d0*/  HMMA.16816.F32.BF16 R24, R4, R24, R16 ;  /* 0x000000180418723c */ /* 0x008fe40000041810 */
[----:B------:R-:W2:Y:S04]  /*6f4e0*/  LDL.LU.64 R18, [R1+0x3428] ;  /* 0x0034280001127983 */ /* 0x000ea80000300a00 */
[----:B------:R-:W2:Y:S04]  /*6f4f0*/  LDL.LU.64 R16, [R1+0x3420] ;  /* 0x0034200001107983 */ /* 0x000ea80000300a00 */
[----:B------:R-:W3:Y:S09]  /*6f500*/  LDL.LU R4, [R1+0x3c0] ;  /* 0x0003c00001047983 */ /* 0x000ef20000300800 */
[----:B------:R0:W-:Y:S04]  /*6f510*/  STL.64 [R1+0x70], R24 ;  /* 0x0000701801007387 */ /* 0x0001e80000100a00 */
[----:B------:R-:W-:Y:S04]  /*6f520*/  STL.64 [R1+0x78], R26 ;  /* 0x0000781a01007387 */ /* 0x000fe80000100a00 */
[----:B------:R-:W3:Y:S04]  /*6f530*/  LDL.LU R5, [R1+0x3c4] ;  /* 0x0003c40001057983 */ /* 0x000ee80000300800 */
[----:B------:R-:W4:Y:S04]  /*6f540*/  LDL.LU R6, [R1+0x3c8] ;  /* 0x0003c80001067983 */ /* 0x000f280000300800 */
[----:B------:R-:W4:Y:S01]  /*6f550*/  LDL.LU R7, [R1+0x3cc] ;  /* 0x0003cc0001077983 */ /* 0x000f220000300800 */
[----:B0-----:R-:W-:-:S02]  /*6f560*/  IMAD.MOV.U32 R24, RZ, RZ, R14 ;  /* 0x000000ffff187224 */ /* 0x001fc400078e000e */
[----:B------:R-:W-:Y:S01]  /*6f570*/  IMAD.MOV.U32 R25, RZ, RZ, R3 ;  /* 0x000000ffff197224 */ /* 0x000fe200078e0003 */
[----:B----4-:R-:W-:Y:S04]  /*6f580*/  STL.64 [R1+0x33e0], R6 ;  /* 0x0033e00601007387 */ /* 0x010fe80000100a00 */
[----:B---3--:R0:W-:Y:S04]  /*6f590*/  STL.64 [R1+0x33d8], R4 ;  /* 0x0033d80401007387 */ /* 0x0081e80000100a00 */
[----:B------:R-:W-:Y:S04]  /*6f5a0*/  STL.64 [R1+0x33e8], R24 ;  /* 0x0033e81801007387 */ /* 0x000fe80000100a00 */
[----:B------:R-:W3:Y:S04]  /*6f5b0*/  LDL.LU R12, [R1+0x3b0] ;  /* 0x0003b000010c7983 */ /* 0x000ee80000300800 */
[----:B------:R-:W3:Y:S04]  /*6f5c0*/  LDL.LU R13, [R1+0x3b4] ;  /* 0x0003b400010d7983 */ /* 0x000ee80000300800 */
[----:B------:R-:W4:Y:S04]  /*6f5d0*/  LDL.LU R14, [R1+0x3b8] ;  /* 0x0003b800010e7983 */ /* 0x000f280000300800 */
[----:B------:R-:W4:Y:S01]  /*6f5e0*/  LDL.LU R15, [R1+0x3bc] ;  /* 0x0003bc00010f7983 */ /* 0x000f220000300800 */
[----:B--2---:R-:W-:Y:S01]  /*6f5f0*/  HMMA.16816.F32.BF16 R8, R16, R20, R8 ;  /* 0x000000141008723c */ /* 0x004fe20000041808 */
[----:B0-----:R-:W-:-:S02]  /*6f600*/  IMAD.MOV.U32 R4, RZ, RZ, R2 ;  /* 0x000000ffff047224 */ /* 0x001fc400078e0002 */
[----:B------:R-:W-:Y:S02]  /*6f610*/  IMAD.MOV.U32 R5, RZ, RZ, R0 ;  /* 0x000000ffff057224 */ /* 0x000fe400078e0000 */
[----:B------:R-:W-:Y:S02]  /*6f620*/  IMAD.MOV.U32 R2, RZ, RZ, R20 ;  /* 0x000000ffff027224 */ /* 0x000fe400078e0014 */
[----:B------:R-:W-:Y:S01]  /*6f630*/  IMAD.MOV.U32 R0, RZ, RZ, R21 ;  /* 0x000000ffff007224 */ /* 0x000fe200078e0015 */
[----:B----4-:R-:W-:Y:S04]  /*6f640*/  STL.64 [R1+0x33f8], R14 ;  /* 0x0033f80e01007387 */ /* 0x010fe80000100a00 */
[----:B---3--:R0:W-:Y:S04]  /*6f650*/  STL.64 [R1+0x33f0], R12 ;  /* 0x0033f00c01007387 */ /* 0x0081e80000100a00 */
        /* <DEDUP_REMOVED lines=16> */
[----:B------:R0:W-:Y:S04]  /*6f760*/  STL.64 [R1+0x130], R20 ;  /* 0x0001301401007387 */ /* 0x0001e80000100a00 */
[----:B------:R1:W-:Y:S01]  /*6f770*/  STL.64 [R1+0x138], R22 ;  /* 0x0001381601007387 */ /* 0x0003e20000100a00 */
[----:B0-----:R-:W-:-:S03]  /*6f780*/  MOV R20, R8 ;  /* 0x0000000800147202 */ /* 0x001fc60000000f00 */
        /* <DEDUP_REMOVED lines=9> */
[----:B------:R-:W4:Y:S04]  /*6f820*/  LDL.LU R8, [R1+0x3d0] ;  /* 0x0003d00001087983 */ /* 0x000f280000300800 */
[----:B------:R-:W4:Y:S04]  /*6f830*/  LDL.LU R9, [R1+0x3d4] ;  /* 0x0003d40001097983 */ /* 0x000f280000300800 */
[----:B------:R-:W4:Y:S04]  /*6f840*/  LDL.LU R10, [R1+0x3d8] ;  /* 0x0003d800010a7983 */ /* 0x000f280000300800 */
[----:B------:R-:W4:Y:S04]  /*6f850*/  LDL.LU R11, [R1+0x3dc] ;  /* 0x0003dc00010b7983 */ /* 0x000f280000300800 */
[----:B------:R-:W-:Y:S04]  /*6f860*/  STL [R1+0x3390], R22 ;  /* 0x0033901601007387 */ /* 0x000fe80000100800 */
[----:B------:R0:W-:Y:S04]  /*6f870*/  STL.64 [R1+0x3388], R20 ;  /* 0x0033881401007387 */ /* 0x0001e80000100a00 */
[----:B0-----:R-:W2:Y:S04]  /*6f880*/  LDL.LU R20, [R1+0x400] ;  /* 0x0004000001147983 */ /* 0x001ea80000300800 */
[----:B------:R-:W2:Y:S04]  /*6f890*/  LDL.LU R21, [R1+0x404] ;  /* 0x0004040001157983 */ /* 0x000ea80000300800 */
[----:B------:R-:W2:Y:S04]  /*6f8a0*/  LDL.LU R22, [R1+0x408] ;  /* 0x0004080001167983 */ /* 0x000ea80000300800 */
[----:B------:R-:W2:Y:S01]  /*6f8b0*/  LDL.LU R23, [R1+0x40c] ;  /* 0x00040c0001177983 */ /* 0x000ea20000300800 */
[----:B------:R-:W0:Y:S03]  /*6f8c0*/  S2R R28, SR_TID.X ;  /* 0x00000000001c7919 */ /* 0x000e260000002100 */
[----:B--2---:R-:W-:Y:S04]  /*6f8d0*/  STL.64 [R1+0x33a0], R22 ;  /* 0x0033a01601007387 */ /* 0x004fe80000100a00 */
[----:B------:R1:W-:Y:S04]  /*6f8e0*/  STL.64 [R1+0x3398], R20 ;  /* 0x0033981401007387 */ /* 0x0003e80000100a00 */
[----:B-1----:R-:W2:Y:S01]  /*6f8f0*/  LDL.64 R20, [R1+0x50] ;  /* 0x0000500001147983 */ /* 0x002ea20000100a00 */
[C---:B0-----:R-:W-:Y:S01]  /*6f900*/  LOP3.LUT R29, R28.reuse, 0x7, RZ, 0xc0, !PT ;  /* 0x000000071c1d7812 */ /* 0x041fe200078ec0ff */
[----:B------:R-:W-:-:S04]  /*6f910*/  IMAD.SHL.U32 R7, R28, 0x2, RZ ;  /* 0x000000021c077824 */ /* 0x000fc800078e00ff */
[----:B------:R-:W-:-:S05]  /*6f920*/  IMAD R29, R29, 0x110, RZ ;  /* 0x000001101d1d7824 */ /* 0x000fca00078e02ff */
[----:B------:R-:W-:Y:S02]  /*6f930*/  LOP3.LUT R29, R29, 0x10, R7, 0x78, !PT ;  /* 0x000000101d1d7812 */ /* 0x000fe400078e7807 */
[C---:B---3--:R-:W-:Y:S01]  /*6f940*/  HMMA.16816.F32.BF16 R4, R16.reuse, R4, R24 ;  /* 0x000000041004723c */ /* 0x048fe20000041818 */
        /* <DEDUP_REMOVED lines=11> */
[----:B------:R-:W4:-:S15]  /*6fa00*/  LDL.LU.64 R12, [R1+0x33d0] ;  /* 0x0033d000010c7983 */ /* 0x000f1e0000300a00 */
[----:B------:R-:W-:Y:S01]  /*6fa10*/  NOP ;  /* 0x0000000000007918 */ /* 0x000fe20000000000 */
[----:B------:R-:W-:Y:S04]  /*6fa20*/  STL.64 [R1+0x100], R24 ;  /* 0x0001001801007387 */ /* 0x000fe80000100a00 */
[----:B------:R0:W-:Y:S04]  /*6fa30*/  STL.64 [R1+0x108], R26 ;  /* 0x0001081a01007387 */ /* 0x0001e80000100a00 */
[----:B0-----:R-:W3:Y:S04]  /*6fa40*/  LDL.LU.64 R26, [R1+0x33c8] ;  /* 0x0033c800011a7983 */ /* 0x001ee80000300a00 */
[----:B------:R-:W2:Y:S01]  /*6fa50*/  LDL.LU.64 R24, [R1+0x33c0] ;  /* 0x0033c00001187983 */ /* 0x000ea20000300a00 */
[----:B------:R-:W-:-:S05]  /*6fa60*/  IMAD.SHL.U32 R28, R28, 0x80, RZ ;  /* 0x000000801c1c7824 */ /* 0x000fca00078e00ff */
[----:B------:R-:W-:-:S04]  /*6fa70*/  LOP3.LUT R29, R29, 0x800, R28, 0xf8, !PT ;  /* 0x000008001d1d7812 */ /* 0x000fc800078ef81c */
[----:B------:R-:W-:Y:S01]  /*6fa80*/  LOP3.LUT R29, R29, 0x60, RZ, 0x3c, !PT ;  /* 0x000000601d1d7812 */ /* 0x000fe200078e3cff */
[----:B--2---:R-:W-:Y:S01]  /*6fa90*/  HMMA.16816.F32.BF16 R4, R16, R24, R4 ;  /* 0x000000181004723c */ /* 0x004fe20000041804 */
[----:B---3--:R-:W-:Y:S04]  /*6faa0*/  STL.64 [R1+0x32b0], R26 ;  /* 0x0032b01a01007387 */ /* 0x008fe80000100a00 */
[----:B------:R0:W-:-:S14]  /*6fab0*/  STL.64 [R1+0x32a8], R24 ;  /* 0x0032a81801007387 */ /* 0x0001dc0000100a00 */
[----:B------:R-:W-:Y:S04]  /*6fac0*/  STL.64 [R1+0xf0], R4 ;  /* 0x0000f00401007387 */ /* 0x000fe80000100a00 */
[----:B------:R-:W-:Y:S04]  /*6fad0*/  STL.64 [R1+0xf8], R6 ;  /* 0x0000f80601007387 */ /* 0x000fe80000100a00 */
[----:B------:R-:W1:Y:S04]  /*6fae0*/  LDSM.16.MT88.4 R4, [R29+UR5+0x14000] ;  /* 0x014000051d04783b */ /* 0x000e680008004200 */
[----:B0-----:R-:W2:Y:S04]  /*6faf0*/  LDL.64 R24, [R1+0x200] ;  /* 0x0002000001187983 */ /* 0x001ea80000100a00 */
[----:B------:R-:W-:Y:S04]  /*6fb00*/  STL [R1+0x32a0], R29 ;  /* 0x0032a01d01007387 */ /* 0x000fe80000100800 */
[----:B-1----:R-:W-:Y:S04]  /*6fb10*/  STL.64 [R1+0x31f0], R6 ;  /* 0x0031f00601007387 */ /* 0x002fe80000100a00 */
[----:B------:R0:W-:Y:S04]  /*6fb20*/  STL.64 [R1+0x31e8], R4 ;  /* 0x0031e80401007387 */ /* 0x0001e80000100a00 */
[----:B0-----:R-:W3:Y:S01]  /*6fb30*/  LDL.LU.64 R4, [R1+0x1b0] ;  /* 0x0001b00001047983 */ /* 0x001ee20000300a00 */
[C---:B----4-:R-:W-:Y:S03]  /*6fb40*/  HMMA.16816.F32.BF16 R8, R16.reuse, R12, R8 ;  /* 0x0000000c1008723c */ /* 0x050fe60000041808 */
[----:B---3--:R0:W-:Y:S04]  /*6fb50*/  STL.64 [R1+0x3330], R4 ;  /* 0x0033300401007387 */ /* 0x0081e80000100a00 */
[----:B0-----:R-:W2:Y:S04]  /*6fb60*/  LDL.LU R4, [R1+0x410] ;  /* 0x0004100001047983 */ /* 0x001ea80000300800 */
[----:B------:R-:W2:Y:S04]  /*6fb70*/  LDL.LU R5, [R1+0x414] ;  /* 0x0004140001057983 */ /* 0x000ea80000300800 */
[----:B------:R-:W2:Y:S04]  /*6fb80*/  LDL.LU R6, [R1+0x418] ;  /* 0x0004180001067983 */ /* 0x000ea80000300800 */
[----:B------:R-:W2:Y:S04]  /*6fb90*/  LDL.LU R7, [R1+0x41c] ;  /* 0x00041c0001077983 */ /* 0x000ea80000300800 */
[----:B------:R-:W-:Y:S04]  /*6fba0*/  STL.64 [R1+0xe0], R8 ;  /* 0x0000e00801007387 */ /* 0x000fe80000100a00 */
[----:B------:R0:W-:Y:S04]  /*6fbb0*/  STL.64 [R1+0xe8], R10 ;  /* 0x0000e80a01007387 */ /* 0x0001e80000100a00 */
[----:B0-----:R-:W3:Y:S04]  /*6fbc0*/  LDL.LU.64 R10, [R1+0x33b8] ;  /* 0x0033b800010a7983 */ /* 0x001ee80000300a00 */
[----:B------:R-:W4:Y:S04]  /*6fbd0*/  LDL.LU.64 R8, [R1+0x33b0] ;  /* 0x0033b00001087983 */ /* 0x000f280000300a00 */
[----:B------:R-:W-:Y:S04]  /*6fbe0*/  STL [R1+0x32b8], R12 ;  /* 0x0032b80c01007387 */ /* 0x000fe80000100800 */
[----:B------:R0:W-:Y:S04]  /*6fbf0*/  STL [R1+0x32a4], R13 ;  /* 0x0032a40d01007387 */ /* 0x0001e80000100800 */
[----:B0-----:R-:W2:Y:S01]  /*6fc00*/  LDL.64 R12, [R1+0x210] ;  /* 0x00021000010c7983 */ /* 0x001ea20000100a00 */
[----:B----4-:R-:W-:-:S15]  /*6fc10*/  HMMA.16816.F32.BF16 R20, R16, R8, R20 ;  /* 0x000000081014723c */ /* 0x010fde0000041814 */
[----:B------:R-:W-:-:S04]  /*6fc20*/  NOP ;  /* 0x0000000000007918 */ /* 0x000fc80000000000 */
[----:B------:R0:W-:Y:S04]  /*6fc30*/  STL.64 [R1+0x330], R20 ;  /* 0x0003301401007387 */ /* 0x0001e80000100a00 */
[----:B------:R-:W-:Y:S04]  /*6fc40*/  STL.64 [R1+0x338], R22 ;  /* 0x0003381601007387 */ /* 0x000fe80000100a00 */
[----:B0-----:R-:W4:Y:S04]  /*6fc50*/  LDL.LU.64 R20, [R1+0x33a8] ;  /* 0x0033a80001147983 */ /* 0x001f280000300a00 */
[----:B---3--:R-:W-:Y:S04]  /*6fc60*/  STL.64 [R1+0x3290], R10 ;  /* 0x0032900a01007387 */ /* 0x008fe80000100a00 */
        /* <DEDUP_REMOVED lines=8> */
[----:B------:R1:W-:Y:S04]  /*6fcf0*/  STL.64 [R1+0x328], R10 ;  /* 0x0003280a01007387 */ /* 0x0003e80000100a00 */
[----:B------:R-:W3:Y:S01]  /*6fd00*/  LDL.LU.64 R22, [R1+0x33a0] ;  /* 0x0033a00001167983 */ /* 0x000ee20000300a00 */
[----:B0-----:R-:W-:Y:S02]  /*6fd10*/  IMAD.MOV.U32 R9, RZ, RZ, R20 ;  /* 0x000000ffff097224 */ /* 0x001fe400078e0014 */
[----:B------:R-:W-:-:S02]  /*6fd20*/  IMAD.MOV.U32 R8, RZ, RZ, R21 ;  /* 0x000000ffff087224 */ /* 0x000fc400078e0015 */
[----:B------:R-:W3:Y:S01]  /*6fd30*/  LDL.LU.64 R20, [R1+0x3398] ;  /* 0x0033980001147983 */ /* 0x000ee20000300a00 */
[C---:B--2---:R-:W-:Y:S03]  /*6fd40*/  HMMA.16816.F32.BF16 R4, R16.reuse, R24, R4 ;  /* 0x000000181004723c */ /* 0x044fe60000041804 */
[----:B------:R-:W-:Y:S01]  /*6fd50*/  STL [R1+0x32bc], R9 ;  /* 0x0032bc0901007387 */ /* 0x000fe20000100800 */
[----:B-1----:R-:W-:Y:S02]  /*6fd60*/  IMAD.MOV.U32 R11, RZ, RZ, R12 ;  /* 0x000000ffff0b7224 */ /* 0x002fe400078e000c */
[----:B------:R-:W-:Y:S01]  /*6fd70*/  IMAD.MOV.U32 R10, RZ, RZ, R13 ;  /* 0x000000ffff0a7224 */ /* 0x000fe200078e000d */
[----:B------:R-:W-:Y:S01]  /*6fd80*/  MOV R15, R24 ;  /* 0x00000018000f7202 */ /* 0x000fe20000000f00 */
[----:B------:R-:W-:Y:S01]  /*6fd90*/  IMAD.MOV.U32 R14, RZ, RZ, R25 ;  /* 0x000000ffff0e7224 */ /* 0x000fe200078e0019 */
[----:B---3--:R-:W-:-:S15]  /*6fda0*/  HMMA.16816.F32.BF16 R20, R16, R12, R20 ;  /* 0x0000000c1014723c */ /* 0x008fde0000041814 */
[----:B------:R-:W-:-:S04]  /*6fdb0*/  NOP ;  /* 0x0000000000007918 */ /* 0x000fc80000000000 */
[----:B------:R-:W-:Y:S04]  /*6fdc0*/  STL.64 [R1+0x310], R20 ;  /* 0x0003101401007387 */ /* 0x000fe80000100a00 */
[----:B------:R0:W-:Y:S04]  /*6fdd0*/  STL.64 [R1+0x318], R22 ;  /* 0x0003181601007387 */ /* 0x0001e80000100a00 */
[----:B0-----:R-:W2:Y:S04]  /*6fde0*/  LDL.LU R22, [R1+0x3390] ;  /* 0x0033900001167983 */ /* 0x001ea80000300800 */
[----:B------:R-:W3:Y:S04]  /*6fdf0*/  LDL.LU.64 R20, [R1+0x3388] ;  /* 0x0033880001147983 */ /* 0x000ee80000300a00 */
[----:B------:R-:W-:Y:S04]  /*6fe00*/  STL.64 [R1+0x3368], R10 ;  /* 0x0033680a01007387 */ /* 0x000fe80000100a00 */
[----:B------:R-:W-:Y:S04]  /*6fe10*/  STL [R1+0x3360], R8 ;  /* 0x0033600801007387 */ /* 0x000fe80000100800 */
[----:B------:R-:W-:Y:S04]  /*6fe20*/  STL.64 [R1+0x300], R4 ;  /* 0x0003000401007387 */ /* 0x000fe80000100a00 */
[----:B------:R-:W-:Y:S04]  /*6fe30*/  STL.64 [R1+0x308], R6 ;  /* 0x0003080601007387 */ /* 0x000fe80000100a00 */
[----:B------:R-:W-:Y:S04]  /*6fe40*/  STL.64 [R1+0x3380], R14 ;  /* 0x0033800e01007387 */ /* 0x000fe80000100a00 */
        /* <DEDUP_REMOVED lines=21> */
[----:B----4-:R-:W-:Y:S04]  /*6ffa0*/  STL.64 [R1+0x32d8], R26 ;  /* 0x0032d81a01007387 */ /* 0x010fe80000100a00 */
[----:B------:R0:W-:Y:S02]  /*6ffb0*/  STL.64 [R1+0x32d0], R24 ;  /* 0x0032d01801007387 */ /* 0x0001e40000100a00 */
[----:B0-----:R-:W-:-:S02]  /*6ffc0*/  IMAD.MOV.U32 R24, RZ, RZ, R22 ;  /* 0x000000ffff187224 */ /* 0x001fc400078e0016 */
[----:B---3--:R-:W-:-:S05]  /*6ffd0*/  IMAD.MOV.U32 R25, RZ, RZ, R21 ;  /* 0x000000ffff197224 */ /* 0x008fca00078e0015 */
[----:B------:R0:W-:Y:S02]  /*6ffe0*/  STL.64 [R1+0x32f0], R24 ;  /* 0x0032f01801007387 */ /* 0x0001e40000100a00 */
[----:B0-----:R-:W-:Y:S02]  /*6fff0*/  IMAD.MOV.U32 R24, RZ, RZ, R20 ;  /* 0x000000ffff187224 */ /* 0x001fe400078e0014 */
[----:B------:R-:W-:-:S05]  /*70000*/  IMAD.MOV.U32 R25, RZ, RZ, R3 ;  /* 0x000000ffff197224 */ /* 0x000fca00078e0003 */
[----:B------:R0:W-:Y:S02]  /*70010*/  STL.64 [R1+0x3308], R24 ;  /* 0x0033081801007387 */ /* 0x0001e40000100a00 */
[----:B0-----:R-:W-:Y:S02]  /*70020*/  IMAD.MOV.U32 R24, RZ, RZ, R2 ;  /* 0x000000ffff187224 */ /* 0x001fe400078e0002 */
[----:B------:R-:W-:-:S05]  /*70030*/  IMAD.MOV.U32 R25, RZ, RZ, R0 ;  /* 0x000000ffff197224 */ /* 0x000fca00078e0000 */
[----:B------:R0:W-:Y:S04]  /*70040*/  STL.64 [R1+0x3338], R24 ;  /* 0x0033381801007387 */ /* 0x0001e80000100a00 */
[----:B0-----:R-:W3:Y:S04]  /*70050*/  LDL.LU R24, [R1+0x460] ;  /* 0x0004600001187983 */ /* 0x001ee80000300800 */
[----:B------:R-:W3:Y:S04]  /*70060*/  LDL.LU R25, [R1+0x464] ;  /* 0x0004640001197983 */ /* 0x000ee80000300800 */
[----:B------:R-:W4:Y:S04]  /*70070*/  LDL.LU R26, [R1+0x468] ;  /* 0x00046800011a7983 */ /* 0x000f280000300800 */
[----:B------:R-:W4:Y:S04]  /*70080*/  LDL.LU R27, [R1+0x46c] ;  /* 0x00046c00011b7983 */ /* 0x000f280000300800 */
[----:B----4-:R-:W-:Y:S04]  /*70090*/  STL.64 [R1+0x3348], R26 ;  /* 0x0033481a01007387 */ /* 0x010fe80000100a00 */
[----:B---3--:R0:W-:Y:S04]  /*700a0*/  STL.64 [R1+0x3340], R24 ;  /* 0x0033401801007387 */ /* 0x0081e80000100a00 */
[----:B0-----:R-:W3:Y:S01]  /*700b0*/  LDL.64 R24, [R1+0x1d0] ;  /* 0x0001d00001187983 */ /* 0x001ee20000100a00 */
[----:B--2---:R-:W-:Y:S03]  /*700c0*/  HMMA.16816.F32.BF16 R12, R16, R8, R12 ;  /* 0x00000008100c723c */ /* 0x004fe6000004180c */
[----:B---3--:R0:W-:Y:S04]  /*700d0*/  STL.64 [R1+0x3358], R24 ;  /* 0x0033581801007387 */ /* 0x0081e80000100a00 */
[----:B------:R-:W2:Y:S04]  /*700e0*/  LDL.64 R4, [R1+0x1c0] ;  /* 0x0001c00001047983 */ /* 0x000ea80000100a00 */
[----:B0-----:R-:W3:Y:S01]  /*700f0*/  LDL.64 R24, [R1+0x1e0] ;  /* 0x0001e00001187983 */ /* 0x001ee20000100a00 */
[----:B------:R-:W-:-:S03]  /*70100*/  IMAD.MOV.U32 R29, RZ, RZ, R9 ;  /* 0x000000ffff1d7224 */ /* 0x000fc600078e0009 */
        /* <DEDUP_REMOVED lines=9> */
[----:B------:R0:W-:Y:S04]  /*701a0*/  STL.64 [R1+0x2f0], R12 ;  /* 0x0002f00c01007387 */ /* 0x0001e80000100a00 */
[----:B------:R1:W-:Y:S01]  /*701b0*/  STL.64 [R1+0x2f8], R14 ;  /* 0x0002f80e01007387 */ /* 0x0003e20000100a00 */
[----:B0-----:R-:W-:-:S03]  /*701c0*/  IMAD.MOV.U32 R13, RZ, RZ, R8 ;  /* 0x000000ffff0d7224 */ /* 0x001fc600078e0008 */
[----:B-1----:R-:W2:Y:S04]  /*701d0*/  LDL.LU.64 R14, [R1+0x3380] ;  /* 0x00338000010e7983 */ /* 0x002ea80000300a00 */
[----:B------:R-:W2:Y:S04]  /*701e0*/  LDL.LU.64 R10, [R1+0x3378] ;  /* 0x00337800010a7983 */ /* 0x000ea80000300a00 */
[----:B------:R-:W2:Y:S01]  /*701f0*/  LDL.LU.64 R8, [R1+0x3370] ;  /* 0x0033700001087983 */ /* 0x000ea20000300a00 */
[----:B---3--:R-:W-:Y:S01]  /*70200*/  IMAD.MOV.U32 R12, RZ, RZ, R25 ;  /* 0x000000ffff0c7224 */ /* 0x008fe200078e0019 */
[----:B--2---:R-:W-:-:S15]  /*70210*/  HMMA.16816.F32.BF16 R8, R16, R24, R8 ;  /* 0x000000181008723c */ /* 0x004fde0000041808 */
[----:B------:R-:W-:-:S04]  /*70220*/  NOP ;  /* 0x0000000000007918 */ /* 0x000fc80000000000 */
[----:B------:R0:W-:Y:S04]  /*70230*/  STL.64 [R1+0x2e0], R8 ;  /* 0x0002e00801007387 */ /* 0x0001e80000100a00 */
[----:B------:R1:W-:Y:S01]  /*70240*/  STL.64 [R1+0x2e8], R10 ;  /* 0x0002e80a01007387 */ /* 0x0003e20000100a00 */
[----:B0-----:R-:W-:-:S03]  /*70250*/  MOV R9, R24 ;  /* 0x0000001800097202 */ /* 0x001fc60000000f00 */
[----:B-1----:R-:W2:Y:S04]  /*70260*/  LDL.LU.64 R10, [R1+0x3368] ;  /* 0x00336800010a7983 */ /* 0x002ea80000300a00 */
[----:B------:R-:W3:Y:S04]  /*70270*/  LDL.LU R8, [R1+0x3360] ;  /* 0x0033600001087983 */ /* 0x000ee80000300800 */
[----:B------:R-:W2:Y:S04]  /*70280*/  LDL.LU.64 R24, [R1+0x3358] ;  /* 0x0033580001187983 */ /* 0x000ea80000300a00 */
[----:B------:R-:W-:Y:S04]  /*70290*/  STL.64 [R1+0x3300], R14 ;  /* 0x0033000e01007387 */ /* 0x000fe80000100a00 */
[----:B------:R0:W-:Y:S04]  /*702a0*/  STL.64 [R1+0x32f8], R12 ;  /* 0x0032f80c01007387 */ /* 0x0001e80000100a00 */
[----:B0-----:R-:W3:Y:S04]  /*702b0*/  LDL.LU R12, [R1+0x480] ;  /* 0x00048000010c7983 */ /* 0x001ee80000300800 */
[----:B------:R-:W3:Y:S04]  /*702c0*/  LDL.LU R13, [R1+0x484] ;  /* 0x00048400010d7983 */ /* 0x000ee80000300800 */
[----:B------:R-:W3:Y:S04]  /*702d0*/  LDL.LU R14, [R1+0x488] ;  /* 0x00048800010e7983 */ /* 0x000ee80000300800 */
[----:B------:R-:W3:Y:S01]  /*702e0*/  LDL.LU R15, [R1+0x48c] ;  /* 0x00048c00010f7983 */ /* 0x000ee20000300800 */
[----:B--2---:R-:W-:Y:S01]  /*702f0*/  HMMA.16816.F32.BF16 R4, R16, R24, R4 ;  /* 0x000000181004723c */ /* 0x004fe20000041804 */
[----:B------:R-:W-:-:S02]  /*70300*/  IMAD.MOV.U32 R2, RZ, RZ, R24 ;  /* 0x000000ffff027224 */ /* 0x000fc400078e0018 */
[----:B------:R-:W-:Y:S01]  /*70310*/  IMAD.MOV.U32 R0, RZ, RZ, R25 ;  /* 0x000000ffff007224 */ /* 0x000fe200078e0019 */
[----:B---3--:R-:W-:Y:S04]  /*70320*/  STL.64 [R1+0x3318], R14 ;  /* 0x0033180e01007387 */ /* 0x008fe80000100a00 */
[----:B------:R0:W-:Y:S04]  /*70330*/  STL.64 [R1+0x3310], R12 ;  /* 0x0033100c01007387 */ /* 0x0001e80000100a00 */
[----:B0-----:R-:W2:Y:S04]  /*70340*/  LDL.LU R12, [R1+0x470] ;  /* 0x00047000010c7983 */ /* 0x001ea80000300800 */
[----:B------:R-:W2:Y:S04]  /*70350*/  LDL.LU R13, [R1+0x474] ;  /* 0x00047400010d7983 */ /* 0x000ea80000300800 */
[----:B------:R-:W2:Y:S04]  /*70360*/  LDL.LU R14, [R1+0x478] ;  /* 0x00047800010e7983 */ /* 0x000ea80000300800 */
[----:B------:R-:W2:Y:S04]  /*70370*/  LDL.LU R15, [R1+0x47c] ;  /* 0x00047c00010f7983 */ /* 0x000ea80000300800 */
[----:B------:R-:W-:Y:S04]  /*70380*/  STL.64 [R1+0x32e8], R10 ;  /* 0x0032e80a01007387 */ /* 0x000fe80000100a00 */
[----:B------:R0:W-:Y:S04]  /*70390*/  STL.64 [R1+0x32e0], R8 ;  /* 0x0032e00801007387 */ /* 0x0001e80000100a00 */
[----:B0-----:R-:W3:Y:S04]  /*703a0*/  LDL.LU R8, [R1+0x490] ;  /* 0x0004900001087983 */ /* 0x001ee80000300800 */
[----:B------:R-:W3:Y:S04]  /*703b0*/  LDL.LU R9, [R1+0x494] ;  /* 0x0004940001097983 */ /* 0x000ee80000300800 */
[----:B------:R-:W3:Y:S04]  /*703c0*/  LDL.LU R10, [R1+0x498] ;  /* 0x00049800010a7983 */ /* 0x000ee80000300800 */
[----:B------:R-:W3:Y:S04]  /*703d0*/  LDL.LU R11, [R1+0x49c] ;  /* 0x00049c00010b7983 */ /* 0x000ee80000300800 */
[----:B------:R0:W-:Y:S04]  /*703e0*/  STL.64 [R1+0x2d0], R4 ;  /* 0x0002d00401007387 */ /* 0x0001e80000100a00 */
[----:B------:R-:W-:Y:S04]  /*703f0*/  STL.64 [R1+0x2d8], R6 ;  /* 0x0002d80601007387 */ /* 0x000fe80000100a00 */
[----:B0-----:R-:W2:Y:S04]  /*70400*/  LDL.LU.64 R4, [R1+0x3350] ;  /* 0x0033500001047983 */ /* 0x001ea80000300a00 */
[----:B------:R-:W2:Y:S04]  /*70410*/  LDL.LU.64 R26, [R1+0x3348] ;  /* 0x00334800011a7983 */ /* 0x000ea80000300a00 */
[----:B------:R-:W2:Y:S02]  /*70420*/  LDL.LU.64 R24, [R1+0x3340] ;  /* 0x0033400001187983 */ /* 0x000ea40000300a00 */
[----:B--2---:R-:W-:Y:S01]  /*70430*/  HMMA.16816.F32.BF16 R24, R16, R4, R24 ;  /* 0x000000041018723c */ /* 0x004fe20000041818 */
[----:B------:R-:W-:-:S02]  /*70440*/  IMAD.MOV.U32 R28, RZ, RZ, R4 ;  /* 0x000000ffff1c7224 */ /* 0x000fc400078e0004 */
[----:B------:R-:W-:-:S15]  /*70450*/  IMAD.MOV.U32 R3, RZ, RZ, R5 ;  /* 0x000000ffff037224 */ /* 0x000fde00078e0005 */
[----:B------:R-:W-:Y:S01]  /*70460*/  NOP ;  /* 0x0000000000007918 */ /* 0x000fe20000000000 */
[----:B------:R0:W-:Y:S04]  /*70470*/  STL.64 [R1+0x2c0], R24 ;  /* 0x0002c01801007387 */ /* 0x0001e80000100a00 */
[----:B------:R-:W-:Y:S04]  /*70480*/  STL.64 [R1+0x2c8], R26 ;  /* 0x0002c81a01007387 */ /* 0x000fe80000100a00 */
[----:B0-----:R-:W2:Y:S04]  /*70490*/  LDL.LU.64 R24, [R1+0x3338] ;  /* 0x0033380001187983 */ /* 0x001ea80000300a00 */
[----:B------:R-:W4:Y:S02]  /*704a0*/  LDL.LU.64 R4, [R1+0x3330] ;  /* 0x0033300001047983 */ /* 0x000f240000300a00 */
[----:B----4-:R-:W-:Y:S02]  /*704b0*/  HMMA.16816.F32.BF16 R16, R16, R4, R20 ;  /* 0x000000041010723c */ /* 0x010fe40000041814 */
        /* <DEDUP_REMOVED lines=22> */
[----:B0-----:R-:W3:Y:S02]  /*70620*/  LDL.LU.64 R24, [R1+0x32f0] ;  /* 0x0032f00001187983 */ /* 0x001ee40000300a00 */
[----:B---3--:R-:W-:Y:S02]  /*70630*/  HMMA.16816.F32.BF16 R24, R20, R24, R8 ;  /* 0x000000181418723c */ /* 0x008fe40000041808 */
[----:B------:R-:W3:Y:S04]  /*70640*/  LDL.LU.64 R10, [R1+0x32e8] ;  /* 0x0032e800010a7983 */ /* 0x000ee80000300a00 */
[----:B------:R-:W2:-:S13]  /*70650*/  LDL.LU.64 R8, [R1+0x32e0] ;  /* 0x0032e00001087983 */ /* 0x000e9a0000300a00 */
        /* <DEDUP_REMOVED lines=9> */
[----:B0-----:R-:W2:Y:S04]  /*706f0*/  LDL.LU R4, [R1+0x570] ;  /* 0x0005700001047983 */ /* 0x001ea80000300800 */
[----:B------:R-:W2:Y:S04]  /*70700*/  LDL.LU R5, [R1+0x574] ;  /* 0x0005740001057983 */ /* 0x000ea80000300800 */
[----:B-1----:R-:W2:Y:S04]  /*70710*/  LDL.LU R6, [R1+0x578] ;  /* 0x0005780001067983 */ /* 0x002ea80000300800 */
[----:B------:R-:W2:Y:S04]  /*70720*/  LDL.LU R7, [R1+0x57c] ;  /* 0x00057c0001077983 */ /* 0x000ea80000300800 */
[----:B--2---:R-:W-:Y:S04]  /*70730*/  STL.64 [R1+0x3208], R6 ;  /* 0x0032080601007387 */ /* 0x004fe80000100a00 */
[----:B------:R0:W-:Y:S02]  /*70740*/  STL.64 [R1+0x3200], R4 ;  /* 0x0032000401007387 */ /* 0x0001e40000100a00 */
[----:B0-----:R-:W-:-:S02]  /*70750*/  IMAD.MOV.U32 R4, RZ, RZ, R9 ;  /* 0x000000ffff047224 */ /* 0x001fc400078e0009 */
[----:B------:R-:W-:Y:S01]  /*70760*/  IMAD.MOV.U32 R5, RZ, RZ, R12 ;  /* 0x000000ffff057224 */ /* 0x000fe200078e000c */
[----:B------:R-:W2:Y:S04]  /*70770*/  LDL.LU R9, [R1+0x32bc] ;  /* 0x0032bc0001097983 */ /* 0x000ea80000300800 */
[----:B------:R-:W2:Y:S04]  /*70780*/  LDL.LU R12, [R1+0x32b8] ;  /* 0x0032b800010c7983 */ /* 0x000ea80000300800 */
[----:B------:R0:W-:Y:S04]  /*70790*/  STL.64 [R1+0x3220], R4 ;  /* 0x0032200401007387 */ /* 0x0001e80000100a00 */
[----:B0-----:R-:W2:Y:S04]  /*707a0*/  LDL R4, [R1] ;  /* 0x0000000001047983 */ /* 0x001ea80000100800 */
[----:B------:R-:W2:Y:S02]  /*707b0*/  LDL R5, [R1+0x4] ;  /* 0x0000040001057983 */ /* 0x000ea40000100800 */
[----:B--2---:R-:W-:Y:S02]  /*707c0*/  HMMA.16816.F32.BF16 R4, R20, R4, R24 ;  /* 0x000000041404723c */ /* 0x004fe40000041818 */
[----:B------:R-:W2:Y:S04]  /*707d0*/  LDL.LU.64 R26, [R1+0x32b0] ;  /* 0x0032b000011a7983 */ /* 0x000ea80000300a00 */
[----:B------:R-:W4:-:S13]  /*707e0*/  LDL.LU.64 R24, [R1+0x32a8] ;  /* 0x0032a80001187983 */ /* 0x000f1a0000300a00 */
[----:B------:R0:W-:Y:S04]  /*707f0*/  STL.64 [R1+0x260], R4 ;  /* 0x0002600401007387 */ /* 0x0001e80000100a00 */
[----:B------:R-:W-:Y:S01]  /*70800*/  STL.64 [R1+0x268], R6 ;  /* 0x0002680601007387 */ /* 0x000fe20000100a00 */
[----:B0-----:R-:W-:Y:S02]  /*70810*/  IMAD.MOV.U32 R4, RZ, RZ, R13 ;  /* 0x000000ffff047224 */ /* 0x001fe400078e000d */
[----:B------:R-:W-:Y:S01]  /*70820*/  IMAD.MOV.U32 R5, RZ, RZ, R29 ;  /* 0x000000ffff057224 */ /* 0x000fe200078e001d */
[----:B------:R-:W2:Y:S01]  /*70830*/  LDL.LU R13, [R1+0x32a4] ;  /* 0x0032a400010d7983 */ /* 0x000ea20000300800 */
[----:B----4-:R-:W-:-:S15]  /*70840*/  HMMA.16816.F32.BF16 R16, R20, R24, R16 ;  /* 0x000000181410723c */ /* 0x010fde0000041810 */
[----:B------:R-:W-:-:S04]  /*70850*/  NOP ;  /* 0x0000000000007918 */ /* 0x000fc80000000000 */
[----:B------:R-:W-:Y:S04]  /*70860*/  STL.64 [R1+0x250], R16 ;  /* 0x0002501001007387 */ /* 0x000fe80000100a00 */
[----:B------:R-:W-:Y:S04]  /*70870*/  STL.64 [R1+0x258], R18 ;  /* 0x0002581201007387 */ /* 0x000fe80000100a00 */
[----:B------:R-:W4:Y:S04]  /*70880*/  LDL.LU R29, [R1+0x32a0] ;  /* 0x0032a000011d7983 */ /* 0x000f280000300800 */
[----:B------:R-:W-:Y:S04]  /*70890*/  STL.64 [R1+0x3238], R4 ;  /* 0x0032380401007387 */ /* 0x000fe80000100a00 */
[----:B--2---:R-:W-:Y:S04]  /*708a0*/  STL.64 [R1+0x3188], R26 ;  /* 0x0031881a01007387 */ /* 0x004fe80000100a00 */
[----:B------:R0:W-:Y:S04]  /*708b0*/  STL.64 [R1+0x3180], R24 ;  /* 0x0031801801007387 */ /* 0x0001e80000100a00 */
[----:B0-----:R-:W2:Y:S04]  /*708c0*/  LDL.LU R24, [R1+0x580] ;  /* 0x0005800001187983 */ /* 0x001ea80000300800 */
[----:B------:R-:W2:Y:S04]  /*708d0*/  LDL.LU R25, [R1+0x584] ;  /* 0x0005840001197983 */ /* 0x000ea80000300800 */
[----:B------:R-:W2:Y:S04]  /*708e0*/  LDL.LU R26, [R1+0x588] ;  /* 0x00058800011a7983 */ /* 0x000ea80000300800 */
[----:B------:R-:W2:Y:S01]  /*708f0*/  LDL.LU R27, [R1+0x58c] ;  /* 0x00058c00011b7983 */ /* 0x000ea20000300800 */
[----:B------:R-:W-:Y:S01]  /*70900*/  MOV R4, R15 ;  /* 0x0000000f00047202 */ /* 0x000fe20000000f00 */
[----:B------:R-:W-:-:S02]  /*70910*/  IMAD.MOV.U32 R5, RZ, RZ, R14 ;  /* 0x000000ffff057224 */ /* 0x000fc400078e000e */
[----:B------:R-:W3:Y:S04]  /*70920*/  LDL.LU R15, [R1+0x329c] ;  /* 0x00329c00010f7983 */ /* 0x000ee80000300800 */
[----:B------:R-:W3:Y:S04]  /*70930*/  LDL.LU R14, [R1+0x3298] ;  /* 0x00329800010e7983 */ /* 0x000ee80000300800 */
[----:B------:R-:W-:Y:S04]  /*70940*/  STL.64 [R1+0x3250], R4 ;  /* 0x0032500401007387 */ /* 0x000fe80000100a00 */
[----:B----4-:R-:W0:Y:S04]  /*70950*/  LDSM.16.MT88.4 R16, [R29+UR5+0x14080] ;  /* 0x014080051d10783b */ /* 0x010e280008004200 */
[----:B--2---:R-:W-:Y:S04]  /*70960*/  STL.64 [R1+0x3218], R26 ;  /* 0x0032181a01007387 */ /* 0x004fe80000100a00 */
[----:B------:R1:W-:Y:S04]  /*70970*/  STL.64 [R1+0x3210], R24 ;  /* 0x0032101801007387 */ /* 0x0003e80000100a00 */
[----:B-1----:R-:W2:Y:S04]  /*70980*/  LDL.LU R24, [R1+0x560] ;  /* 0x0005600001187983 */ /* 0x002ea80000300800 */
[----:B------:R-:W2:Y:S04]  /*70990*/  LDL.LU R25, [R1+0x564] ;  /* 0x0005640001197983 */ /* 0x000ea80000300800 */
[----:B------:R-:W4:Y:S04]  /*709a0*/  LDL.LU R26, [R1+0x568] ;  /* 0x00056800011a7983 */ /* 0x000f280000300800 */
[----:B------:R-:W4:Y:S01]  /*709b0*/  LDL.LU R27, [R1+0x56c] ;  /* 0x00056c00011b7983 */ /* 0x000f220000300800 */
[----:B---3--:R-:W-:-:S02]  /*709c0*/  IMAD.MOV.U32 R4, RZ, RZ, R11 ;  /* 0x000000ffff047224 */ /* 0x008fc400078e000b */
[----:B------:R-:W-:-:S05]  /*709d0*/  IMAD.MOV.U32 R5, RZ, RZ, R10 ;  /* 0x000000ffff057224 */ /* 0x000fca00078e000a */
[----:B------:R1:W-:Y:S02]  /*709e0*/  STL.64 [R1+0x3268], R4 ;  /* 0x0032680401007387 */ /* 0x0003e40000100a00 */
[----:B-1----:R-:W-:Y:S02]  /*709f0*/  IMAD.MOV.U32 R4, RZ, RZ, R9 ;  /* 0x000000ffff047224 */ /* 0x002fe400078e0009 */
[----:B------:R-:W-:Y:S02]  /*70a00*/  IMAD.MOV.U32 R5, RZ, RZ, R8 ;  /* 0x000000ffff057224 */ /* 0x000fe400078e0008 */
[----:B------:R-:W3:Y:S04]  /*70a10*/  LDL.LU R8, [R1+0x500] ;  /* 0x0005000001087983 */ /* 0x000ee80000300800 */
[----:B------:R-:W3:Y:S04]  /*70a20*/  LDL.LU R9, [R1+0x504] ;  /* 0x0005040001097983 */ /* 0x000ee80000300800 */
[----:B------:R-:W3:Y:S04]  /*70a30*/  LDL.LU R10, [R1+0x508] ;  /* 0x00050800010a7983 */ /* 0x000ee80000300800 */
[----:B------:R-:W3:Y:S04]  /*70a40*/  LDL.LU R11, [R1+0x50c] ;  /* 0x00050c00010b7983 */ /* 0x000ee80000300800 */
[----:B------:R-:W-:Y:S04]  /*70a50*/  STL.64 [R1+0x3280], R4 ;  /* 0x0032800401007387 */ /* 0x000fe80000100a00 */
[----:B----4-:R-:W-:Y:S04]  /*70a60*/  STL.64 [R1+0x3230], R26 ;  /* 0x0032301a01007387 */ /* 0x010fe80000100a00 */
[----:B--2---:R1:W-:Y:S04]  /*70a70*/  STL.64 [R1+0x3228], R24 ;  /* 0x0032281801007387 */ /* 0x0043e80000100a00 */
[----:B-1----:R-:W2:Y:S04]  /*70a80*/  LDL.LU R24, [R1+0x550] ;  /* 0x0005500001187983 */ /* 0x002ea80000300800 */
[----:B------:R-:W2:Y:S04]  /*70a90*/  LDL.LU R25, [R1+0x554] ;  /* 0x0005540001197983 */ /* 0x000ea80000300800 */
[----:B------:R-:W4:Y:S04]  /*70aa0*/  LDL.LU R26, [R1+0x558] ;  /* 0x00055800011a7983 */ /* 0x000f280000300800 */
[----:B------:R-:W4:Y:S04]  /*70ab0*/  LDL.LU R27, [R1+0x55c] ;  /* 0x00055c00011b7983 */ /* 0x000f280000300800 */
[----:B------:R-:W2:Y:S04]  /*70ac0*/  LDL.LU R4, [R1+0x510] ;  /* 0x0005100001047983 */ /* 0x000ea80000300800 */
[----:B------:R-:W3:Y:S04]  /*70ad0*/  LDL.LU R5, [R1+0x514] ;  /* 0x0005140001057983 */ /* 0x000ee80000300800 */
[----:B------:R-:W3:Y:S04]  /*70ae0*/  LDL.LU R6, [R1+0x518] ;  /* 0x0005180001067983 */ /* 0x000ee80000300800 */
[----:B------:R-:W3:Y:S04]  /*70af0*/  LDL.LU R7, [R1+0x51c] ;  /* 0x00051c0001077983 */ /* 0x000ee80000300800 */
[----:B----4-:R-:W-:Y:S04]  /*70b00*/  STL.64 [R1+0x3248], R26 ;  /* 0x0032481a01007387 */ /* 0x010fe80000100a00 */
[----:B--2---:R1:W-:Y:S04]  /*70b10*/  STL.64 [R1+0x3240], R24 ;  /* 0x0032401801007387 */ /* 0x0043e80000100a00 */
[----:B-1----:R-:W2:Y:S04]  /*70b20*/  LDL.LU R24, [R1+0x540] ;  /* 0x0005400001187983 */ /* 0x002ea80000300800 */
[----:B------:R-:W2:Y:S04]  /*70b30*/  LDL.LU R25, [R1+0x544] ;  /* 0x0005440001197983 */ /* 0x000ea80000300800 */
[----:B------:R-:W4:Y:S04]  /*70b40*/  LDL.LU R26, [R1+0x548] ;  /* 0x00054800011a7983 */ /* 0x000f280000300800 */
[----:B------:R-:W4:Y:S01]  /*70b50*/  LDL.LU R27, [R1+0x54c] ;  /* 0x00054c00011b7983 */ /* 0x000f220000300800 */
[C---:B---3--:R-:W-:Y:S03]  /*70b60*/  HMMA.16816.F32.BF16 R8, R20.reuse, R12, R8 ;  /* 0x0000000c1408723c */ /* 0x048fe60000041808 */
[----:B----4-:R-:W-:Y:S04]  /*70b70*/  STL.64 [R1+0x3260], R26 ;  /* 0x0032601a01007387 */ /* 0x010fe80000100a00 */
        /* <DEDUP_REMOVED lines=12> */
[----:B------:R-:W-:Y:S04]  /*70c40*/  STL.64 [R1+0x30c8], R16 ;  /* 0x0030c81001007387 */ /* 0x000fe80000100a00 */
[----:B------:R-:W-:Y:S04]  /*70c50*/  STL.64 [R1+0x240], R8 ;  /* 0x0002400801007387 */ /* 0x000fe80000100a00 */
[----:B------:R0:W-:Y:S04]  /*70c60*/  STL.64 [R1+0x248], R10 ;  /* 0x0002480a01007387 */ /* 0x0001e80000100a00 */
[----:B0-----:R-:W3:Y:S04]  /*70c70*/  LDL.LU.64 R10, [R1+0x3290] ;  /* 0x00329000010a7983 */ /* 0x001ee80000300a00 */
        /* <DEDUP_REMOVED lines=10> */
[----:B------:R2:W-:Y:S04]  /*70d20*/  STL.64 [R1+0x238], R6 ;  /* 0x0002380601007387 */ /* 0x0005e80000100a00 */
[----:B0-----:R-:W2:Y:S04]  /*70d30*/  LDL.LU.64 R4, [R1+0x3280] ;  /* 0x0032800001047983 */ /* 0x001ea80000300a00 */
[----:B---3--:R-:W-:Y:S04]  /*70d40*/  STL.64 [R1+0x3178], R10 ;  /* 0x0031780a01007387 */ /* 0x008fe80000100a00 */
        /* <DEDUP_REMOVED lines=32> */
[----:B------:R-:W-:-:S02]  /*70f50*/  IMAD.MOV.U32 R8, RZ, RZ, R2 ;  /* 0x000000ffff087224 */ /* 0x000fc400078e0002 */
[----:B------:R-:W-:Y:S02]  /*70f60*/  IMAD.MOV.U32 R9, RZ, RZ, R0 ;  /* 0x000000ffff097224 */ /* 0x000fe400078e0000 */
[----:B------:R-:W-:Y:S02]  /*70f70*/  IMAD.MOV.U32 R16, RZ, RZ, R28 ;  /* 0x000000ffff107224 */ /* 0x000fe400078e001c */
[----:B------:R-:W-:-:S03]  /*70f80*/  IMAD.MOV.U32 R17, RZ, RZ, R3 ;  /* 0x000000ffff117224 */ /* 0x000fc600078e0003 */
[C---:B---3--:R-:W-:Y:S01]  /*70f90*/  HMMA.16816.F32.BF16 R8, R20.reuse, R8, R4 ;  /* 0x000000081408723c */ /* 0x048fe20000041804 */
[----:B------:R-:W2:Y:S07]  /*70fa0*/  LDL.LU.64 R4, [R1+0x31f8] ;  /* 0x0031f80001047983 */ /* 0x000eae0000300a00 */
[C---:B------:R-:W-:Y:S11]  /*70fb0*/  HMMA.16816.F32.BF16 R12, R20.reuse, R16, R12 ;  /* 0x00000010140c723c */ /* 0x040ff6000004180c */
[----:B------:R-:W-:Y:S04]  /*70fc0*/  STL.64 [R1+0x160], R8 ;  /* 0x0001600801007387 */ /* 0x000fe80000100a00 */
[----:B------:R2:W-:Y:S04]  /*70fd0*/  STL.64 [R1+0x168], R10 ;  /* 0x0001680a01007387 */ /* 0x0005e80000100a00 */
[----:B------:R-:W-:Y:S04]  /*70fe0*/  STL.64 [R1+0x150], R12 ;  /* 0x0001500c01007387 */ /* 0x000fe80000100a00 */
[----:B------:R-:W-:Y:S01]  /*70ff0*/  STL.64 [R1+0x158], R14 ;  /* 0x0001580e01007387 */ /* 0x000fe20000100a00 */
[----:B--2---:R-:W-:Y:S01]  /*71000*/  HMMA.16816.F32.BF16 R8, R20, R4, R24 ;  /* 0x000000041408723c */ /* 0x004fe20000041818 */
[----:B------:R-:W-:Y:S01]  /*71010*/  MOV R28, R4 ;  /* 0x00000004001c7202 */ /* 0x000fe20000000f00 */
[----:B------:R-:W-:-:S15]  /*71020*/  IMAD.MOV.U32 R3, RZ, RZ, R5 ;  /* 0x000000ffff037224 */ /* 0x000fde00078e0005 */
[----:B------:R-:W-:Y:S02]  /*71030*/  NOP ;  /* 0x0000000000007918 */ /* 0x000fe40000000000 */
[----:B------:R0:W-:Y:S04]  /*71040*/  STL.64 [R1+0x60], R8 ;  /* 0x0000600801007387 */ /* 0x0001e80000100a00 */
[----:B------:R-:W-:Y:S04]  /*71050*/  STL.64 [R1+0x68], R10 ;  /* 0x0000680a01007387 */ /* 0x000fe80000100a00 */
[----:B------:R-:W2:Y:S04]  /*71060*/  LDL.LU.64 R6, [R1+0x31f0] ;  /* 0x0031f00001067983 */ /* 0x000ea80000300a00 */
[----:B------:R-:W2:Y:S04]  /*71070*/  LDL.LU.64 R4, [R1+0x31e8] ;  /* 0x0031e80001047983 */ /* 0x000ea80000300a00 */
[----:B0-----:R-:W2:Y:S04]  /*71080*/  LDL.LU.64 R8, [R1+0x40] ;  /* 0x0000400001087983 */ /* 0x001ea80000300a00 */
[----:B------:R-:W3:Y:S04]  /*71090*/  LDL.LU R12, [R1+0x5e0] ;  /* 0x0005e000010c7983 */ /* 0x000ee80000300800 */
[----:B------:R-:W3:Y:S04]  /*710a0*/  LDL.LU R13, [R1+0x5e4] ;  /* 0x0005e400010d7983 */ /* 0x000ee80000300800 */
[----:B------:R-:W4:Y:S04]  /*710b0*/  LDL.LU R14, [R1+0x5e8] ;  /* 0x0005e800010e7983 */ /* 0x000f280000300800 */
[----:B------:R-:W4:Y:S04]  /*710c0*/  LDL.LU R15, [R1+0x5ec] ;  /* 0x0005ec00010f7983 */ /* 0x000f280000300800 */
        /* <DEDUP_REMOVED lines=10> */
[----:B----4-:R-:W-:Y:S04]  /*71170*/  STL.64 [R1+0x31a8], R14 ;  /* 0x0031a80e01007387 */ /* 0x010fe80000100a00 */
[----:B---3--:R0:W-:Y:S04]  /*71180*/  STL.64 [R1+0x31a0], R12 ;  /* 0x0031a00c01007387 */ /* 0x0081e80000100a00 */
[----:B0-----:R-:W3:Y:S04]  /*71190*/  LDL.LU.64 R12, [R1+0x10] ;  /* 0x00001000010c7983 */ /* 0x001ee80000300a00 */
[----:B---3--:R0:W-:Y:S04]  /*711a0*/  STL.64 [R1+0x31b8], R12 ;  /* 0x0031b80c01007387 */ /* 0x0081e80000100a00 */
[----:B0-----:R-:W3:Y:S04]  /*711b0*/  LDL.64 R12, [R1+0x20] ;  /* 0x00002000010c7983 */ /* 0x001ee80000100a00 */
[----:B---3--:R0:W-:Y:S04]  /*711c0*/  STL.64 [R1+0x31d0], R12 ;  /* 0x0031d00c01007387 */ /* 0x0081e80000100a00 */
[----:B0-----:R-:W3:Y:S04]  /*711d0*/  LDL.LU.64 R12, [R1+0x30] ;  /* 0x00003000010c7983 */ /* 0x001ee80000300a00 */
[----:B------:R-:W4:Y:S01]  /*711e0*/  LDL.LU.64 R24, [R1] ;  /* 0x0000000001187983 */ /* 0x000f220000300a00 */
[----:B--2---:R-:W-:Y:S03]  /*711f0*/  HMMA.16816.F32.BF16 R16, R4, R8, R16 ;  /* 0x000000080410723c */ /* 0x004fe60000041810 */
        /* <DEDUP_REMOVED lines=15> */
[----:B------:R-:W-:Y:S04]  /*712f0*/  STL.64 [R1+0xc0], R16 ;  /* 0x0000c01001007387 */ /* 0x000fe80000100a00 */
[----:B------:R0:W-:Y:S04]  /*71300*/  STL.64 [R1+0xc8], R18 ;  /* 0x0000c81201007387 */ /* 0x0001e80000100a00 */
[----:B0-----:R-:W3:Y:S04]  /*71310*/  LDL.LU.64 R18, [R1+0x31e0] ;  /* 0x0031e00001127983 */ /* 0x001ee80000300a00 */
[----:B------:R-:W3:Y:S01]  /*71320*/  LDL.LU.64 R16, [R1+0x31d8] ;  /* 0x0031d80001107983 */ /* 0x000ee20000300a00 */
[----:B------:R-:W-:-:S02]  /*71330*/  IMAD.MOV.U32 R2, RZ, RZ, R8 ;  /* 0x000000ffff027224 */ /* 0x000fc400078e0008 */
[----:B------:R-:W-:Y:S01]  /*71340*/  IMAD.MOV.U32 R0, RZ, RZ, R9 ;  /* 0x000000ffff007224 */ /* 0x000fe200078e0009 */
[----:B------:R-:W2:Y:S04]  /*71350*/  LDL.LU R8, [R1+0x600] ;  /* 0x0006000001087983 */ /* 0x000ea80000300800 */
[----:B------:R-:W2:Y:S04]  /*71360*/  LDL.LU R9, [R1+0x604] ;  /* 0x0006040001097983 */ /* 0x000ea80000300800 */
[----:B------:R-:W2:Y:S04]  /*71370*/  LDL.LU R10, [R1+0x608] ;  /* 0x00060800010a7983 */ /* 0x000ea80000300800 */
[----:B------:R-:W2:Y:S04]  /*71380*/  LDL.LU R11, [R1+0x60c] ;  /* 0x00060c00010b7983 */ /* 0x000ea80000300800 */
[----:B------:R-:W-:Y:S04]  /*71390*/  STL [R1+0x314c], R0 ;  /* 0x00314c0001007387 */ /* 0x000fe80000100800 */
[----:B------:R-:W-:Y:S01]  /*713a0*/  STL [R1+0x3148], R2 ;  /* 0x0031480201007387 */ /* 0x000fe20000100800 */
        /* <DEDUP_REMOVED lines=30> */
[C---:B--2---:R-:W-:Y:S01]  /*71590*/  HMMA.16816.F32.BF16 R12, R4.reuse, R24, R12 ;  /* 0x00000018040c723c */ /* 0x044fe2000004180c */
[----:B------:R-:W-:Y:S01]  /*715a0*/  IMAD.MOV.U32 R0, RZ, RZ, R24 ;  /* 0x000000ffff007224 */ /* 0x000fe200078e0018 */
[----:B------:R-:W-:Y:S01]  /*715b0*/  MOV R2, R25 ;  /* 0x0000001900027202 */ /* 0x000fe20000000f00 */
        /* <DEDUP_REMOVED lines=8> */
[----:B0-----:R-:W3:Y:S04]  /*71640*/  LDL.LU.64 R14, [R1+0x3198] ;  /* 0x00319800010e7983 */ /* 0x001ee80000300a00 */
[----:B------:R-:W2:Y:S04]  /*71650*/  LDL.LU.64 R12, [R1+0x3190] ;  /* 0x00319000010c7983 */ /* 0x000ea80000300a00 */
[----:B------:R-:W2:Y:S04]  /*71660*/  LDL.LU.64 R26, [R1+0x3188] ;  /* 0x00318800011a7983 */ /* 0x000ea80000300a00 */
[----:B------:R-:W4:Y:S02]  /*71670*/  LDL.LU.64 R24, [R1+0x3180] ;  /* 0x0031800001187983 */ /* 0x000f240000300a00 */
[C---:B----4-:R-:W-:Y:S08]  /*71680*/  HMMA.16816.F32.BF16 R20, R4.reuse, R24, R20 ;  /* 0x000000180414723c */ /* 0x050ff00000041814 */
[----:B--2---:R-:W-:Y:S01]  /*71690*/  HMMA.16816.F32.BF16 R8, R4, R12, R8 ;  /* 0x0000000c0408723c */ /* 0x004fe20000041808 */
[----:B------:R-:W-:Y:S04]  /*716a0*/  STL.64 [R1+0x3058], R26 ;  /* 0x0030581a01007387 */ /* 0x000fe80000100a00 */
[----:B------:R0:W-:Y:S06]  /*716b0*/  STL.64 [R1+0x3050], R24 ;  /* 0x0030501801007387 */ /* 0x0001ec0000100a00 */
[----:B------:R-:W-:Y:S04]  /*716c0*/  STL.64 [R1+0x370], R20 ;  /* 0x0003701401007387 */ /* 0x000fe80000100a00 */
[----:B------:R-:W-:Y:S04]  /*716d0*/  STL.64 [R1+0x378], R22 ;  /* 0x0003781601007387 */ /* 0x000fe80000100a00 */
[----:B0-----:R-:W2:Y:S04]  /*716e0*/  LDL.LU.64 R24, [R1+0x210] ;  /* 0x0002100001187983 */ /* 0x001ea80000300a00 */
[----:B------:R-:W-:Y:S04]  /*716f0*/  STL.64 [R1+0x380], R8 ;  /* 0x0003800801007387 */ /* 0x000fe80000100a00 */
[----:B------:R0:W-:Y:S04]  /*71700*/  STL.64 [R1+0x388], R10 ;  /* 0x0003880a01007387 */ /* 0x0001e80000100a00 */
[----:B0-----:R-:W4:Y:S04]  /*71710*/  LDL.LU.64 R10, [R1+0x3178] ;  /* 0x00317800010a7983 */ /* 0x001f280000300a00 */
[----:B------:R-:W2:Y:S01]  /*71720*/  LDL.LU.64 R8, [R1+0x3170] ;  /* 0x0031700001087983 */ /* 0x000ea20000300a00 */
[----:B------:R-:W0:Y:S02]  /*71730*/  S2R R22, SR_TID.X ;  /* 0x0000000000167919 */ /* 0x000e240000002100 */
[C---:B0-----:R-:W-:Y:S01]  /*71740*/  LOP3.LUT R23, R22.reuse, 0x7, RZ, 0xc0, !PT ;  /* 0x0000000716177812 */ /* 0x041fe200078ec0ff */
[----:B------:R-:W-:-:S04]  /*71750*/  IMAD.SHL.U32 R21, R22, 0x2, RZ ;  /* 0x0000000216157824 */ /* 0x000fc800078e00ff */
[----:B------:R-:W-:Y:S02]  /*71760*/  IMAD R23, R23, 0x110, RZ ;  /* 0x0000011017177824 */ /* 0x000fe400078e02ff */
[----:B------:R-:W-:-:S03]  /*71770*/  IMAD.SHL.U32 R22, R22, 0x80, RZ ;  /* 0x0000008016167824 */ /* 0x000fc600078e00ff */
[----:B------:R-:W-:-:S04]  /*71780*/  LOP3.LUT R23, R23, 0x10, R21, 0x78, !PT ;  /* 0x0000001017177812 */ /* 0x000fc800078e7815 */
[----:B------:R-:W-:-:S06]  /*71790*/  LOP3.LUT R23, R23, 0x800, R22, 0xf8, !PT ;  /* 0x0000080017177812 */ /* 0x000fcc00078ef816 */
[----:B------:R-:W0:Y:S04]  /*717a0*/  LDSM.16.MT88.4 R20, [R23+UR5+0x15000] ;  /* 0x015000051714783b */ /* 0x000e280008004200 */
[----:B---3--:R-:W-:Y:S04]  /*717b0*/  STL.64 [R1+0x3048], R14 ;  /* 0x0030480e01007387 */ /* 0x008fe80000100a00 */
[----:B------:R1:W-:Y:S04]  /*717c0*/  STL.64 [R1+0x3040], R12 ;  /* 0x0030400c01007387 */ /* 0x0003e80000100a00 */
[----:B-1----:R-:W3:Y:S04]  /*717d0*/  LDL.LU R12, [R1+0x630] ;  /* 0x00063000010c7983 */ /* 0x002ee80000300800 */
[----:B------:R-:W3:Y:S04]  /*717e0*/  LDL.LU R13, [R1+0x634] ;  /* 0x00063400010d7983 */ /* 0x000ee80000300800 */
[----:B------:R-:W3:Y:S04]  /*717f0*/  LDL.LU R14, [R1+0x638] ;  /* 0x00063800010e7983 */ /* 0x000ee80000300800 */
[----:B------:R-:W3:Y:S04]  /*71800*/  LDL.LU R15, [R1+0x63c] ;  /* 0x00063c00010f7983 */ /* 0x000ee80000300800 */
[----:B0-----:R-:W-:Y:S04]  /*71810*/  STL.64 [R1+0x2f38], R22 ;  /* 0x002f381601007387 */ /* 0x001fe80000100a00 */
[----:B------:R-:W-:Y:S01]  /*71820*/  STL.64 [R1+0x2f30], R20 ;  /* 0x002f301401007387 */ /* 0x000fe20000100a00 */
[----:B--2---:R-:W-:-:S15]  /*71830*/  HMMA.16816.F32.BF16 R16, R4, R8, R16 ;  /* 0x000000080410723c */ /* 0x004fde0000041810 */
[----:B------:R-:W-:-:S04]  /*71840*/  NOP ;  /* 0x0000000000007918 */ /* 0x000fc80000000000 */
[----:B------:R-:W-:Y:S04]  /*71850*/  STL.64 [R1+0x390], R16 ;  /* 0x0003901001007387 */ /* 0x000fe80000100a00 */
[----:B------:R0:W-:Y:S04]  /*71860*/  STL.64 [R1+0x398], R18 ;  /* 0x0003981201007387 */ /* 0x0001e80000100a00 */
[----:B0-----:R-:W2:Y:S04]  /*71870*/  LDL.LU.64 R18, [R1+0x3168] ;  /* 0x0031680001127983 */ /* 0x001ea80000300a00 */
[----:B------:R-:W2:Y:S04]  /*71880*/  LDL.LU.64 R16, [R1+0x3160] ;  /* 0x0031600001107983 */ /* 0x000ea80000300a00 */
[----:B----4-:R-:W-:Y:S04]  /*71890*/  STL.64 [R1+0x3038], R10 ;  /* 0x0030380a01007387 */ /* 0x010fe80000100a00 */
[----:B------:R0:W-:Y:S04]  /*718a0*/  STL.64 [R1+0x3030], R8 ;  /* 0x0030300801007387 */ /* 0x0001e80000100a00 */
[----:B0-----:R-:W2:Y:S01]  /*718b0*/  LDL.LU.64 R8, [R1+0x50] ;  /* 0x0000500001087983 */ /* 0x001ea20000300a00 */
[----:B------:R-:W-:-:S02]  /*718c0*/  IMAD.MOV.U32 R20, RZ, RZ, R28 ;  /* 0x000000ffff147224 */ /* 0x000fc400078e001c */
[----:B------:R-:W-:Y:S01]  /*718d0*/  IMAD.MOV.U32 R21, RZ, RZ, R3 ;  /* 0x000000ffff157224 */ /* 0x000fe200078e0003 */
[----:B--2---:R-:W-:Y:S01]  /*718e0*/  HMMA.16816.F32.BF16 R16, R4, R8, R16 ;  /* 0x000000080410723c */ /* 0x004fe20000041810 */
[----:B------:R-:W-:Y:S02]  /*718f0*/  IMAD.MOV.U32 R23, RZ, RZ, R8 ;  /* 0x000000ffff177224 */ /* 0x000fe400078e0008 */
[----:B------:R-:W-:-:S05]  /*71900*/  IMAD.MOV.U32 R22, RZ, RZ, R9 ;  /* 0x000000ffff167224 */ /* 0x000fca00078e0009 */
[----:B---3--:R-:W-:Y:S11]  /*71910*/  HMMA.16816.F32.BF16 R8, R4, R24, R12 ;  /* 0x000000180408723c */ /* 0x008ff6000004180c */
        /* <DEDUP_REMOVED lines=8> */
[----:B------:R1:W-:Y:S04]  /*719a0*/  STL.64 [R1+0x3b8], R10 ;  /* 0x0003b80a01007387 */ /* 0x0003e80000100a00 */
[----:B0-----:R-:W4:Y:S04]  /*719b0*/  LDL.LU R8, [R1+0x6c0] ;  /* 0x0006c00001087983 */ /* 0x001f280000300800 */
[----:B------:R-:W4:Y:S04]  /*719c0*/  LDL.LU R9, [R1+0x6c4] ;  /* 0x0006c40001097983 */ /* 0x000f280000300800 */
[----:B-1----:R-:W2:Y:S04]  /*719d0*/  LDL.LU R10, [R1+0x6c8] ;  /* 0x0006c800010a7983 */ /* 0x002ea80000300800 */
[----:B------:R-:W2:Y:S01]  /*719e0*/  LDL.LU R11, [R1+0x6cc] ;  /* 0x0006cc00010b7983 */ /* 0x000ea20000300800 */
[----:B------:R-:W-:-:S02]  /*719f0*/  IMAD.MOV.U32 R3, RZ, RZ, R24 ;  /* 0x000000ffff037224 */ /* 0x000fc400078e0018 */
[----:B------:R-:W-:Y:S02]  /*71a00*/  IMAD.MOV.U32 R28, RZ, RZ, R25 ;  /* 0x000000ffff1c7224 */ /* 0x000fe400078e0019 */
[----:B------:R-:W-:Y:S01]  /*71a10*/  IMAD.MOV.U32 R24, RZ, RZ, R0 ;  /* 0x000000ffff187224 */ /* 0x000fe200078e0000 */
[----:B------:R-:W-:Y:S01]  /*71a20*/  MOV R25, R2 ;  /* 0x0000000200197202 */ /* 0x000fe20000000f00 */
[----:B--2---:R-:W-:Y:S04]  /*71a30*/  STL.64 [R1+0x3068], R10 ;  /* 0x0030680a01007387 */ /* 0x004fe80000100a00 */
[----:B----4-:R0:W-:Y:S04]  /*71a40*/  STL.64 [R1+0x3060], R8 ;  /* 0x0030600801007387 */ /* 0x0101e80000100a00 */
[----:B------:R-:W2:Y:S04]  /*71a50*/  LDL.LU R0, [R1+0x314c] ;  /* 0x00314c0001007983 */ /* 0x000ea80000300800 */
[----:B------:R-:W4:Y:S04]  /*71a60*/  LDL.LU R2, [R1+0x3148] ;  /* 0x0031480001027983 */ /* 0x000f280000300800 */
[----:B------:R1:W-:Y:S04]  /*71a70*/  STL.64 [R1+0x3070], R24 ;  /* 0x0030701801007387 */ /* 0x0003e80000100a00 */
[----:B0-----:R-:W2:Y:S04]  /*71a80*/  LDL.LU R8, [R1+0x6e0] ;  /* 0x0006e00001087983 */ /* 0x001ea80000300800 */
[----:B------:R-:W2:Y:S04]  /*71a90*/  LDL.LU R9, [R1+0x6e4] ;  /* 0x0006e40001097983 */ /* 0x000ea80000300800 */
[----:B------:R-:W2:Y:S04]  /*71aa0*/  LDL.LU R10, [R1+0x6e8] ;  /* 0x0006e800010a7983 */ /* 0x000ea80000300800 */
        /* <DEDUP_REMOVED lines=9> */
[----:B------:R-:W2:Y:S04]  /*71b40*/  LDL.LU R11, [R1+0x6fc] ;  /* 0x0006fc00010b7983 */ /* 0x000ea80000300800 */
[----:B--2---:R-:W-:Y:S04]  /*71b50*/  STL.64 [R1+0x3098], R10 ;  /* 0x0030980a01007387 */ /* 0x004fe80000100a00 */
[----:B------:R3:W-:Y:S04]  /*71b60*/  STL.64 [R1+0x3090], R8 ;  /* 0x0030900801007387 */ /* 0x0007e80000100a00 */
[----:B-1----:R-:W2:Y:S04]  /*71b70*/  LDL.LU R24, [R1+0x700] ;  /* 0x0007000001187983 */ /* 0x002ea80000300800 */
[----:B------:R-:W2:Y:S04]  /*71b80*/  LDL.LU R25, [R1+0x704] ;  /* 0x0007040001197983 */ /* 0x000ea80000300800 */
[----:B------:R-:W2:Y:S04]  /*71b90*/  LDL.LU R26, [R1+0x708] ;  /* 0x00070800011a7983 */ /* 0x000ea80000300800 */
[----:B------:R-:W2:Y:S01]  /*71ba0*/  LDL.LU R27, [R1+0x70c] ;  /* 0x00070c00011b7983 */ /* 0x000ea20000300800 */
[----:B---3--:R-:W-:-:S02]  /*71bb0*/  IMAD.MOV.U32 R8, RZ, RZ, R17 ;  /* 0x000000ffff087224 */ /* 0x008fc400078e0011 */
[----:B------:R-:W-:Y:S01]  /*71bc0*/  IMAD.MOV.U32 R9, RZ, RZ, R16 ;  /* 0x000000ffff097224 */ /* 0x000fe200078e0010 */
[----:B--2---:R-:W-:Y:S04]  /*71bd0*/  STL.64 [R1+0x30a8], R26 ;  /* 0x0030a81a01007387 */ /* 0x004fe80000100a00 */
[----:B------:R-:W-:Y:S04]  /*71be0*/  STL.64 [R1+0x30a0], R24 ;  /* 0x0030a01801007387 */ /* 0x000fe80000100a00 */
[----:B------:R4:W-:Y:S02]  /*71bf0*/  STL.64 [R1+0x30b0], R8 ;  /* 0x0030b00801007387 */ /* 0x0009e40000100a00 */
[----:B----4-:R-:W-:-:S02]  /*71c00*/  IMAD.MOV.U32 R8, RZ, RZ, R2 ;  /* 0x000000ffff087224 */ /* 0x010fc400078e0002 */
[----:B------:R-:W-:-:S05]  /*71c10*/  IMAD.MOV.U32 R9, RZ, RZ, R0 ;  /* 0x000000ffff097224 */ /* 0x000fca00078e0000 */
[----:B------:R0:W-:Y:S04]  /*71c20*/  STL.64 [R1+0x30d8], R8 ;  /* 0x0030d80801007387 */ /* 0x0001e80000100a00 */
[----:B------:R-:W2:Y:S04]  /*71c30*/  LDL.LU R24, [R1+0x710] ;  /* 0x0007100001187983 */ /* 0x000ea80000300800 */
[----:B------:R-:W2:Y:S04]  /*71c40*/  LDL.LU R25, [R1+0x714] ;  /* 0x0007140001197983 */ /* 0x000ea80000300800 */
[----:B------:R-:W3:Y:S04]  /*71c50*/  LDL.LU R26, [R1+0x718] ;  /* 0x00071800011a7983 */ /* 0x000ee80000300800 */
[----:B------:R-:W3:Y:S04]  /*71c60*/  LDL.LU R27, [R1+0x71c] ;  /* 0x00071c00011b7983 */ /* 0x000ee80000300800 */
[----:B0-----:R-:W4:Y:S04]  /*71c70*/  LDL.LU.64 R8, [R1+0x1c0] ;  /* 0x0001c00001087983 */ /* 0x001f280000300a00 */
[----:B----4-:R-:W-:Y:S04]  /*71c80*/  STL.64 [R1+0x30f0], R8 ;  /* 0x0030f00801007387 */ /* 0x010fe80000100a00 */
        /* <DEDUP_REMOVED lines=10> */
[----:B0-----:R-:W2:Y:S04]  /*71d30*/  LDL.LU.64 R20, [R1+0x200] ;  /* 0x0002000001147983 */ /* 0x001ea80000300a00 */
[----:B------:R-:W2:Y:S04]  /*71d40*/  LDL.LU.64 R8, [R1+0x1d0] ;  /* 0x0001d00001087983 */ /* 0x000ea80000300a00 */
[----:B--2---:R0:W-:Y:S04]  /*71d50*/  STL.64 [R1+0x3108], R8 ;  /* 0x0031080801007387 */ /* 0x0041e80000100a00 */
[----:B0-----:R-:W2:Y:S04]  /*71d60*/  LDL.LU.64 R8, [R1+0x1e0] ;  /* 0x0001e00001087983 */ /* 0x001ea80000300a00 */
[----:B--2---:R0:W-:Y:S04]  /*71d70*/  STL.64 [R1+0x3120], R8 ;  /* 0x0031200801007387 */ /* 0x0041e80000100a00 */
[----:B0-----:R-:W2:Y:S04]  /*71d80*/  LDL.LU.64 R8, [R1+0x1f0] ;  /* 0x0001f00001087983 */ /* 0x001ea80000300a00 */
        /* <DEDUP_REMOVED lines=17> */
[----:B------:R-:W-:Y:S01]  /*71ea0*/  HMMA.16816.F32.BF16 R8, R4, R20, R8 ;  /* 0x000000140408723c */ /* 0x000fe20000041808 */
        /* <DEDUP_REMOVED lines=18> */
[----:B------:R-:W-:Y:S04]  /*71fd0*/  STL [R1+0x3014], R28 ;  /* 0x0030141c01007387 */ /* 0x000fe80000100800 */
[----:B------:R-:W-:Y:S04]  /*71fe0*/  STL [R1+0x3010], R3 ;  /* 0x0030100301007387 */ /* 0x000fe80000100800 */
[----:B------:R0:W-:Y:S04]  /*71ff0*/  STL.64 [R1+0x3c0], R8 ;  /* 0x0003c00801007387 */ /* 0x0001e80000100a00 */
[----:B------:R-:W-:Y:S04]  /*72000*/  STL.64 [R1+0x3c8], R10 ;  /* 0x0003c80a01007387 */ /* 0x000fe80000100a00 */
[----:B0-----:R-:W2:Y:S04]  /*72010*/  LDL.LU.64 R8, [R1+0x3140] ;  /* 0x0031400001087983 */ /* 0x001ea80000300a00 */
[----:B------:R-:W2:Y:S04]  /*72020*/  LDL.LU.64 R22, [R1+0x3138] ;  /* 0x0031380001167983 */ /* 0x000ea80000300a00 */
[----:B------:R-:W2:Y:S04]  /*72030*/  LDL.LU.64 R20, [R1+0x3130] ;  /* 0x0031300001147983 */ /* 0x000ea80000300a00 */
[----:B------:R-:W-:Y:S04]  /*72040*/  STL [R1+0x301c], R2 ;  /* 0x00301c0201007387 */ /* 0x000fe80000100800 */
[----:B------:R-:W-:Y:S01]  /*72050*/  STL [R1+0x3018], R0 ;  /* 0x0030180001007387 */ /* 0x000fe20000100800 */
[----:B--2---:R-:W-:-:S15]  /*72060*/  HMMA.16816.F32.BF16 R20, R4, R8, R20 ;  /* 0x000000080414723c */ /* 0x004fde0000041814 */
[----:B------:R-:W-:-:S04]  /*72070*/  NOP ;  /* 0x0000000000007918 */ /* 0x000fc80000000000 */
[----:B------:R0:W-:Y:S04]  /*72080*/  STL.64 [R1+0x3d0], R20 ;  /* 0x0003d01401007387 */ /* 0x0001e80000100a00 */
[----:B------:R1:W-:Y:S04]  /*72090*/  STL.64 [R1+0x3d8], R22 ;  /* 0x0003d81601007387 */ /* 0x0003e80000100a00 */
[----:B0-----:R-:W2:Y:S01]  /*720a0*/  LDL.LU.64 R20, [R1+0x3128] ;  /* 0x0031280001147983 */ /* 0x001ea20000300a00 */
[----:B-1----:R-:W-:Y:S01]  /*720b0*/  IMAD.MOV.U32 R22, RZ, RZ, R8 ;  /* 0x000000ffff167224 */ /* 0x002fe200078e0008 */
[----:B------:R-:W-:-:S02]  /*720c0*/  MOV R23, R9 ;  /* 0x0000000900177202 */ /* 0x000fc40000000f00 */
        /* <DEDUP_REMOVED lines=26> */
[----:B------:R-:W2:Y:S01]  /*72270*/  LDL.LU.64 R16, [R1+0x30e0] ;  /* 0x0030e00001107983 */ /* 0x000ea20000300a00 */
[----:B------:R-:W-:-:S02]  /*72280*/  IMAD.MOV.U32 R23, RZ, RZ, R8 ;  /* 0x000000ffff177224 */ /* 0x000fc400078e0008 */
[----:B------:R-:W-:Y:S02]  /*72290*/  IMAD.MOV.U32 R22, RZ, RZ, R9 ;  /* 0x000000ffff167224 */ /* 0x000fe400078e0009 */
[----:B------:R-:W3:Y:S01]  /*722a0*/  LDL.LU.64 R8, [R1+0x30d8] ;  /* 0x0030d80001087983 */ /* 0x000ee20000300a00 */
[----:B--2---:R-:W-:Y:S03]  /*722b0*/  HMMA.16816.F32.BF16 R4, R4, R20, R16 ;  /* 0x000000140404723c */ /* 0x004fe60000041810 */
[----:B------:R-:W3:Y:S04]  /*722c0*/  LDL.LU.64 R18, [R1+0x30d0] ;  /* 0x0030d00001127983 */ /* 0x000ee80000300a00 */
[----:B------:R-:W3:-:S12]  /*722d0*/  LDL.LU.64 R16, [R1+0x30c8] ;  /* 0x0030c80001107983 */ /* 0x000ed80000300a00 */
[----:B------:R0:W-:Y:S04]  /*722e0*/  STL.64 [R1+0x400], R4 ;  /* 0x0004000401007387 */ /* 0x0001e80000100a00 */
[----:B------:R-:W-:Y:S04]  /*722f0*/  STL.64 [R1+0x408], R6 ;  /* 0x0004080601007387 */ /* 0x000fe80000100a00 */
[----:B0-----:R-:W2:Y:S04]  /*72300*/  LDL.LU R4, [R1+0x20] ;  /* 0x0000200001047983 */ /* 0x001ea80000300800 */
[----:B------:R-:W-:Y:S01]  /*72310*/  STL.64 [R1+0x2f50], R20 ;  /* 0x002f501401007387 */ /* 0x000fe20000100a00 */
[----:B---3--:R-:W-:Y:S03]  /*72320*/  HMMA.16816.F32.BF16 R8, R16, R8, R24 ;  /* 0x000000081008723c */ /* 0x008fe60000041818 */
[----:B------:R-:W3:Y:S04]  /*72330*/  LDL.LU.64 R26, [R1+0x30c0] ;  /* 0x0030c000011a7983 */ /* 0x000ee80000300a00 */
[----:B------:R-:W3:-:S12]  /*72340*/  LDL.LU.64 R24, [R1+0x30b8] ;  /* 0x0030b80001187983 */ /* 0x000ed80000300a00 */
[----:B------:R0:W-:Y:S04]  /*72350*/  STL.64 [R1+0x490], R8 ;  /* 0x0004900801007387 */ /* 0x0001e80000100a00 */
[----:B------:R3:W-:Y:S04]  /*72360*/  STL.64 [R1+0x498], R10 ;  /* 0x0004980a01007387 */ /* 0x0007e80000100a00 */
[----:B0-----:R-:W3:Y:S01]  /*72370*/  LDL.LU.64 R8, [R1+0x30b0] ;  /* 0x0030b00001087983 */ /* 0x001ee20000300a00 */
[----:B------:R-:W-:Y:S01]  /*72380*/  IMAD.MOV.U32 R5, RZ, RZ, R29 ;  /* 0x000000ffff057224 */ /* 0x000fe200078e001d */
[----:B---3--:R-:W-:Y:S02]  /*72390*/  HMMA.16816.F32.BF16 R8, R16, R8, R24 ;  /* 0x000000081008723c */ /* 0x008fe40000041818 */
[----:B------:R-:W2:Y:S04]  /*723a0*/  LDL.LU.64 R26, [R1+0x30a8] ;  /* 0x0030a800011a7983 */ /* 0x000ea80000300a00 */
[----:B------:R-:W2:-:S13]  /*723b0*/  LDL.LU.64 R24, [R1+0x30a0] ;  /* 0x0030a00001187983 */ /* 0x000e9a0000300a00 */
        /* <DEDUP_REMOVED lines=8> */
[----:B------:R-:W-:Y:S01]  /*72440*/  STL.64 [R1+0x478], R6 ;  /* 0x0004780601007387 */ /* 0x000fe20000100a00 */
        /* <DEDUP_REMOVED lines=12> */
[----:B------:R-:W4:Y:S02]  /*72510*/  LDL.LU.64 R24, [R1+0x3050] ;  /* 0x0030500001187983 */ /* 0x000f240000300a00 */
[----:B----4-:R-:W-:-:S15]  /*72520*/  HMMA.16816.F32.BF16 R12, R16, R24, R12 ;  /* 0x00000018100c723c */ /* 0x010fde000004180c */
[----:B------:R-:W-:-:S04]  /*72530*/  NOP ;  /* 0x0000000000007918 */ /* 0x000fc80000000000 */
[----:B------:R-:W-:Y:S04]  /*72540*/  STL.64 [R1+0x440], R12 ;  /* 0x0004400c01007387 */ /* 0x000fe80000100a00 */
[----:B------:R0:W-:Y:S04]  /*72550*/  STL.64 [R1+0x448], R14 ;  /* 0x0004480e01007387 */ /* 0x0001e80000100a00 */
[----:B0-----:R-:W4:Y:S04]  /*72560*/  LDL.LU.64 R14, [R1+0x3048] ;  /* 0x00304800010e7983 */ /* 0x001f280000300a00 */
[----:B------:R-:W2:Y:S01]  /*72570*/  LDL.LU.64 R12, [R1+0x3040] ;  /* 0x00304000010c7983 */ /* 0x000ea20000300a00 */
[----:B------:R-:W0:Y:S01]  /*72580*/  S2R R29, SR_TID.X ;  /* 0x00000000001d7919 */ /* 0x000e220000002100 */
[----:B------:R-:W1:Y:S01]  /*72590*/  S2R R7, SR_TID.X ;  /* 0x0000000000077919 */ /* 0x000e620000002100 */
[----:B--2---:R-:W-:-:S15]  /*725a0*/  HMMA.16816.F32.BF16 R8, R16, R12, R8 ;  /* 0x0000000c1008723c */ /* 0x004fde0000041808 */
[----:B------:R-:W-:-:S04]  /*725b0*/  NOP ;  /* 0x0000000000007918 */ /* 0x000fc80000000000 */
[----:B------:R-:W-:Y:S04]  /*725c0*/  STL.64 [R1+0x430], R8 ;  /* 0x0004300801007387 */ /* 0x000fe80000100a00 */
[----:B------:R2:W-:Y:S04]  /*725d0*/  STL.64 [R1+0x438], R10 ;  /* 0x0004380a01007387 */ /* 0x0005e80000100a00 */
[----:B--2---:R-:W2:Y:S01]  /*725e0*/  LDL.LU.64 R10, [R1+0x3038] ;  /* 0x00303800010a7983 */ /* 0x004ea20000300a00 */
[----:B0-----:R-:W-:Y:S01]  /*725f0*/  LOP3.LUT R25, R29, 0x7, RZ, 0xc0, !PT ;  /* 0x000000071d197812 */ /* 0x001fe200078ec0ff */
[----:B-1----:R-:W-:-:S02]  /*72600*/  IMAD.SHL.U32 R7, R7, 0x2, RZ ;  /* 0x0000000207077824 */ /* 0x002fc400078e00ff */
[----:B------:R-:W4:Y:S02]  /*72610*/  LDL.LU.64 R8, [R1+0x3030] ;  /* 0x0030300001087983 */ /* 0x000f240000300a00 */
[----:B------:R-:W-:Y:S02]  /*72620*/  IMAD R25, R25, 0x110, RZ ;  /* 0x0000011019197824 */ /* 0x000fe400078e02ff */
[----:B---3--:R-:W-:Y:S03]  /*72630*/  STL.64 [R1+0x2ef8], R26 ;  /* 0x002ef81a01007387 */ /* 0x008fe60000100a00 */
[----:B------:R-:W-:Y:S01]  /*72640*/  LOP3.LUT R12, R25, 0x10, R7, 0x78, !PT ;  /* 0x00000010190c7812 */ /* 0x000fe200078e7807 */
[----:B------:R0:W-:Y:S01]  /*72650*/  STL [R1+0x2ef0], R25 ;  /* 0x002ef01901007387 */ /* 0x0001e20000100800 */
[----:B------:R-:W1:Y:S02]  /*72660*/  S2R R7, SR_TID.X ;  /* 0x0000000000077919 */ /* 0x000e640000002100 */
[----:B-1----:R-:W-:Y:S01]  /*72670*/  SHF.L.U32 R7, R7, 0x7, RZ ;  /* 0x0000000707077819 */ /* 0x002fe200000006ff */
[----:B--2---:R-:W-:-:S02]  /*72680*/  IMAD.MOV.U32 R24, RZ, RZ, R10 ;  /* 0x000000ffff187224 */ /* 0x004fc400078e000a */
[----:B0-----:R-:W-:Y:S01]  /*72690*/  IMAD.MOV.U32 R25, RZ, RZ, R11 ;  /* 0x000000ffff197224 */ /* 0x001fe200078e000b */
[----:B------:R-:W2:Y:S04]  /*726a0*/  LDL.LU R10, [R1+0x302c] ;  /* 0x00302c00010a7983 */ /* 0x000ea80000300800 */
[----:B------:R-:W2:Y:S04]  /*726b0*/  LDL.LU R11, [R1+0x3028] ;  /* 0x00302800010b7983 */ /* 0x000ea80000300800 */
[----:B------:R-:W3:Y:S04]  /*726c0*/  LDL.LU R26, [R1+0x7d8] ;  /* 0x0007d800011a7983 */ /* 0x000ee80000300800 */
[----:B------:R-:W3:Y:S01]  /*726d0*/  LDL.LU R27, [R1+0x7dc] ;  /* 0x0007dc00011b7983 */ /* 0x000ee20000300800 */
[----:B------:R-:W-:-:S05]  /*726e0*/  LOP3.LUT R12, R12, 0x800, R7, 0xf8, !PT ;  /* 0x000008000c0c7812 */ /* 0x000fca00078ef807 */
[----:B------:R-:W0:Y:S04]  /*726f0*/  LDSM.16.MT88.4 R4, [R12+UR5+0x15080] ;  /* 0x015080050c04783b */ /* 0x000e280008004200 */
[----:B0-----:R-:W-:Y:S04]  /*72700*/  STL.64 [R1+0x2df8], R6 ;  /* 0x002df80601007387 */ /* 0x001fe80000100a00 */
[----:B------:R3:W-:Y:S04]  /*72710*/  STL.64 [R1+0x2df0], R4 ;  /* 0x002df00401007387 */ /* 0x0007e80000100a00 */
[----:B------:R0:W-:Y:S04]  /*72720*/  STL [R1+0x29e8], R12 ;  /* 0x0029e80c01007387 */ /* 0x0001e80000100800 */
[----:B----4-:R1:W-:Y:S01]  /*72730*/  STL.64 [R1+0x2f00], R14 ;  /* 0x002f000e01007387 */ /* 0x0103e20000100a00 */
[----:B---3--:R-:W-:Y:S03]  /*72740*/  HMMA.16816.F32.BF16 R4, R16, R8, R24 ;  /* 0x000000081004723c */ /* 0x008fe60000041818 */
[----:B--2---:R-:W-:Y:S04]  /*72750*/  STL.64 [R1+0x2f08], R10 ;  /* 0x002f080a01007387 */ /* 0x004fe80000100a00 */
[----:B0-----:R-:W2:-:S12]  /*72760*/  LDL.LU R12, [R1+0x800] ;  /* 0x00080000010c7983 */ /* 0x001e980000300800 */
[----:B------:R0:W-:Y:S04]  /*72770*/  STL.64 [R1+0x420], R4 ;  /* 0x0004200401007387 */ /* 0x0001e80000100a00 */
[----:B------:R3:W-:Y:S04]  /*72780*/  STL.64 [R1+0x428], R6 ;  /* 0x0004280601007387 */ /* 0x0007e80000100a00 */
[----:B------:R-:W2:Y:S04]  /*72790*/  LDL.LU R13, [R1+0x804] ;  /* 0x00080400010d7983 */ /* 0x000ea80000300800 */
[----:B-1----:R-:W4:Y:S04]  /*727a0*/  LDL.LU R14, [R1+0x808] ;  /* 0x00080800010e7983 */ /* 0x002f280000300800 */
[----:B------:R-:W4:Y:S04]  /*727b0*/  LDL.LU R15, [R1+0x80c] ;  /* 0x00080c00010f7983 */ /* 0x000f280000300800 */
[----:B0-----:R-:W2:Y:S04]  /*727c0*/  LDL.LU R4, [R1+0x750] ;  /* 0x0007500001047983 */ /* 0x001ea80000300800 */
[----:B------:R-:W2:Y:S04]  /*727d0*/  LDL.LU R5, [R1+0x754] ;  /* 0x0007540001057983 */ /* 0x000ea80000300800 */
[----:B---3--:R-:W3:Y:S04]  /*727e0*/  LDL.LU R6, [R1+0x758] ;  /* 0x0007580001067983 */ /* 0x008ee80000300800 */
[----:B------:R-:W3:Y:S01]  /*727f0*/  LDL.LU R7, [R1+0x75c] ;  /* 0x00075c0001077983 */ /* 0x000ee20000300800 */
[----:B------:R-:W-:-:S02]  /*72800*/  IMAD.MOV.U32 R20, RZ, RZ, R23 ;  /* 0x000000ffff147224 */ /* 0x000fc400078e0017 */
[----:B------:R-:W-:Y:S01]  /*72810*/  IMAD.MOV.U32 R21, RZ, RZ, R22 ;  /* 0x000000ffff157224 */ /* 0x000fe200078e0016 */
        /* <DEDUP_REMOVED lines=10> */
[----:B------:R-:W-:Y:S01]  /*728c0*/  IMAD.MOV.U32 R21, RZ, RZ, R0 ;  /* 0x000000ffff157224 */ /* 0x000fe200078e0000 */
[----:B------:R-:W2:Y:S04]  /*728d0*/  LDL.LU R2, [R1+0x301c] ;  /* 0x00301c0001027983 */ /* 0x000ea80000300800 */
[----:B------:R-:W4:Y:S04]  /*728e0*/  LDL.LU R0, [R1+0x3018] ;  /* 0x0030180001007983 */ /* 0x000f280000300800 */
[----:B------:R0:W-:Y:S02]  /*728f0*/  STL.64 [R1+0x2f80], R20 ;  /* 0x002f801401007387 */ /* 0x0001e40000100a00 */
[----:B0-----:R-:W-:-:S02]  /*72900*/  IMAD.MOV.U32 R20, RZ, RZ, R28 ;  /* 0x000000ffff147224 */ /* 0x001fc400078e001c */
[----:B------:R-:W-:Y:S01]  /*72910*/  IMAD.MOV.U32 R21, RZ, RZ, R3 ;  /* 0x000000ffff157224 */ /* 0x000fe200078e0003 */
[----:B------:R-:W4:Y:S04]  /*72920*/  LDL.LU R28, [R1+0x3014] ;  /* 0x00301400011c7983 */ /* 0x000f280000300800 */
        /* <DEDUP_REMOVED lines=55> */
[----:B---3--:R-:W-:Y:S04]  /*72ca0*/  STL.64 [R1+0x2ff0], R6 ;  /* 0x002ff00601007387 */ /* 0x008fe80000100a00 */
[----:B--2---:R0:W-:Y:S04]  /*72cb0*/  STL.64 [R1+0x2fe8], R4 ;  /* 0x002fe80401007387 */ /* 0x0041e80000100a00 */
        /* <DEDUP_REMOVED lines=8> */
[----:B-1----:R-:W-:Y:S02]  /*72d40*/  IMAD.MOV.U32 R12, RZ, RZ, R28 ;  /* 0x000000ffff0c7224 */ /* 0x002fe400078e001c */
[----:B------:R-:W-:Y:S01]  /*72d50*/  IMAD.MOV.U32 R13, RZ, RZ, R3 ;  /* 0x000000ffff0d7224 */ /* 0x000fe200078e0003 */
[----:B------:R0:W-:Y:S04]  /*72d60*/  STL.64 [R1+0x2f28], R14 ;  /* 0x002f280e01007387 */ /* 0x0001e80000100a00 */
[----:B------:R-:W-:Y:S04]  /*72d70*/  STL.64 [R1+0x2f20], R12 ;  /* 0x002f200c01007387 */ /* 0x000fe80000100a00 */
[----:B------:R-:W3:Y:S04]  /*72d80*/  LDL.64 R10, [R1+0x38] ;  /* 0x00003800010a7983 */ /* 0x000ee80000100a00 */
[----:B------:R-:W4:Y:S04]  /*72d90*/  LDL.64 R26, [R1+0x28] ;  /* 0x00002800011a7983 */ /* 0x000f280000100a00 */
[----:B0-----:R-:W3:Y:S01]  /*72da0*/  LDL.64 R14, [R1+0x48] ;  /* 0x00004800010e7983 */ /* 0x001ee20000100a00 */
[----:B--2---:R-:W-:Y:S03]  /*72db0*/  HMMA.16816.F32.BF16 R20, R16, R20, R4 ;  /* 0x000000141014723c */ /* 0x004fe60000041804 */
[----:B------:R-:W2:Y:S04]  /*72dc0*/  LDL.LU.64 R6, [R1+0x2ff0] ;  /* 0x002ff00001067983 */ /* 0x000ea80000300a00 */
[----:B------:R-:W2:-:S12]  /*72dd0*/  LDL.LU.64 R4, [R1+0x2fe8] ;  /* 0x002fe80001047983 */ /* 0x000e980000300a00 */
[----:B------:R-:W-:Y:S01]  /*72de0*/  MOV R28, R20 ;  /* 0x00000014001c7202 */ /* 0x000fe20000000f00 */
[----:B------:R-:W-:Y:S02]  /*72df0*/  IMAD.MOV.U32 R2, RZ, RZ, R21 ;  /* 0x000000ffff027224 */ /* 0x000fe400078e0015 */
[----:B------:R-:W2:Y:S01]  /*72e00*/  LDL.LU.64 R20, [R1+0x2fe0] ;  /* 0x002fe00001147983 */ /* 0x000ea20000300a00 */
[----:B------:R-:W-:Y:S02]  /*72e10*/  IMAD.MOV.U32 R0, RZ, RZ, R22 ;  /* 0x000000ffff007224 */ /* 0x000fe400078e0016 */
[----:B------:R-:W-:-:S05]  /*72e20*/  IMAD.MOV.U32 R3, RZ, RZ, R23 ;  /* 0x000000ffff037224 */ /* 0x000fca00078e0017 */
[----:B------:R-:W-:Y:S04]  /*72e30*/  STL [R1+0x2784], R3 ;  /* 0x0027840301007387 */ /* 0x000fe80000100800 */
[----:B------:R-:W-:Y:S04]  /*72e40*/  STL [R1+0x2780], R0 ;  /* 0x0027800001007387 */ /* 0x000fe80000100800 */
[----:B------:R-:W-:Y:S04]  /*72e50*/  STL [R1+0x277c], R2 ;  /* 0x00277c0201007387 */ /* 0x000fe80000100800 */
[----:B------:R-:W-:Y:S01]  /*72e60*/  STL [R1+0x2778], R28 ;  /* 0x0027781c01007387 */ /* 0x000fe20000100800 */
        /* <DEDUP_REMOVED lines=38> */
[----:B------:R-:W2:Y:S04]  /*730d0*/  LDL.LU.64 R4, [R1+0x2f40] ;  /* 0x002f400001047983 */ /* 0x000ea80000300a00 */
[----:B-1----:R-:W2:Y:S04]  /*730e0*/  LDL.LU.64 R22, [R1+0x2f38] ;  /* 0x002f380001167983 */ /* 0x002ea80000300a00 */
[----:B------:R-:W2:Y:S05]  /*730f0*/  LDL.LU.64 R20, [R1+0x2f30] ;  /* 0x002f300001147983 */ /* 0x000eaa0000300a00 */
[----:B------:R0:W-:Y:S04]  /*73100*/  STL.64 [R1+0x600], R16 ;  /* 0x0006001001007387 */ /* 0x0001e80000100a00 */
[----:B------:R1:W-:Y:S04]  /*73110*/  STL.64 [R1+0x608], R18 ;  /* 0x0006081201007387 */ /* 0x0003e80000100a00 */
[----:B0-----:R-:W4:Y:S04]  /*73120*/  LDL.LU R16, [R1+0x840] ;  /* 0x0008400001107983 */ /* 0x001f280000300800 */
[----:B------:R-:W4:Y:S04]  /*73130*/  LDL.LU R17, [R1+0x844] ;  /* 0x0008440001117983 */ /* 0x000f280000300800 */
[----:B-1----:R-:W4:Y:S04]  /*73140*/  LDL.LU R18, [R1+0x848] ;  /* 0x0008480001127983 */ /* 0x002f280000300800 */
[----:B------:R-:W4:Y:S01]  /*73150*/  LDL.LU R19, [R1+0x84c] ;  /* 0x00084c0001137983 */ /* 0x000f220000300800 */
[----:B---3--:R-:W-:Y:S01]  /*73160*/  IMAD.MOV.U32 R3, RZ, RZ, R15 ;  /* 0x000000ffff037224 */ /* 0x008fe200078e000f */
[----:B--2---:R-:W-:Y:S02]  /*73170*/  HMMA.16816.F32.BF16 R4, R20, R14, R4 ;  /* 0x0000000e1404723c */ /* 0x004fe40000041804 */
[----:B----4-:R0:W-:Y:S04]  /*73180*/  STL.64 [R1+0x2ed8], R18 ;  /* 0x002ed81201007387 */ /* 0x0101e80000100a00 */
[----:B------:R-:W-:Y:S04]  /*73190*/  STL.64 [R1+0x2ed0], R16 ;  /* 0x002ed01001007387 */ /* 0x000fe80000100a00 */
[----:B0-----:R-:W2:Y:S09]  /*731a0*/  LDL.64 R18, [R1+0x18] ;  /* 0x0000180001127983 */ /* 0x001eb20000100a00 */
[----:B------:R0:W-:Y:S04]  /*731b0*/  STL.64 [R1+0x5f0], R4 ;  /* 0x0005f00401007387 */ /* 0x0001e80000100a00 */
[----:B------:R1:W-:Y:S01]  /*731c0*/  STL.64 [R1+0x5f8], R6 ;  /* 0x0005f80601007387 */ /* 0x0003e20000100a00 */
[----:B0-----:R-:W-:-:S03]  /*731d0*/  IMAD.MOV.U32 R4, RZ, RZ, R14 ;  /* 0x000000ffff047224 */ /* 0x001fc600078e000e */
[----:B------:R-:W3:Y:S04]  /*731e0*/  LDL.LU.64 R14, [R1+0x2f28] ;  /* 0x002f2800010e7983 */ /* 0x000ee80000300a00 */
[----:B------:R-:W3:Y:S04]  /*731f0*/  LDL.LU.64 R12, [R1+0x2f20] ;  /* 0x002f2000010c7983 */ /* 0x000ee80000300a00 */
[----:B------:R-:W-:Y:S01]  /*73200*/  STL [R1+0x2e84], R3 ;  /* 0x002e840301007387 */ /* 0x000fe20000100800 */
[----:B-1----:R-:W-:Y:S02]  /*73210*/  IMAD.MOV.U32 R6, RZ, RZ, R10 ;  /* 0x000000ffff067224 */ /* 0x002fe400078e000a */
[----:B------:R-:W-:Y:S01]  /*73220*/  IMAD.MOV.U32 R5, RZ, RZ, R11 ;  /* 0x000000ffff057224 */ /* 0x000fe200078e000b */
[----:B---3--:R-:W-:-:S15]  /*73230*/  HMMA.16816.F32.BF16 R12, R20, R10, R12 ;  /* 0x0000000a140c723c */ /* 0x008fde000004180c */
[----:B------:R-:W-:-:S04]  /*73240*/  NOP ;  /* 0x0000000000007918 */ /* 0x000fc80000000000 */
[----:B------:R-:W-:Y:S04]  /*73250*/  STL.64 [R1+0x5e0], R12 ;  /* 0x0005e00c01007387 */ /* 0x000fe80000100a00 */
[----:B------:R0:W-:Y:S04]  /*73260*/  STL.64 [R1+0x5e8], R14 ;  /* 0x0005e80e01007387 */ /* 0x0001e80000100a00 */
[----:B0-----:R-:W3:Y:S04]  /*73270*/  LDL.LU.64 R14, [R1+0x2f18] ;  /* 0x002f1800010e7983 */ /* 0x001ee80000300a00 */
[----:B------:R-:W3:Y:S04]  /*73280*/  LDL.LU.64 R12, [R1+0x2f10] ;  /* 0x002f1000010c7983 */ /* 0x000ee80000300a00 */
[----:B------:R-:W4:Y:S01]  /*73290*/  LDL.LU.64 R10, [R1+0x2f08] ;  /* 0x002f0800010a7983 */ /* 0x000f220000300a00 */
[----:B------:R-:W-:Y:S01]  /*732a0*/  MOV R8, R26 ;  /* 0x0000001a00087202 */ /* 0x000fe20000000f00 */
[----:B------:R-:W-:Y:S01]  /*732b0*/  IMAD.MOV.U32 R7, RZ, RZ, R27 ;  /* 0x000000ffff077224 */ /* 0x000fe200078e001b */
[----:B---3--:R-:W-:-:S15]  /*732c0*/  HMMA.16816.F32.BF16 R12, R20, R26, R12 ;  /* 0x0000001a140c723c */ /* 0x008fde000004180c */
[----:B------:R-:W-:-:S04]  /*732d0*/  NOP ;  /* 0x0000000000007918 */ /* 0x000fc80000000000 */
[----:B------:R-:W-:Y:S04]  /*732e0*/  STL.64 [R1+0x5d0], R12 ;  /* 0x0005d00c01007387 */ /* 0x000fe80000100a00 */
[----:B------:R0:W-:Y:S04]  /*732f0*/  STL.64 [R1+0x5d8], R14 ;  /* 0x0005d80e01007387 */ /* 0x0001e80000100a00 */
[----:B0-----:R-:W3:Y:S04]  /*73300*/  LDL.LU.64 R14, [R1+0x2f00] ;  /* 0x002f0000010e7983 */ /* 0x001ee80000300a00 */
[----:B------:R-:W2:Y:S04]  /*73310*/  LDL.LU.64 R26, [R1+0x2ef8] ;  /* 0x002ef800011a7983 */ /* 0x000ea80000300a00 */
[----:B------:R-:W2:Y:S04]  /*73320*/  LDL.LU R25, [R1+0x2ef0] ;  /* 0x002ef00001197983 */ /* 0x000ea80000300800 */
[----:B----4-:R0:W-:Y:S04]  /*73330*/  STL.64 [R1+0x2eb8], R10 ;  /* 0x002eb80a01007387 */ /* 0x0101e80000100a00 */
[----:B------:R1:W-:Y:S04]  /*73340*/  STL [R1+0x2eb0], R8 ;  /* 0x002eb00801007387 */ /* 0x0003e80000100800 */
[----:B0-----:R-:W4:Y:S04]  /*73350*/  LDL.64 R10, [R1+0x8] ;  /* 0x00000800010a7983 */ /* 0x001f280000100a00 */
[----:B----4-:R0:W-:Y:S04]  /*73360*/  STL.64 [R1+0x2ee0], R10 ;  /* 0x002ee00a01007387 */ /* 0x0101e80000100a00 */
[----:B-1----:R-:W4:Y:S04]  /*73370*/  LDL.LU R8, [R1+0x810] ;  /* 0x0008100001087983 */ /* 0x002f280000300800 */
[----:B------:R-:W4:Y:S04]  /*73380*/  LDL.LU R9, [R1+0x814] ;  /* 0x0008140001097983 */ /* 0x000f280000300800 */
[----:B0-----:R-:W4:Y:S04]  /*73390*/  LDL.LU R10, [R1+0x818] ;  /* 0x00081800010a7983 */ /* 0x001f280000300800 */
[----:B------:R-:W4:Y:S04]  /*733a0*/  LDL.LU R11, [R1+0x81c] ;  /* 0x00081c00010b7983 */ /* 0x000f280000300800 */
[----:B------:R2:W-:Y:S04]  /*733b0*/  STL.64 [R1+0x2e58], R6 ;  /* 0x002e580601007387 */ /* 0x0005e80000100a00 */
[----:B------:R0:W-:Y:S01]  /*733c0*/  STL.64 [R1+0x2e50], R4 ;  /* 0x002e500401007387 */ /* 0x0001e20000100a00 */
[----:B--2---:R-:W-:-:S03]  /*733d0*/  IMAD.MOV.U32 R6, RZ, RZ, R26 ;  /* 0x000000ffff067224 */ /* 0x004fc600078e001a */
[----:B0-----:R-:W2:Y:S04]  /*733e0*/  LDL.LU R4, [R1+0x830] ;  /* 0x0008300001047983 */ /* 0x001ea80000300800 */
[----:B------:R-:W2:Y:S04]  /*733f0*/  LDL.LU R5, [R1+0x834] ;  /* 0x0008340001057983 */ /* 0x000ea80000300800 */
[----:B------:R-:W2:Y:S01]  /*73400*/  LDL.LU R26, [R1+0x2eec] ;  /* 0x002eec00011a7983 */ /* 0x000ea20000300800 */
[----:B------:R-:W-:-:S03]  /*73410*/  IMAD.MOV.U32 R7, RZ, RZ, R27 ;  /* 0x000000ffff077224 */ /* 0x000fc600078e001b */
[----:B------:R-:W2:Y:S01]  /*73420*/  LDL.LU R27, [R1+0x2ee8] ;  /* 0x002ee800011b7983 */ /* 0x000ea20000300800 */
[----:B------:R-:W-:Y:S02]  /*73430*/  IMAD.MOV.U32 R28, RZ, RZ, R18 ;  /* 0x000000ffff1c7224 */ /* 0x000fe400078e0012 */
[----:B------:R-:W-:Y:S01]  /*73440*/  IMAD.MOV.U32 R24, RZ, RZ, R19 ;  /* 0x000000ffff187224 */ /* 0x000fe200078e0013 */
[----:B----4-:R-:W-:-:S15]  /*73450*/  HMMA.16816.F32.BF16 R8, R20, R18, R8 ;  /* 0x000000121408723c */ /* 0x010fde0000041808 */
[----:B------:R-:W-:-:S04]  /*73460*/  NOP ;  /* 0x0000000000007918 */ /* 0x000fc80000000000 */
[----:B------:R-:W-:Y:S04]  /*73470*/  STL.64 [R1+0x5c0], R8 ;  /* 0x0005c00801007387 */ /* 0x000fe80000100a00 */
[----:B------:R0:W-:Y:S04]  /*73480*/  STL.64 [R1+0x5c8], R10 ;  /* 0x0005c80a01007387 */ /* 0x0001e80000100a00 */
[----:B0-----:R-:W2:Y:S04]  /*73490*/  LDL.LU.64 R10, [R1+0x2ee0] ;  /* 0x002ee000010a7983 */ /* 0x001ea80000300a00 */
[----:B------:R-:W4:Y:S04]  /*734a0*/  LDL.LU.64 R18, [R1+0x2ed8] ;  /* 0x002ed80001127983 */ /* 0x000f280000300a00 */
[----:B------:R-:W4:Y:S01]  /*734b0*/  LDL.LU.64 R16, [R1+0x2ed0] ;  /* 0x002ed00001107983 */ /* 0x000f220000300a00 */
[----:B------:R-:W-:-:S02]  /*734c0*/  IMAD.SHL.U32 R2, R29, 0x2, RZ ;  /* 0x000000021d027824 */ /* 0x000fc400078e00ff */
[----:B------:R-:W-:Y:S01]  /*734d0*/  IMAD.SHL.U32 R0, R29, 0x80, RZ ;  /* 0x000000801d007824 */ /* 0x000fe200078e00ff */
[----:B--2---:R-:W-:-:S15]  /*734e0*/  HMMA.16816.F32.BF16 R4, R20, R10, R4 ;  /* 0x0000000a1404723c */ /* 0x004fde0000041804 */
[----:B------:R-:W-:-:S04]  /*734f0*/  NOP ;  /* 0x0000000000007918 */ /* 0x000fc80000000000 */
[----:B------:R-:W-:Y:S04]  /*73500*/  STL.64 [R1+0x5b0], R4 ;  /* 0x0005b00401007387 */ /* 0x000fe80000100a00 */
[----:B------:R4:W-:Y:S04]  /*73510*/  STL.64 [R1+0x5b8], R6 ;  /* 0x0005b80601007387 */ /* 0x0009e80000100a00 */
[----:B------:R-:W2:Y:S01]  /*73520*/  LDL.LU R8, [R1+0x870] ;  /* 0x0008700001087983 */ /* 0x000ea20000300800 */
[----:B----4-:R-:W-:Y:S01]  /*73530*/  HMMA.16816.F32.BF16 R4, R20, R26, R16 ;  /* 0x0000001a1404723c */ /* 0x010fe20000041810 */
[----:B------:R-:W-:-:S02]  /*73540*/  IMAD.MOV.U32 R3, RZ, RZ, R10 ;  /* 0x000000ffff037224 */ /* 0x000fc400078e000a */
[----:B------:R-:W-:-:S15]  /*73550*/  IMAD.MOV.U32 R29, RZ, RZ, R11 ;  /* 0x000000ffff1d7224 */ /* 0x000fde00078e000b */
[----:B------:R-:W-:Y:S01]  /*73560*/  NOP ;  /* 0x0000000000007918 */ /* 0x000fe20000000000 */
[----:B------:R-:W-:Y:S04]  /*73570*/  STL.64 [R1+0x5a0], R4 ;  /* 0x0005a00401007387 */ /* 0x000fe80000100a00 */
[----:B------:R-:W-:Y:S04]  /*73580*/  STL.64 [R1+0x5a8], R6 ;  /* 0x0005a80601007387 */ /* 0x000fe80000100a00 */
[----:B------:R-:W2:Y:S04]  /*73590*/  LDL.LU R9, [R1+0x874] ;  /* 0x0008740001097983 */ /* 0x000ea80000300800 */
[----:B------:R-:W2:Y:S04]  /*735a0*/  LDL.LU R10, [R1+0x878] ;  /* 0x00087800010a7983 */ /* 0x000ea80000300800 */
[----:B------:R-:W2:Y:S04]  /*735b0*/  LDL.LU R11, [R1+0x87c] ;  /* 0x00087c00010b7983 */ /* 0x000ea80000300800 */
[----:B------:R0:W-:Y:S04]  /*735c0*/  STL.64 [R1+0x2e68], R26 ;  /* 0x002e681a01007387 */ /* 0x0001e80000100a00 */
[----:B------:R-:W-:Y:S04]  /*735d0*/  STL [R1+0x2e60], R25 ;  /* 0x002e601901007387 */ /* 0x000fe80000100800 */
[----:B0-----:R-:W4:Y:S04]  /*735e0*/  LDL.64 R26, [R1+0x218] ;  /* 0x00021800011a7983 */ /* 0x001f280000100a00 */
[----:B----4-:R0:W-:Y:S04]  /*735f0*/  STL.64 [R1+0x2e90], R26 ;  /* 0x002e901a01007387 */ /* 0x0101e80000100a00 */
[----:B------:R1:W-:Y:S04]  /*73600*/  STL [R1+0x2e88], R24 ;  /* 0x002e881801007387 */ /* 0x0003e80000100800 */
[----:B0-----:R-:W4:Y:S01]  /*73610*/  LDL.64 R26, [R1+0x58] ;  /* 0x00005800011a7983 */ /* 0x001f220000100a00 */
[----:B------:R-:W-:-:S03]  /*73620*/  LOP3.LUT R13, R25, 0x10, R2, 0x78, !PT ;  /* 0x00000010190d7812 */ /* 0x000fc600078e7802 */
[----:B----4-:R0:W-:Y:S04]  /*73630*/  STL.64 [R1+0x2ea8], R26 ;  /* 0x002ea81a01007387 */ /* 0x0101e80000100a00 */
[----:B-1----:R-:W4:Y:S04]  /*73640*/  LDL.LU R24, [R1+0x880] ;  /* 0x0008800001187983 */ /* 0x002f280000300800 */
[----:B------:R-:W4:Y:S04]  /*73650*/  LDL.LU R25, [R1+0x884] ;  /* 0x0008840001197983 */ /* 0x000f280000300800 */
[----:B0-----:R-:W4:Y:S04]  /*73660*/  LDL.LU R26, [R1+0x888] ;  /* 0x00088800011a7983 */ /* 0x001f280000300800 */
[----:B------:R-:W4:Y:S04]  /*73670*/  LDL.LU R27, [R1+0x88c] ;  /* 0x00088c00011b7983 */ /* 0x000f280000300800 */
[----:B------:R-:W2:Y:S04]  /*73680*/  LDL.LU R4, [R1+0xab0] ;  /* 0x000ab00001047983 */ /* 0x000ea80000300800 */
[----:B------:R-:W2:Y:S04]  /*73690*/  LDL.LU R5, [R1+0xab4] ;  /* 0x000ab40001057983 */ /* 0x000ea80000300800 */
[----:B------:R-:W2:Y:S01]  /*736a0*/  LDL.LU R6, [R1+0xab8] ;  /* 0x000ab80001067983 */ /* 0x000ea20000300800 */
[----:B---3--:R-:W-:-:S03]  /*736b0*/  IMAD.MOV.U32 R7, RZ, RZ, R15 ;  /* 0x000000ffff077224 */ /* 0x008fc600078e000f */
[----:B------:R-:W3:Y:S04]  /*736c0*/  LDL.LU R15, [R1+0x2ec8] ;  /* 0x002ec800010f7983 */ /* 0x000ee80000300800 */
[----:B--2---:R-:W-:Y:S04]  /*736d0*/  STL.64 [R1+0x2e78], R6 ;  /* 0x002e780601007387 */ /* 0x004fe80000100a00 */
[----:B------:R0:W-:Y:S04]  /*736e0*/  STL.64 [R1+0x2e70], R4 ;  /* 0x002e700401007387 */ /* 0x0001e80000100a00 */
[----:B0-----:R-:W2:Y:S04]  /*736f0*/  LDL.LU R4, [R1+0x8b0] ;  /* 0x0008b00001047983 */ /* 0x001ea80000300800 */
[----:B------:R-:W2:Y:S04]  /*73700*/  LDL.LU R5, [R1+0x8b4] ;  /* 0x0008b40001057983 */ /* 0x000ea80000300800 */
[----:B------:R-:W2:Y:S01]  /*73710*/  LDL.LU R6, [R1+0x8b8] ;  /* 0x0008b80001067983 */ /* 0x000ea20000300800 */
[----:B------:R-:W-:-:S03]  /*73720*/  IMAD.MOV.U32 R7, RZ, RZ, R14 ;  /* 0x000000ffff077224 */ /* 0x000fc600078e000e */
[----:B------:R-:W3:Y:S01]  /*73730*/  LDL.LU R14, [R1+0x2ec4] ;  /* 0x002ec400010e7983 */ /* 0x000ee20000300800 */
[----:B------:R-:W-:-:S04]  /*73740*/  LOP3.LUT R13, R13, 0x800, R0, 0xf8, !PT ;  /* 0x000008000d0d7812 */ /* 0x000fc800078ef800 */
[----:B------:R-:W-:-:S05]  /*73750*/  LOP3.LUT R13, R13, 0x20, RZ, 0x3c, !PT ;  /* 0x000000200d0d7812 */ /* 0x000fca00078e3cff */
[----:B------:R-:W0:Y:S04]  /*73760*/  LDSM.16.MT88.4 R16, [R13+UR5+0x15000] ;  /* 0x015000050d10783b */ /* 0x000e280008004200 */
[----:B--2---:R-:W-:Y:S04]  /*73770*/  STL.64 [R1+0x2ea0], R6 ;  /* 0x002ea00601007387 */ /* 0x004fe80000100a00 */
[----:B------:R3:W-:Y:S02]  /*73780*/  STL.64 [R1+0x2e98], R4 ;  /* 0x002e980401007387 */ /* 0x0007e40000100a00 */
[----:B---3--:R-:W-:-:S02]  /*73790*/  MOV R4, R15 ;  /* 0x0000000f00047202 */ /* 0x008fc40000000f00 */
[----:B------:R-:W2:Y:S04]  /*737a0*/  LDL.LU R15, [R1+0x2ec0] ;  /* 0x002ec000010f7983 */ /* 0x000ea80000300800 */
[----:B------:R-:W3:Y:S04]  /*737b0*/  LDL.LU R5, [R1+0x8a4] ;  /* 0x0008a40001057983 */ /* 0x000ee80000300800 */
[----:B------:R-:W3:Y:S04]  /*737c0*/  LDL.LU R6, [R1+0x8a8] ;  /* 0x0008a80001067983 */ /* 0x000ee80000300800 */
[----:B------:R-:W3:Y:S04]  /*737d0*/  LDL.LU R7, [R1+0x8ac] ;  /* 0x0008ac0001077983 */ /* 0x000ee80000300800 */
[----:B0-----:R0:W-:Y:S04]  /*737e0*/  STL.64 [R1+0x2cf0], R18 ;  /* 0x002cf01201007387 */ /* 0x0011e80000100a00 */
[----:B------:R-:W-:Y:S04]  /*737f0*/  STL.64 [R1+0x2ce8], R16 ;  /* 0x002ce81001007387 */ /* 0x000fe80000100a00 */
[----:B0-----:R-:W3:Y:S01]  /*73800*/  LDL.64 R18, [R1+0x1b8] ;  /* 0x0001b80001127983 */ /* 0x001ee20000100a00 */
[----:B--2---:R-:W-:-:S15]  /*73810*/  HMMA.16816.F32.BF16 R8, R20, R14, R8 ;  /* 0x0000000e1408723c */ /* 0x004fde0000041808 */
[----:B------:R-:W-:-:S04]  /*73820*/  NOP ;  /* 0x0000000000007918 */ /* 0x000fc80000000000 */
[----:B------:R-:W-:Y:S04]  /*73830*/  STL.64 [R1+0x590], R8 ;  /* 0x0005900801007387 */ /* 0x000fe80000100a00 */
[----:B------:R0:W-:Y:S04]  /*73840*/  STL.64 [R1+0x598], R10 ;  /* 0x0005980a01007387 */ /* 0x0001e80000100a00 */
[----:B0-----:R-:W4:Y:S04]  /*73850*/  LDL.LU.64 R10, [R1+0x2eb8] ;  /* 0x002eb800010a7983 */ /* 0x001f280000300a00 */
[----:B------:R-:W2:Y:S01]  /*73860*/  LDL.LU R8, [R1+0x2eb0] ;  /* 0x002eb00001087983 */ /* 0x000ea20000300800 */
[----:B----4-:R-:W-:-:S15]  /*73870*/  HMMA.16816.F32.BF16 R24, R20, R10, R24 ;  /* 0x0000000a1418723c */ /* 0x010fde0000041818 */
[----:B------:R-:W-:-:S04]  /*73880*/  NOP ;  /* 0x0000000000007918 */ /* 0x000fc80000000000 */
        /* <DEDUP_REMOVED lines=12> */
[----:B------:R-:W4:Y:S04]  /*73950*/  LDL.LU R24, [R1+0x2e88] ;  /* 0x002e880001187983 */ /* 0x000f280000300800 */
[----:B------:R0:W-:Y:S04]  /*73960*/  STL.64 [R1+0x2e30], R10 ;  /* 0x002e300a01007387 */ /* 0x0001e80000100a00 */
[----:B------:R-:W-:Y:S04]  /*73970*/  STL [R1+0x2e28], R9 ;  /* 0x002e280901007387 */ /* 0x000fe80000100800 */
[----:B0-----:R-:W2:Y:S04]  /*73980*/  LDL.64 R10, [R1+0x1f8] ;  /* 0x0001f800010a7983 */ /* 0x001ea80000100a00 */
[----:B------:R0:W-:Y:S04]  /*73990*/  STL.64 [R1+0x2d78], R14 ;  /* 0x002d780e01007387 */ /* 0x0001e80000100a00 */
[----:B------:R-:W-:Y:S01]  /*739a0*/  STL.64 [R1+0x2d70], R12 ;  /* 0x002d700c01007387 */ /* 0x000fe20000100a00 */
[----:B0-----:R-:W-:-:S02]  /*739b0*/  IMAD.MOV.U32 R14, RZ, RZ, R3 ;  /* 0x000000ffff0e7224 */ /* 0x001fc400078e0003 */
[----:B------:R-:W-:Y:S01]  /*739c0*/  IMAD.MOV.U32 R15, RZ, RZ, R29 ;  /* 0x000000ffff0f7224 */ /* 0x000fe200078e001d */
[----:B------:R-:W2:Y:S04]  /*739d0*/  LDL.LU R3, [R1+0x2e84] ;  /* 0x002e840001037983 */ /* 0x000ea80000300800 */
[----:B------:R-:W2:Y:S04]  /*739e0*/  LDL.LU R29, [R1+0x2e80] ;  /* 0x002e8000011d7983 */ /* 0x000ea80000300800 */
[----:B------:R0:W-:Y:S02]  /*739f0*/  STL.64 [R1+0x2d90], R14 ;  /* 0x002d900e01007387 */ /* 0x0001e40000100a00 */
[----:B0-----:R-:W-:Y:S01]  /*73a00*/  IMAD.MOV.U32 R14, RZ, RZ, R28 ;  /* 0x000000ffff0e7224 */ /* 0x001fe200078e001c */
[----:B---3--:R-:W-:Y:S01]  /*73a10*/  HMMA.16816.F32.BF16 R4, R20, R26, R4 ;  /* 0x0000001a1404723c */ /* 0x008fe20000041804 */
[----:B----4-:R-:W-:-:S05]  /*73a20*/  IMAD.MOV.U32 R15, RZ, RZ, R24 ;  /* 0x000000ffff0f7224 */ /* 0x010fca00078e0018 */
[----:B------:R0:W-:Y:S04]  /*73a30*/  STL.64 [R1+0x2da8], R14 ;  /* 0x002da80e01007387 */ /* 0x0001e80000100a00 */
[----:B0-----:R-:W3:Y:S04]  /*73a40*/  LDL R14, [R1+0x208] ;  /* 0x00020800010e7983 */ /* 0x001ee80000100800 */
[----:B------:R-:W3:Y:S05]  /*73a50*/  LDL R15, [R1+0x20c] ;  /* 0x00020c00010f7983 */ /* 0x000eea0000100800 */
[----:B------:R-:W-:Y:S04]  /*73a60*/  STL.64 [R1+0x560], R4 ;  /* 0x0005600401007387 */ /* 0x000fe80000100a00 */
[----:B------:R0:W-:Y:S04]  /*73a70*/  STL.64 [R1+0x568], R6 ;  /* 0x0005680601007387 */ /* 0x0001e80000100a00 */
[----:B0-----:R-:W3:Y:S04]  /*73a80*/  LDL.LU.64 R6, [R1+0x2e78] ;  /* 0x002e780001067983 */ /* 0x001ee80000300a00 */
[----:B------:R-:W3:Y:S01]  /*73a90*/  LDL.LU.64 R4, [R1+0x2e70] ;  /* 0x002e700001047983 */ /* 0x000ee20000300a00 */
[----:B------:R-:W-:-:S02]  /*73aa0*/  IMAD.MOV.U32 R17, RZ, RZ, R26 ;  /* 0x000000ffff117224 */ /* 0x000fc400078e001a */
[----:B------:R-:W-:Y:S02]  /*73ab0*/  IMAD.MOV.U32 R16, RZ, RZ, R27 ;  /* 0x000000ffff107224 */ /* 0x000fe400078e001b */
[----:B------:R-:W4:Y:S04]  /*73ac0*/  LDL.LU.64 R26, [R1+0x2e68] ;  /* 0x002e6800011a7983 */ /* 0x000f280000300a00 */
[----:B------:R-:W2:Y:S04]  /*73ad0*/  LDL.LU R25, [R1+0x2e60] ;  /* 0x002e600001197983 */ /* 0x000ea80000300800 */
[----:B------:R-:W-:Y:S04]  /*73ae0*/  STL.64 [R1+0x2e08], R18 ;  /* 0x002e081201007387 */ /* 0x000fe80000100a00 */
[----:B------:R0:W-:Y:S04]  /*73af0*/  STL.64 [R1+0x2e00], R16 ;  /* 0x002e001001007387 */ /* 0x0001e80000100a00 */
[----:B0-----:R-:W2:Y:S04]  /*73b00*/  LDL.LU R16, [R1+0xac0] ;  /* 0x000ac00001107983 */ /* 0x001ea80000300800 */
[----:B------:R-:W2:Y:S04]  /*73b10*/  LDL.LU R17, [R1+0xac4] ;  /* 0x000ac40001117983 */ /* 0x000ea80000300800 */
[----:B------:R-:W4:Y:S04]  /*73b20*/  LDL.LU R18, [R1+0xac8] ;  /* 0x000ac80001127983 */ /* 0x000f280000300800 */
[----:B------:R-:W4:Y:S01]  /*73b30*/  LDL.LU R19, [R1+0xacc] ;  /* 0x000acc0001137983 */ /* 0x000f220000300800 */
[----:B---3--:R-:W-:Y:S03]  /*73b40*/  HMMA.16816.F32.BF16 R12, R20, R14, R4 ;  /* 0x0000000e140c723c */ /* 0x008fe60000041804 */
[----:B------:R-:W3:Y:S04]  /*73b50*/  LDL.LU.64 R6, [R1+0x2e58] ;  /* 0x002e580001067983 */ /* 0x000ee80000300a00 */
[----:B------:R-:W4:-:S12]  /*73b60*/  LDL.LU.64 R4, [R1+0x2e50] ;  /* 0x002e500001047983 */ /* 0x000f180000300a00 */
[----:B------:R-:W-:Y:S04]  /*73b70*/  STL.64 [R1+0x550], R12 ;  /* 0x0005500c01007387 */ /* 0x000fe80000100a00 */
[----:B------:R2:W-:Y:S02]  /*73b80*/  STL.64 [R1+0x558], R14 ;  /* 0x0005580e01007387 */ /* 0x0005e40000100a00 */
[----:B--2---:R-:W-:Y:S02]  /*73b90*/  IMAD.MOV.U32 R14, RZ, RZ, R8 ;  /* 0x000000ffff0e7224 */ /* 0x004fe400078e0008 */
[----:B------:R-:W-:Y:S02]  /*73ba0*/  IMAD.MOV.U32 R24, RZ, RZ, R11 ;  /* 0x000000ffff187224 */ /* 0x000fe400078e000b */
[----:B------:R-:W-:Y:S01]  /*73bb0*/  IMAD.MOV.U32 R28, RZ, RZ, R10 ;  /* 0x000000ffff1c7224 */ /* 0x000fe200078e000a */
[----:B---3--:R-:W-:-:S05]  /*73bc0*/  MOV R15, R7 ;  /* 0x00000007000f7202 */ /* 0x008fca0000000f00 */
[----:B------:R4:W-:Y:S02]  /*73bd0*/  STL.64 [R1+0x2dc0], R14 ;  /* 0x002dc00e01007387 */ /* 0x0009e40000100a00 */
[----:B----4-:R-:W-:-:S15]  /*73be0*/  HMMA.16816.F32.BF16 R12, R20, R10, R16 ;  /* 0x0000000a140c723c */ /* 0x010fde0000041810 */
[----:B------:R-:W-:-:S04]  /*73bf0*/  NOP ;  /* 0x0000000000007918 */ /* 0x000fc80000000000 */
[----:B------:R-:W-:Y:S04]  /*73c00*/  STL.64 [R1+0x540], R12 ;  /* 0x0005400c01007387 */ /* 0x000fe80000100a00 */
[----:B------:R0:W-:Y:S02]  /*73c10*/  STL.64 [R1+0x548], R14 ;  /* 0x0005480e01007387 */ /* 0x0001e40000100a00 */
[----:B0-----:R-:W-:Y:S02]  /*73c20*/  IMAD.MOV.U32 R14, RZ, RZ, R6 ;  /* 0x000000ffff0e7224 */ /* 0x001fe400078e0006 */
[----:B------:R-:W-:-:S05]  /*73c30*/  IMAD.MOV.U32 R15, RZ, RZ, R5 ;  /* 0x000000ffff0f7224 */ /* 0x000fca00078e0005 */
[----:B------:R0:W-:Y:S04]  /*73c40*/  STL.64 [R1+0x2dd8], R14 ;  /* 0x002dd80e01007387 */ /* 0x0001e80000100a00 */
[----:B------:R-:W-:Y:S04]  /*73c50*/  STL.64 [R1+0x2d88], R26 ;  /* 0x002d881a01007387 */ /* 0x000fe80000100a00 */
        /* <DEDUP_REMOVED lines=18> */
[----:B0-----:R-:W2:Y:S04]  /*73d80*/  LDL R10, [R1+0x1e8] ;  /* 0x0001e800010a7983 */ /* 0x001ea80000100800 */
[----:B------:R-:W2:Y:S04]  /*73d90*/  LDL R11, [R1+0x1ec] ;  /* 0x0001ec00010b7983 */ /* 0x000ea80000100800 */
[----:B------:R0:W-:Y:S04]  /*73da0*/  STL.64 [R1+0x2e20], R6 ;  /* 0x002e200601007387 */ /* 0x0001e80000100a00 */
[----:B----4-:R1:W-:Y:S04]  /*73db0*/  STL.64 [R1+0x2e18], R4 ;  /* 0x002e180401007387 */ /* 0x0103e80000100a00 */
[----:B0-----:R-:W4:Y:S04]  /*73dc0*/  LDL.64 R6, [R1+0x1d8] ;  /* 0x0001d80001067983 */ /* 0x001f280000100a00 */
[----:B----4-:R0:W-:Y:S04]  /*73dd0*/  STL.64 [R1+0x2e48], R6 ;  /* 0x002e480601007387 */ /* 0x0101e80000100a00 */
[----:B-1----:R-:W2:Y:S04]  /*73de0*/  LDL.LU R4, [R1+0xad0] ;  /* 0x000ad00001047983 */ /* 0x002ea80000300800 */
[----:B------:R-:W2:Y:S04]  /*73df0*/  LDL.LU R5, [R1+0xad4] ;  /* 0x000ad40001057983 */ /* 0x000ea80000300800 */
[----:B0-----:R-:W2:Y:S04]  /*73e00*/  LDL.LU R6, [R1+0xad8] ;  /* 0x000ad80001067983 */ /* 0x001ea80000300800 */
[----:B------:R-:W2:Y:S04]  /*73e10*/  LDL.LU R7, [R1+0xadc] ;  /* 0x000adc0001077983 */ /* 0x000ea80000300800 */
[----:B------:R-:W4:Y:S04]  /*73e20*/  LDL R18, [R1+0x1c8] ;  /* 0x0001c80001127983 */ /* 0x000f280000100800 */
[----:B------:R-:W4:Y:S04]  /*73e30*/  LDL R19, [R1+0x1cc] ;  /* 0x0001cc0001137983 */ /* 0x000f280000100800 */
[----:B------:R-:W4:Y:S04]  /*73e40*/  LDL.LU R12, [R1+0xb10] ;  /* 0x000b1000010c7983 */ /* 0x000f280000300800 */
[----:B------:R-:W4:Y:S04]  /*73e50*/  LDL.LU R13, [R1+0xb14] ;  /* 0x000b1400010d7983 */ /* 0x000f280000300800 */
[----:B------:R-:W4:Y:S04]  /*73e60*/  LDL.LU R14, [R1+0xb18] ;  /* 0x000b1800010e7983 */ /* 0x000f280000300800 */
[----:B------:R-:W4:Y:S04]  /*73e70*/  LDL.LU R15, [R1+0xb1c] ;  /* 0x000b1c00010f7983 */ /* 0x000f280000300800 */
        /* <DEDUP_REMOVED lines=12> */
[C---:B------:R-:W-:Y:S03]  /*73f40*/  HMMA.16816.F32.BF16 R8, R20.reuse, R10, R4 ;  /* 0x0000000a1408723c */ /* 0x040fe60000041804 */
        /* <DEDUP_REMOVED lines=15> */
[----:B0-----:R-:W3:Y:S04]  /*74040*/  LDL.LU.64 R10, [R1+0x2e40] ;  /* 0x002e4000010a7983 */ /* 0x001ee80000300a00 */
[----:B------:R-:W3:Y:S02]  /*74050*/  LDL.LU.64 R8, [R1+0x2e38] ;  /* 0x002e380001087983 */ /* 0x000ee40000300a00 */
[----:B---3--:R-:W-:-:S15]  /*74060*/  HMMA.16816.F32.BF16 R8, R20, R6, R8 ;  /* 0x000000061408723c */ /* 0x008fde0000041808 */
[----:B------:R-:W-:-:S04]  /*74070*/  NOP ;  /* 0x0000000000007918 */ /* 0x000fc80000000000 */
[----:B------:R-:W-:Y:S04]  /*74080*/  STL.64 [R1+0x520], R8 ;  /* 0x0005200801007387 */ /* 0x000fe80000100a00 */
[----:B------:R0:W-:Y:S04]  /*74090*/  STL.64 [R1+0x528], R10 ;  /* 0x0005280a01007387 */ /* 0x0001e80000100a00 */
[----:B0-----:R-:W3:Y:S01]  /*740a0*/  LDL.LU.64 R10, [R1+0x2e30] ;  /* 0x002e3000010a7983 */ /* 0x001ee20000300a00 */
[----:B----4-:R-:W-:Y:S01]  /*740b0*/  HMMA.16816.F32.BF16 R16, R20, R18, R12 ;  /* 0x000000121410723c */ /* 0x010fe2000004180c */
[----:B------:R-:W-:-:S02]  /*740c0*/  IMAD.MOV.U32 R8, RZ, RZ, R6 ;  /* 0x000000ffff087224 */ /* 0x000fc400078e0006 */
[----:B------:R-:W4:Y:S01]  /*740d0*/  LDL.LU R9, [R1+0x2e28] ;  /* 0x002e280001097983 */ /* 0x000f220000300800 */
[----:B------:R-:W-:-:S03]  /*740e0*/  IMAD.MOV.U32 R3, RZ, RZ, R7 ;  /* 0x000000ffff037224 */ /* 0x000fc600078e0007 */
[----:B------:R-:W2:Y:S04]  /*740f0*/  LDL.LU.64 R6, [R1+0x2e20] ;  /* 0x002e200001067983 */ /* 0x000ea80000300a00 */
[----:B------:R-:W2:Y:S04]  /*74100*/  LDL.LU.64 R4, [R1+0x2e18] ;  /* 0x002e180001047983 */ /* 0x000ea80000300a00 */
[----:B---3--:R-:W-:Y:S04]  /*74110*/  STL.64 [R1+0x2d60], R10 ;  /* 0x002d600a01007387 */ /* 0x008fe80000100a00 */
[----:B------:R-:W-:Y:S04]  /*74120*/  STL [R1+0x2d58], R8 ;  /* 0x002d580801007387 */ /* 0x000fe80000100800 */
[----:B------:R-:W3:Y:S04]  /*74130*/  LDL.LU.64 R14, [R1+0x2e10] ;  /* 0x002e1000010e7983 */ /* 0x000ee80000300a00 */
[----:B------:R-:W-:Y:S04]  /*74140*/  STL.64 [R1+0x510], R16 ;  /* 0x0005101001007387 */ /* 0x000fe80000100a00 */
[----:B------:R0:W-:Y:S04]  /*74150*/  STL.64 [R1+0x518], R18 ;  /* 0x0005181201007387 */ /* 0x0001e80000100a00 */
[----:B0-----:R-:W2:Y:S04]  /*74160*/  LDL.LU.64 R18, [R1+0x2e08] ;  /* 0x002e080001127983 */ /* 0x001ea80000300a00 */
[----:B------:R-:W3:Y:S01]  /*74170*/  LDL.LU.64 R16, [R1+0x2e00] ;  /* 0x002e000001107983 */ /* 0x000ee20000300a00 */
[----:B--2---:R-:W-:Y:S03]  /*74180*/  HMMA.16816.F32.BF16 R20, R20, R18, R4 ;  /* 0x000000121414723c */ /* 0x004fe60000041804 */
[----:B------:R-:W3:Y:S04]  /*74190*/  LDL.LU.64 R6, [R1+0x2df8] ;  /* 0x002df80001067983 */ /* 0x000ee80000300a00 */
[----:B------:R-:W3:-:S12]  /*741a0*/  LDL.LU.64 R4, [R1+0x2df0] ;  /* 0x002df00001047983 */ /* 0x000ed80000300a00 */
        /* <DEDUP_REMOVED lines=33> */
[----:B------:R-:W3:-:S13]  /*743c0*/  LDL.LU.64 R24, [R1+0x2d80] ;  /* 0x002d800001187983 */ /* 0x000eda0000300a00 */
[----:B------:R-:W-:Y:S04]  /*743d0*/  STL.64 [R1+0xd40], R12 ;  /* 0x000d400c01007387 */ /* 0x000fe80000100a00 */
[----:B------:R0:W-:Y:S04]  /*743e0*/  STL.64 [R1+0xd48], R14 ;  /* 0x000d480e01007387 */ /* 0x0001e80000100a00 */
[----:B0-----:R-:W3:Y:S04]  /*743f0*/  LDL.LU.64 R14, [R1+0x2d78] ;  /* 0x002d7800010e7983 */ /* 0x001ee80000300a00 */
[----:B------:R-:W3:Y:S04]  /*74400*/  LDL.LU.64 R12, [R1+0x2d70] ;  /* 0x002d7000010c7983 */ /* 0x000ee80000300a00 */
[----:B------:R-:W3:Y:S01]  /*74410*/  LDL.64 R18, [R1+0x1e8] ;  /* 0x0001e80001127983 */ /* 0x000ee20000100a00 */
[----:B--2---:R-:W-:Y:S03]  /*74420*/  HMMA.16816.F32.BF16 R20, R4, R26, R20 ;  /* 0x0000001a0414723c */ /* 0x004fe60000041814 */
[----:B---3--:R0:W-:-:S15]  /*74430*/  STL.64 [R1+0x2d08], R18 ;  /* 0x002d081201007387 */ /* 0x0081de0000100a00 */
[----:B------:R-:W-:Y:S01]  /*74440*/  NOP ;  /* 0x0000000000007918 */ /* 0x000fe20000000000 */
[----:B------:R-:W-:Y:S04]  /*74450*/  STL.64 [R1+0xd30], R20 ;  /* 0x000d301401007387 */ /* 0x000fe80000100a00 */
[----:B------:R-:W-:Y:S04]  /*74460*/  STL.64 [R1+0xd38], R22 ;  /* 0x000d381601007387 */ /* 0x000fe80000100a00 */
[----:B------:R-:W1:Y:S01]  /*74470*/  LDSM.16.MT88.4 R20, [R13+UR5+0x15080] ;  /* 0x015080050d14783b */ /* 0x000e620008004200 */
[----:B0-----:R-:W-:Y:S01]  /*74480*/  IMAD.MOV.U32 R18, RZ, RZ, R28 ;  /* 0x000000ffff127224 */ /* 0x001fe200078e001c */
[----:B------:R-:W-:-:S05]  /*74490*/  MOV R19, R24 ;  /* 0x0000001800137202 */ /* 0x000fca0000000f00 */
[----:B------:R0:W-:Y:S04]  /*744a0*/  STL.64 [R1+0x2d18], R18 ;  /* 0x002d181201007387 */ /* 0x0001e80000100a00 */
[----:B0-----:R-:W2:Y:S04]  /*744b0*/  LDL.64 R18, [R1+0x208] ;  /* 0x0002080001127983 */ /* 0x001ea80000100a00 */
[----:B--2---:R0:W-:Y:S02]  /*744c0*/  STL.64 [R1+0x2d20], R18 ;  /* 0x002d201201007387 */ /* 0x0041e40000100a00 */
[----:B0-----:R-:W-:-:S02]  /*744d0*/  IMAD.MOV.U32 R18, RZ, RZ, R17 ;  /* 0x000000ffff127224 */ /* 0x001fc400078e0011 */
[----:B------:R-:W-:-:S05]  /*744e0*/  IMAD.MOV.U32 R19, RZ, RZ, R16 ;  /* 0x000000ffff137224 */ /* 0x000fca00078e0010 */
[----:B------:R0:W-:Y:S02]  /*744f0*/  STL.64 [R1+0x2d38], R18 ;  /* 0x002d381201007387 */ /* 0x0001e40000100a00 */
[----:B0-----:R-:W-:Y:S02]  /*74500*/  IMAD.MOV.U32 R18, RZ, RZ, R12 ;  /* 0x000000ffff127224 */ /* 0x001fe400078e000c */
[----:B----4-:R-:W-:-:S05]  /*74510*/  IMAD.MOV.U32 R19, RZ, RZ, R9 ;  /* 0x000000ffff137224 */ /* 0x010fca00078e0009 */
        /* <DEDUP_REMOVED lines=10> */
[----:B------:R4:W-:Y:S04]  /*745c0*/  STL [R1+0x2cb0], R25 ;  /* 0x002cb01901007387 */ /* 0x0009e80000100800 */
[----:B0-----:R-:W2:Y:S04]  /*745d0*/  LDL.64 R26, [R1+0x1c8] ;  /* 0x0001c800011a7983 */ /* 0x001ea80000100a00 */
[----:B--2---:R0:W-:Y:S04]  /*745e0*/  STL.64 [R1+0x2d10], R26 ;  /* 0x002d101a01007387 */ /* 0x0041e80000100a00 */
[----:B------:R-:W2:Y:S04]  /*745f0*/  LDL.LU R24, [R1+0xa00] ;  /* 0x000a000001187983 */ /* 0x000ea80000300800 */
[----:B----4-:R-:W2:Y:S04]  /*74600*/  LDL.LU R25, [R1+0xa04] ;  /* 0x000a040001197983 */ /* 0x010ea80000300800 */
[----:B0-----:R-:W4:Y:S04]  /*74610*/  LDL.LU R26, [R1+0xa08] ;  /* 0x000a0800011a7983 */ /* 0x001f280000300800 */
        /* <DEDUP_REMOVED lines=12> */
[----:B------:R-:W2:Y:S04]  /*746e0*/  LDL.LU R26, [R1+0xa38] ;  /* 0x000a3800011a7983 */ /* 0x000ea80000300800 */
[----:B------:R-:W2:Y:S04]  /*746f0*/  LDL.LU R27, [R1+0xa3c] ;  /* 0x000a3c00011b7983 */ /* 0x000ea80000300800 */
[----:B-1----:R0:W-:Y:S04]  /*74700*/  STL [R1+0x2b9c], R20 ;  /* 0x002b9c1401007387 */ /* 0x0021e80000100800 */
[----:B------:R1:W-:Y:S04]  /*74710*/  STL [R1+0x2b98], R21 ;  /* 0x002b981501007387 */ /* 0x0003e80000100800 */
[----:B------:R3:W-:Y:S04]  /*74720*/  STL [R1+0x2b94], R22 ;  /* 0x002b941601007387 */ /* 0x0007e80000100800 */
[----:B------:R4:W-:Y:S04]  /*74730*/  STL [R1+0x2b90], R23 ;  /* 0x002b901701007387 */ /* 0x0009e80000100800 */
[----:B0-----:R-:W2:Y:S04]  /*74740*/  LDL.LU R20, [R1+0x9d0] ;  /* 0x0009d00001147983 */ /* 0x001ea80000300800 */
[----:B-1----:R-:W2:Y:S04]  /*74750*/  LDL.LU R21, [R1+0x9d4] ;  /* 0x0009d40001157983 */ /* 0x002ea80000300800 */
[----:B---3--:R-:W3:Y:S01]  /*74760*/  LDL.LU R22, [R1+0x9d8] ;  /* 0x0009d80001167983 */ /* 0x008ee20000300800 */
[----:B----4-:R-:W-:-:S03]  /*74770*/  IMAD.MOV.U32 R23, RZ, RZ, R29 ;  /* 0x000000ffff177224 */ /* 0x010fc600078e001d */
[----:B------:R-:W4:Y:S04]  /*74780*/  LDL.LU R29, [R1+0x2d68] ;  /* 0x002d6800011d7983 */ /* 0x000f280000300800 */
[----:B------:R-:W-:Y:S04]  /*74790*/  STL [R1+0x29ec], R13 ;  /* 0x0029ec0d01007387 */ /* 0x000fe80000100800 */
[----:B------:R-:W-:Y:S04]  /*747a0*/  STL.64 [R1+0xd20], R8 ;  /* 0x000d200801007387 */ /* 0x000fe80000100a00 */
[----:B------:R0:W-:Y:S04]  /*747b0*/  STL.64 [R1+0xd28], R10 ;  /* 0x000d280a01007387 */ /* 0x0001e80000100a00 */
[----:B0-----:R-:W2:Y:S04]  /*747c0*/  LDL.LU.64 R10, [R1+0x2d60] ;  /* 0x002d6000010a7983 */ /* 0x001ea80000300a00 */
[----:B------:R-:W3:Y:S04]  /*747d0*/  LDL.LU R8, [R1+0x2d58] ;  /* 0x002d580001087983 */ /* 0x000ee80000300800 */
[----:B------:R0:W-:Y:S04]  /*747e0*/  STL [R1+0x2c64], R14 ;  /* 0x002c640e01007387 */ /* 0x0001e80000100800 */
[----:B------:R1:W-:Y:S04]  /*747f0*/  STL [R1+0x2c60], R15 ;  /* 0x002c600f01007387 */ /* 0x0003e80000100800 */
[----:B------:R-:W3:Y:S04]  /*74800*/  LDL.LU R12, [R1+0xa10] ;  /* 0x000a1000010c7983 */ /* 0x000ee80000300800 */
[----:B------:R-:W3:Y:S04]  /*74810*/  LDL.LU R13, [R1+0xa14] ;  /* 0x000a1400010d7983 */ /* 0x000ee80000300800 */
[----:B0-----:R-:W3:Y:S04]  /*74820*/  LDL.LU R14, [R1+0xa18] ;  /* 0x000a1800010e7983 */ /* 0x001ee80000300800 */
[----:B-1----:R-:W3:Y:S01]  /*74830*/  LDL.LU R15, [R1+0xa1c] ;  /* 0x000a1c00010f7983 */ /* 0x002ee20000300800 */
[----:B--2---:R-:W-:-:S15]  /*74840*/  HMMA.16816.F32.BF16 R16, R4, R10, R16 ;  /* 0x0000000a0410723c */ /* 0x004fde0000041810 */
[----:B------:R-:W-:-:S04]  /*74850*/  NOP ;  /* 0x0000000000007918 */ /* 0x000fc80000000000 */
[----:B------:R-:W-:Y:S04]  /*74860*/  STL.64 [R1+0xd10], R16 ;  /* 0x000d101001007387 */ /* 0x000fe80000100a00 */
[----:B------:R0:W-:Y:S04]  /*74870*/  STL.64 [R1+0xd18], R18 ;  /* 0x000d181201007387 */ /* 0x0001e80000100a00 */
[----:B0-----:R-:W2:Y:S04]  /*74880*/  LDL.LU.64 R18, [R1+0x2d50] ;  /* 0x002d500001127983 */ /* 0x001ea80000300a00 */
[----:B------:R-:W-:Y:S01]  /*74890*/  STL.64 [R1+0x2ce0], R10 ;  /* 0x002ce00a01007387 */ /* 0x000fe20000100a00 */
        /* <DEDUP_REMOVED lines=19> */
[----:B------:R-:W-:Y:S04]  /*749d0*/  STL [R1+0x2c6c], R15 ;  /* 0x002c6c0f01007387 */ /* 0x000fe80000100800 */
[----:B------:R0:W-:Y:S04]  /*749e0*/  STL [R1+0x2c68], R14 ;  /* 0x002c680e01007387 */ /* 0x0001e80000100800 */
[----:B------:R-:W3:Y:S04]  /*749f0*/  LDL.LU R12, [R1+0x9f0] ;  /* 0x0009f000010c7983 */ /* 0x000ee80000300800 */
[----:B------:R-:W3:Y:S04]  /*74a00*/  LDL.LU R13, [R1+0x9f4] ;  /* 0x0009f400010d7983 */ /* 0x000ee80000300800 */
[----:B0-----:R-:W3:Y:S01]  /*74a10*/  LDL.LU R14, [R1+0x9f8] ;  /* 0x0009f800010e7983 */ /* 0x001ee20000300800 */
[----:B----4-:R-:W-:Y:S01]  /*74a20*/  MOV R15, R29 ;  /* 0x0000001d000f7202 */ /* 0x010fe20000000f00 */
[----:B--2---:R-:W-:Y:S02]  /*74a30*/  HMMA.16816.F32.BF16 R16, R4, R18, R24 ;  /* 0x000000120410723c */ /* 0x004fe40000041818 */
[----:B------:R-:W2:-:S15]  /*74a40*/  LDL.LU.64 R26, [R1+0x2d10] ;  /* 0x002d1000011a7983 */ /* 0x000e9e0000300a00 */
[----:B------:R-:W-:Y:S02]  /*74a50*/  NOP ;  /* 0x0000000000007918 */ /* 0x000fe40000000000 */
[----:B------:R-:W-:Y:S04]  /*74a60*/  STL.64 [R1+0xcd0], R16 ;  /* 0x000cd01001007387 */ /* 0x000fe80000100a00 */
[----:B------:R0:W-:Y:S01]  /*74a70*/  STL.64 [R1+0xcd8], R18 ;  /* 0x000cd81201007387 */ /* 0x0001e20000100a00 */
[----:B------:R-:W-:-:S03]  /*74a80*/  IMAD.MOV.U32 R29, RZ, RZ, R19 ;  /* 0x000000ffff1d7224 */ /* 0x000fc600078e0013 */
[----:B0-----:R-:W3:Y:S04]  /*74a90*/  LDL.LU.64 R18, [R1+0x2d08] ;  /* 0x002d080001127983 */ /* 0x001ee80000300a00 */
[----:B------:R-:W-:Y:S01]  /*74aa0*/  STL [R1+0x2788], R29 ;  /* 0x0027881d01007387 */ /* 0x000fe20000100800 */
[----:B---3--:R-:W-:-:S15]  /*74ab0*/  HMMA.16816.F32.BF16 R12, R4, R18, R12 ;  /* 0x00000012040c723c */ /* 0x008fde000004180c */
[----:B------:R-:W-:-:S04]  /*74ac0*/  NOP ;  /* 0x0000000000007918 */ /* 0x000fc80000000000 */
[----:B------:R-:W-:Y:S04]  /*74ad0*/  STL.64 [R1+0xcc0], R12 ;  /* 0x000cc00c01007387 */ /* 0x000fe80000100a00 */
[----:B------:R0:W-:Y:S02]  /*74ae0*/  STL.64 [R1+0xcc8], R14 ;  /* 0x000cc80e01007387 */ /* 0x0001e40000100a00 */
[----:B0-----:R-:W-:Y:S02]  /*74af0*/  IMAD.MOV.U32 R14, RZ, RZ, R19 ;  /* 0x000000ffff0e7224 */ /* 0x001fe400078e0013 */
[----:B------:R-:W-:Y:S02]  /*74b00*/  IMAD.MOV.U32 R15, RZ, RZ, R18 ;  /* 0x000000ffff0f7224 */ /* 0x000fe400078e0012 */
[----:B------:R-:W3:Y:S04]  /*74b10*/  LDL.LU.64 R18, [R1+0x2d00] ;  /* 0x002d000001127983 */ /* 0x000ee80000300a00 */
[----:B------:R0:W-:Y:S04]  /*74b20*/  STL [R1+0x2c74], R14 ;  /* 0x002c740e01007387 */ /* 0x0001e80000100800 */
[----:B------:R1:W-:Y:S04]  /*74b30*/  STL [R1+0x2c70], R15 ;  /* 0x002c700f01007387 */ /* 0x0003e80000100800 */
[----:B------:R-:W4:Y:S04]  /*74b40*/  LDL.LU R12, [R1+0x9e0] ;  /* 0x0009e000010c7983 */ /* 0x000f280000300800 */
[----:B------:R-:W4:Y:S04]  /*74b50*/  LDL.LU R13, [R1+0x9e4] ;  /* 0x0009e400010d7983 */ /* 0x000f280000300800 */
[----:B0-----:R-:W4:Y:S04]  /*74b60*/  LDL.LU R14, [R1+0x9e8] ;  /* 0x0009e800010e7983 */ /* 0x001f280000300800 */
[----:B-1----:R-:W4:Y:S01]  /*74b70*/  LDL.LU R15, [R1+0x9ec] ;  /* 0x0009ec00010f7983 */ /* 0x002f220000300800 */
[----:B------:R-:W-:-:S02]  /*74b80*/  IMAD.MOV.U32 R10, RZ, RZ, R8 ;  /* 0x000000ffff0a7224 */ /* 0x000fc400078e0008 */
[----:B------:R-:W-:-:S07]  /*74b90*/  IMAD.MOV.U32 R11, RZ, RZ, R3 ;  /* 0x000000ffff0b7224 */ /* 0x000fce00078e0003 */
[C---:B----4-:R-:W-:Y:S08]  /*74ba0*/  HMMA.16816.F32.BF16 R12, R4.reuse, R10, R12 ;  /* 0x0000000a040c723c */ /* 0x050ff0000004180c */
[----:B--2---:R-:W-:Y:S11]  /*74bb0*/  HMMA.16816.F32.BF16 R8, R4, R26, R20 ;  /* 0x0000001a0408723c */ /* 0x004ff60000041814 */
[----:B------:R-:W-:Y:S04]  /*74bc0*/  STL.64 [R1+0xcb0], R12 ;  /* 0x000cb00c01007387 */ /* 0x000fe80000100a00 */
[----:B------:R0:W-:Y:S04]  /*74bd0*/  STL.64 [R1+0xcb8], R14 ;  /* 0x000cb80e01007387 */ /* 0x0001e80000100a00 */
[----:B------:R-:W-:Y:S04]  /*74be0*/  STL.64 [R1+0xca0], R8 ;  /* 0x000ca00801007387 */ /* 0x000fe80000100a00 */
[----:B------:R-:W-:Y:S01]  /*74bf0*/  STL.64 [R1+0xca8], R10 ;  /* 0x000ca80a01007387 */ /* 0x000fe20000100a00 */
[----:B0-----:R-:W-:-:S02]  /*74c00*/  IMAD.MOV.U32 R14, RZ, RZ, R26 ;  /* 0x000000ffff0e7224 */ /* 0x001fc400078e001a */
[----:B------:R-:W-:-:S05]  /*74c10*/  IMAD.MOV.U32 R15, RZ, RZ, R27 ;  /* 0x000000ffff0f7224 */ /* 0x000fca00078e001b */
[----:B------:R0:W-:Y:S04]  /*74c20*/  STL.64 [R1+0x2cf8], R14 ;  /* 0x002cf80e01007387 */ /* 0x0001e80000100a00 */
[----:B------:R-:W3:Y:S04]  /*74c30*/  LDL.LU R12, [R1+0x930] ;  /* 0x00093000010c7983 */ /* 0x000ee80000300800 */
[----:B------:R-:W3:Y:S04]  /*74c40*/  LDL.LU R13, [R1+0x934] ;  /* 0x00093400010d7983 */ /* 0x000ee80000300800 */
[----:B0-----:R-:W3:Y:S04]  /*74c50*/  LDL.LU R14, [R1+0x938] ;  /* 0x00093800010e7983 */ /* 0x001ee80000300800 */
[----:B------:R-:W3:Y:S04]  /*74c60*/  LDL.LU R15, [R1+0x93c] ;  /* 0x00093c00010f7983 */ /* 0x000ee80000300800 */
        /* <DEDUP_REMOVED lines=8> */
[----:B----4-:R0:W-:Y:S04]  /*74cf0*/  STL.64 [R1+0x2cc8], R22 ;  /* 0x002cc81601007387 */ /* 0x0101e80000100a00 */
[----:B--2---:R-:W-:Y:S04]  /*74d00*/  STL.64 [R1+0x2cc0], R20 ;  /* 0x002cc01401007387 */ /* 0x004fe80000100a00 */
[----:B0-----:R-:W2:Y:S04]  /*74d10*/  LDL.64 R22, [R1+0x38] ;  /* 0x0000380001167983 */ /* 0x001ea80000100a00 */
[----:B--2---:R0:W-:Y:S04]  /*74d20*/  STL.64 [R1+0x2cd8], R22 ;  /* 0x002cd81601007387 */ /* 0x0041e80000100a00 */
[----:B------:R-:W2:Y:S01]  /*74d30*/  LDL.64 R26, [R1+0x28] ;  /* 0x00002800011a7983 */ /* 0x000ea20000100a00 */
[----:B---3--:R-:W-:Y:S03]  /*74d40*/  HMMA.16816.F32.BF16 R4, R4, R18, R12 ;  /* 0x000000120404723c */ /* 0x008fe6000004180c */
[----:B0-----:R-:W3:Y:S04]  /*74d50*/  LDL.64 R22, [R1+0x48] ;  /* 0x0000480001167983 */ /* 0x001ee80000100a00 */
[----:B--2---:R0:W-:Y:S04]  /*74d60*/  STL.64 [R1+0x2cd0], R26 ;  /* 0x002cd01a01007387 */ /* 0x0041e80000100a00 */
[----:B------:R-:W2:Y:S04]  /*74d70*/  LDL.LU R24, [R1+0x910] ;  /* 0x0009100001187983 */ /* 0x000ea80000300800 */
[----:B------:R-:W2:Y:S04]  /*74d80*/  LDL.LU R25, [R1+0x914] ;  /* 0x0009140001197983 */ /* 0x000ea80000300800 */
[----:B0-----:R-:W2:Y:S04]  /*74d90*/  LDL.LU R26, [R1+0x918] ;  /* 0x00091800011a7983 */ /* 0x001ea80000300800 */
[----:B------:R-:W2:Y:S04]  /*74da0*/  LDL.LU R27, [R1+0x91c] ;  /* 0x00091c00011b7983 */ /* 0x000ea80000300800 */
[----:B------:R-:W4:Y:S01]  /*74db0*/  LDL.LU.64 R14, [R1+0x2cf8] ;  /* 0x002cf800010e7983 */ /* 0x000f220000300a00 */
[----:B------:R-:W-:-:S02]  /*74dc0*/  IMAD.MOV.U32 R13, RZ, RZ, R18 ;  /* 0x000000ffff0d7224 */ /* 0x000fc400078e0012 */
[----:B------:R-:W-:Y:S01]  /*74dd0*/  IMAD.MOV.U32 R12, RZ, RZ, R19 ;  /* 0x000000ffff0c7224 */ /* 0x000fe200078e0013 */
[----:B------:R-:W-:Y:S04]  /*74de0*/  STL.64 [R1+0xc90], R4 ;  /* 0x000c900401007387 */ /* 0x000fe80000100a00 */
[----:B------:R-:W-:Y:S04]  /*74df0*/  STL.64 [R1+0xc98], R6 ;  /* 0x000c980601007387 */ /* 0x000fe80000100a00 */
[----:B------:R-:W3:Y:S04]  /*74e00*/  LDL.LU.64 R18, [R1+0x2cf0] ;  /* 0x002cf00001127983 */ /* 0x000ee80000300a00 */
[----:B------:R-:W3:Y:S04]  /*74e10*/  LDL.LU.64 R16, [R1+0x2ce8] ;  /* 0x002ce80001107983 */ /* 0x000ee80000300a00 */
[----:B----4-:R0:W-:Y:S04]  /*74e20*/  STL.64 [R1+0x2c80], R14 ;  /* 0x002c800e01007387 */ /* 0x0101e80000100a00 */
[----:B------:R-:W-:Y:S04]  /*74e30*/  STL.64 [R1+0x2c78], R12 ;  /* 0x002c780c01007387 */ /* 0x000fe80000100a00 */
[----:B0-----:R-:W4:Y:S04]  /*74e40*/  LDL.64 R14, [R1+0x8] ;  /* 0x00000800010e7983 */ /* 0x001f280000100a00 */
[----:B----4-:R0:W-:Y:S04]  /*74e50*/  STL.64 [R1+0x2c98], R14 ;  /* 0x002c980e01007387 */ /* 0x0101e80000100a00 */
[----:B0-----:R-:W4:Y:S04]  /*74e60*/  LDL.64 R14, [R1+0x18] ;  /* 0x00001800010e7983 */ /* 0x001f280000100a00 */
[----:B------:R-:W2:Y:S04]  /*74e70*/  LDL.LU R4, [R1+0x8d0] ;  /* 0x0008d00001047983 */ /* 0x000ea80000300800 */
        /* <DEDUP_REMOVED lines=9> */
[----:B------:R-:W3:Y:S01]  /*74f10*/  LDL.LU R7, [R1+0x8ec] ;  /* 0x0008ec0001077983 */ /* 0x000ee20000300800 */
[----:B------:R-:W-:-:S03]  /*74f20*/  IMAD.MOV.U32 R3, RZ, RZ, R23 ;  /* 0x000000ffff037224 */ /* 0x000fc600078e0017 */
[----:B---3--:R-:W-:Y:S04]  /*74f30*/  STL.64 [R1+0x2ca8], R6 ;  /* 0x002ca80601007387 */ /* 0x008fe80000100a00 */
[----:B--2---:R0:W-:Y:S04]  /*74f40*/  STL.64 [R1+0x2ca0], R4 ;  /* 0x002ca00401007387 */ /* 0x0041e80000100a00 */
[----:B0-----:R-:W4:Y:S04]  /*74f50*/  LDL.LU R4, [R1+0x8f0] ;  /* 0x0008f00001047983 */ /* 0x001f280000300800 */
[----:B------:R-:W4:Y:S04]  /*74f60*/  LDL.LU R5, [R1+0x8f4] ;  /* 0x0008f40001057983 */ /* 0x000f280000300800 */
[----:B------:R-:W4:Y:S04]  /*74f70*/  LDL.LU R6, [R1+0x8f8] ;  /* 0x0008f80001067983 */ /* 0x000f280000300800 */
[----:B------:R-:W4:Y:S04]  /*74f80*/  LDL.LU R7, [R1+0x8fc] ;  /* 0x0008fc0001077983 */ /* 0x000f280000300800 */
[----:B------:R0:W-:Y:S04]  /*74f90*/  STL.64 [R1+0x4f0], R8 ;  /* 0x0004f00801007387 */ /* 0x0001e80000100a00 */
[----:B------:R1:W-:Y:S01]  /*74fa0*/  STL.64 [R1+0x4f8], R10 ;  /* 0x0004f80a01007387 */ /* 0x0003e20000100a00 */
[----:B0-----:R-:W-:-:S03]  /*74fb0*/  IMAD.MOV.U32 R8, RZ, RZ, R22 ;  /* 0x000000ffff087224 */ /* 0x001fc600078e0016 */
[----:B-1----:R-:W2:Y:S04]  /*74fc0*/  LDL.LU.64 R10, [R1+0x2ce0] ;  /* 0x002ce000010a7983 */ /* 0x002ea80000300a00 */
[----:B------:R-:W3:Y:S04]  /*74fd0*/  LDL.LU.64 R22, [R1+0x2cd8] ;  /* 0x002cd80001167983 */ /* 0x000ee80000300a00 */
[----:B------:R-:W-:Y:S01]  /*74fe0*/  STL [R1+0x2ba0], R8 ;  /* 0x002ba00801007387 */ /* 0x000fe20000100800 */
[----:B---3--:R-:W-:Y:S01]  /*74ff0*/  HMMA.16816.F32.BF16 R24, R16, R22, R24 ;  /* 0x000000161018723c */ /* 0x008fe20000041818 */
[----:B------:R-:W-:Y:S01]  /*75000*/  MOV R28, R22 ;  /* 0x00000016001c7202 */ /* 0x000fe20000000f00 */
[----:B------:R-:W-:-:S15]  /*75010*/  IMAD.MOV.U32 R9, RZ, RZ, R23 ;  /* 0x000000ffff097224 */ /* 0x000fde00078e0017 */
[----:B------:R-:W-:Y:S02]  /*75020*/  NOP ;  /* 0x0000000000007918 */ /* 0x000fe40000000000 */
[----:B------:R-:W-:Y:S04]  /*75030*/  STL.64 [R1+0x4e0], R24 ;  /* 0x0004e01801007387 */ /* 0x000fe80000100a00 */
[----:B------:R0:W-:Y:S04]  /*75040*/  STL.64 [R1+0x4e8], R26 ;  /* 0x0004e81a01007387 */ /* 0x0001e80000100a00 */
[----:B0-----:R-:W3:Y:S04]  /*75050*/  LDL.LU.64 R26, [R1+0x2cd0] ;  /* 0x002cd000011a7983 */ /* 0x001ee80000300a00 */
[----:B------:R-:W3:Y:S04]  /*75060*/  LDL.LU.64 R22, [R1+0x2cc8] ;  /* 0x002cc80001167983 */ /* 0x000ee80000300a00 */
[----:B------:R-:W3:Y:S01]  /*75070*/  LDL.LU.64 R20, [R1+0x2cc0] ;  /* 0x002cc00001147983 */ /* 0x000ee20000300a00 */
[C---:B----4-:R-:W-:Y:S08]  /*75080*/  HMMA.16816.F32.BF16 R4, R16.reuse, R14, R4 ;  /* 0x0000000e1004723c */ /* 0x050ff00000041804 */
[----:B---3--:R-:W-:Y:S01]  /*75090*/  HMMA.16816.F32.BF16 R20, R16, R26, R20 ;  /* 0x0000001a1014723c */ /* 0x008fe20000041814 */
[----:B------:R-:W-:-:S15]  /*750a0*/  IMAD.MOV.U32 R29, RZ, RZ, R27 ;  /* 0x000000ffff1d7224 */ /* 0x000fde00078e001b */
[----:B------:R-:W-:-:S03]  /*750b0*/  NOP ;  /* 0x0000000000007918 */ /* 0x000fc60000000000 */
[----:B------:R-:W-:Y:S04]  /*750c0*/  STL.64 [R1+0x720], R20 ;  /* 0x0007201401007387 */ /* 0x000fe80000100a00 */
[----:B------:R0:W-:Y:S02]  /*750d0*/  STL.64 [R1+0x728], R22 ;  /* 0x0007281601007387 */ /* 0x0001e40000100a00 */
[----:B0-----:R-:W-:Y:S02]  /*750e0*/  IMAD.MOV.U32 R23, RZ, RZ, R26 ;  /* 0x000000ffff177224 */ /* 0x001fe400078e001a */
[----:B------:R-:W3:Y:S04]  /*750f0*/  LDL.LU.64 R26, [R1+0x2cb8] ;  /* 0x002cb800011a7983 */ /* 0x000ee80000300a00 */
[----:B------:R-:W4:Y:S04]  /*75100*/  LDL.LU R25, [R1+0x2cb0] ;  /* 0x002cb00001197983 */ /* 0x000f280000300800 */
[----:B------:R-:W-:Y:S04]  /*75110*/  STL.64 [R1+0x730], R4 ;  /* 0x0007300401007387 */ /* 0x000fe80000100a00 */
[----:B------:R0:W-:Y:S01]  /*75120*/  STL.64 [R1+0x738], R6 ;  /* 0x0007380601007387 */ /* 0x0001e20000100a00 */
[----:B------:R-:W-:-:S02]  /*75130*/  IMAD.MOV.U32 R21, RZ, RZ, R14 ;  /* 0x000000ffff157224 */ /* 0x000fc400078e000e */
[----:B------:R-:W-:Y:S01]  /*75140*/  IMAD.MOV.U32 R22, RZ, RZ, R15 ;  /* 0x000000ffff167224 */ /* 0x000fe200078e000f */
        /* <DEDUP_REMOVED lines=9> */
[----:B0-----:R-:W3:Y:S04]  /*751e0*/  LDL.LU.64 R6, [R1+0x2c90] ;  /* 0x002c900001067983 */ /* 0x001ee80000300a00 */
[----:B------:R-:W3:Y:S04]  /*751f0*/  LDL.LU.64 R4, [R1+0x2c88] ;  /* 0x002c880001047983 */ /* 0x000ee80000300a00 */
[----:B------:R-:W2:Y:S04]  /*75200*/  LDL.LU.64 R14, [R1+0x2c80] ;  /* 0x002c8000010e7983 */ /* 0x000ea80000300a00 */
[----:B------:R-:W4:Y:S04]  /*75210*/  LDL.LU.64 R12, [R1+0x2c78] ;  /* 0x002c7800010c7983 */ /* 0x000f280000300a00 */
[----:B------:R-:W-:Y:S04]  /*75220*/  STL.64 [R1+0x2c58], R10 ;  /* 0x002c580a01007387 */ /* 0x000fe80000100a00 */
[----:B------:R-:W-:Y:S04]  /*75230*/  STL.64 [R1+0x2c50], R8 ;  /* 0x002c500801007387 */ /* 0x000fe80000100a00 */
[----:B------:R2:W-:Y:S04]  /*75240*/  STL.64 [R1+0x2bb0], R22 ;  /* 0x002bb01601007387 */ /* 0x0005e80000100a00 */
[----:B------:R-:W-:Y:S01]  /*75250*/  STL.64 [R1+0x2ba8], R20 ;  /* 0x002ba81401007387 */ /* 0x000fe20000100a00 */
[----:B---3--:R-:W-:Y:S01]  /*75260*/  HMMA.16816.F32.BF16 R4, R16, R26, R4 ;  /* 0x0000001a1004723c */ /* 0x008fe20000041804 */
[----:B--2---:R-:W-:-:S02]  /*75270*/  IMAD.MOV.U32 R22, RZ, RZ, R14 ;  /* 0x000000ffff167224 */ /* 0x004fc400078e000e */
[----:B------:R-:W-:Y:S01]  /*75280*/  IMAD.MOV.U32 R23, RZ, RZ, R15 ;  /* 0x000000ffff177224 */ /* 0x000fe200078e000f */
[----:B------:R-:W2:Y:S04]  /*75290*/  LDL.LU R14, [R1+0x2c74] ;  /* 0x002c7400010e7983 */ /* 0x000ea80000300800 */
[----:B------:R-:W3:Y:S04]  /*752a0*/  LDL.LU R15, [R1+0x2c70] ;  /* 0x002c7000010f7983 */ /* 0x000ee80000300800 */
[----:B------:R0:W-:Y:S04]  /*752b0*/  STL.64 [R1+0x2bc8], R22 ;  /* 0x002bc81601007387 */ /* 0x0001e80000100a00 */
[----:B0-----:R-:W2:Y:S04]  /*752c0*/  LDL R22, [R1+0x1d8] ;  /* 0x0001d80001167983 */ /* 0x001ea80000100800 */
[----:B------:R-:W-:Y:S04]  /*752d0*/  STL.64 [R1+0x750], R4 ;  /* 0x0007500401007387 */ /* 0x000fe80000100a00 */
[----:B------:R-:W-:Y:S04]  /*752e0*/  STL.64 [R1+0x758], R6 ;  /* 0x0007580601007387 */ /* 0x000fe80000100a00 */
[----:B------:R-:W2:Y:S01]  /*752f0*/  LDL R23, [R1+0x1dc] ;  /* 0x0001dc0001177983 */ /* 0x000ea20000100800 */
[----:B----4-:R-:W-:-:S04]  /*75300*/  LOP3.LUT R24, R25, 0x10, R2, 0x78, !PT ;  /* 0x0000001019187812 */ /* 0x010fc800078e7802 */
[----:B------:R-:W-:-:S04]  /*75310*/  LOP3.LUT R24, R24, 0x800, R0, 0xf8, !PT ;  /* 0x0000080018187812 */ /* 0x000fc800078ef800 */
[----:B------:R-:W-:-:S05]  /*75320*/  LOP3.LUT R24, R24, 0x40, RZ, 0x3c, !PT ;  /* 0x0000004018187812 */ /* 0x000fca00078e3cff */
[----:B------:R-:W0:Y:S04]  /*75330*/  LDSM.16.MT88.4 R4, [R24+UR5+0x15000] ;  /* 0x015000051804783b */ /* 0x000e280008004200 */
[----:B--2---:R3:W-:Y:S04]  /*75340*/  STL.64 [R1+0x2be0], R22 ;  /* 0x002be01601007387 */ /* 0x0047e80000100a00 */
[----:B------:R-:W-:Y:S04]  /*75350*/  STL.64 [R1+0x2b18], R26 ;  /* 0x002b181a01007387 */ /* 0x000fe80000100a00 */
[----:B------:R1:W-:Y:S01]  /*75360*/  STL.64 [R1+0x2b10], R24 ;  /* 0x002b101801007387 */ /* 0x0003e20000100a00 */
[----:B---3--:R-:W-:Y:S01]  /*75370*/  MOV R22, R15 ;  /* 0x0000000f00167202 */ /* 0x008fe20000000f00 */
[----:B------:R-:W-:-:S02]  /*75380*/  IMAD.MOV.U32 R23, RZ, RZ, R14 ;  /* 0x000000ffff177224 */ /* 0x000fc400078e000e */
[----:B-1----:R-:W2:Y:S04]  /*75390*/  LDL.LU R24, [R1+0x8c0] ;  /* 0x0008c00001187983 */ /* 0x002ea80000300800 */
[----:B------:R-:W2:Y:S04]  /*753a0*/  LDL.LU R25, [R1+0x8c4] ;  /* 0x0008c40001197983 */ /* 0x000ea80000300800 */
[----:B------:R-:W3:Y:S04]  /*753b0*/  LDL.LU R26, [R1+0x8c8] ;  /* 0x0008c800011a7983 */ /* 0x000ee80000300800 */
[----:B------:R-:W3:Y:S04]  /*753c0*/  LDL.LU R27, [R1+0x8cc] ;  /* 0x0008cc00011b7983 */ /* 0x000ee80000300800 */
[----:B------:R-:W4:Y:S04]  /*753d0*/  LDL.LU R15, [R1+0x2c6c] ;  /* 0x002c6c00010f7983 */ /* 0x000f280000300800 */
[----:B------:R-:W2:Y:S04]  /*753e0*/  LDL.LU R14, [R1+0x2c68] ;  /* 0x002c6800010e7983 */ /* 0x000ea80000300800 */
[----:B------:R1:W-:Y:S04]  /*753f0*/  STL.64 [R1+0x2bf8], R22 ;  /* 0x002bf81601007387 */ /* 0x0003e80000100a00 */
[----:B-1----:R-:W2:Y:S04]  /*75400*/  LDL.64 R22, [R1+0x1f8] ;  /* 0x0001f80001167983 */ /* 0x002ea80000100a00 */
[----:B--2---:R1:W-:Y:S04]  /*75410*/  STL.64 [R1+0x2c00], R22 ;  /* 0x002c001601007387 */ /* 0x0043e80000100a00 */
[----:B---3--:R-:W-:Y:S04]  /*75420*/  STL.64 [R1+0x2bc0], R26 ;  /* 0x002bc01a01007387 */ /* 0x008fe80000100a00 */
[----:B------:R2:W-:Y:S01]  /*75430*/  STL.64 [R1+0x2bb8], R24 ;  /* 0x002bb81801007387 */ /* 0x0005e20000100a00 */
[----:B-1----:R-:W-:-:S02]  /*75440*/  IMAD.MOV.U32 R22, RZ, RZ, R14 ;  /* 0x000000ffff167224 */ /* 0x002fc400078e000e */
[----:B----4-:R-:W-:Y:S01]  /*75450*/  IMAD.MOV.U32 R23, RZ, RZ, R15 ;  /* 0x000000ffff177224 */ /* 0x010fe200078e000f */
[----:B--2---:R-:W2:Y:S04]  /*75460*/  LDL.LU R24, [R1+0x950] ;  /* 0x0009500001187983 */ /* 0x004ea80000300800 */
[----:B------:R-:W2:Y:S04]  /*75470*/  LDL.LU R25, [R1+0x954] ;  /* 0x0009540001197983 */ /* 0x000ea80000300800 */
[----:B------:R-:W3:Y:S04]  /*75480*/  LDL.LU R26, [R1+0x958] ;  /* 0x00095800011a7983 */ /* 0x000ee80000300800 */
[----:B------:R-:W3:Y:S04]  /*75490*/  LDL.LU R27, [R1+0x95c] ;  /* 0x00095c00011b7983 */ /* 0x000ee80000300800 */
[----:B------:R-:W4:Y:S04]  /*754a0*/  LDL.LU R14, [R1+0x2c64] ;  /* 0x002c6400010e7983 */ /* 0x000f280000300800 */
[----:B------:R-:W4:Y:S04]  /*754b0*/  LDL.LU R15, [R1+0x2c60] ;  /* 0x002c6000010f7983 */ /* 0x000f280000300800 */
[----:B------:R1:W-:Y:S04]  /*754c0*/  STL.64 [R1+0x2c18], R22 ;  /* 0x002c181601007387 */ /* 0x0003e80000100a00 */
[----:B-1----:R-:W2:Y:S04]  /*754d0*/  LDL.64 R22, [R1+0x218] ;  /* 0x0002180001167983 */ /* 0x002ea80000100a00 */
[----:B--2---:R-:W-:Y:S04]  /*754e0*/  STL.64 [R1+0x2c30], R22 ;  /* 0x002c301601007387 */ /* 0x004fe80000100a00 */
[----:B---3--:R-:W-:Y:S04]  /*754f0*/  STL.64 [R1+0x2bd8], R26 ;  /* 0x002bd81a01007387 */ /* 0x008fe80000100a00 */
[----:B------:R1:W-:Y:S04]  /*75500*/  STL.64 [R1+0x2bd0], R24 ;  /* 0x002bd01801007387 */ /* 0x0003e80000100a00 */
[----:B-1----:R-:W2:Y:S04]  /*75510*/  LDL.LU R24, [R1+0x970] ;  /* 0x0009700001187983 */ /* 0x002ea80000300800 */
[----:B------:R-:W2:Y:S04]  /*75520*/  LDL.LU R25, [R1+0x974] ;  /* 0x0009740001197983 */ /* 0x000ea80000300800 */
[----:B------:R-:W3:Y:S04]  /*75530*/  LDL.LU R26, [R1+0x978] ;  /* 0x00097800011a7983 */ /* 0x000ee80000300800 */
[----:B------:R-:W3:Y:S04]  /*75540*/  LDL.LU R27, [R1+0x97c] ;  /* 0x00097c00011b7983 */ /* 0x000ee80000300800 */
[----:B------:R-:W4:Y:S04]  /*75550*/  LDL.LU R8, [R1+0x9c0] ;  /* 0x0009c00001087983 */ /* 0x000f280000300800 */
[----:B------:R-:W4:Y:S04]  /*75560*/  LDL.LU R9, [R1+0x9c4] ;  /* 0x0009c40001097983 */ /* 0x000f280000300800 */
[----:B------:R-:W4:Y:S04]  /*75570*/  LDL.LU R10, [R1+0x9c8] ;  /* 0x0009c800010a7983 */ /* 0x000f280000300800 */
[----:B------:R-:W4:Y:S04]  /*75580*/  LDL.LU R11, [R1+0x9cc] ;  /* 0x0009cc00010b7983 */ /* 0x000f280000300800 */
[----:B------:R-:W2:Y:S04]  /*75590*/  LDL.64 R22, [R1+0x58] ;  /* 0x0000580001167983 */ /* 0x000ea80000100a00 */
        /* <DEDUP_REMOVED lines=10> */
[----:B------:R-:W2:Y:S04]  /*75640*/  LDL.LU R27, [R1+0x98c] ;  /* 0x00098c00011b7983 */ /* 0x000ea80000300800 */
[----:B--2---:R-:W-:Y:S04]  /*75650*/  STL.64 [R1+0x2c10], R26 ;  /* 0x002c101a01007387 */ /* 0x004fe80000100a00 */
[----:B---3--:R1:W-:Y:S04]  /*75660*/  STL.64 [R1+0x2c08], R24 ;  /* 0x002c081801007387 */ /* 0x0083e80000100a00 */
[----:B-1----:R-:W2:Y:S04]  /*75670*/  LDL.LU R24, [R1+0x940] ;  /* 0x0009400001187983 */ /* 0x002ea80000300800 */
[----:B------:R-:W2:Y:S04]  /*75680*/  LDL.LU R25, [R1+0x944] ;  /* 0x0009440001197983 */ /* 0x000ea80000300800 */
[----:B------:R-:W3:Y:S04]  /*75690*/  LDL.LU R26, [R1+0x948] ;  /* 0x00094800011a7983 */ /* 0x000ee80000300800 */
[----:B------:R-:W3:Y:S01]  /*756a0*/  LDL.LU R27, [R1+0x94c] ;  /* 0x00094c00011b7983 */ /* 0x000ee20000300800 */
[----:B----4-:R-:W-:Y:S03]  /*756b0*/  HMMA.16816.F32.BF16 R8, R16, R14, R8 ;  /* 0x0000000e1008723c */ /* 0x010fe60000041808 */
        /* <DEDUP_REMOVED lines=17> */
[----:B------:R-:W4:Y:S01]  /*757d0*/  LDL.LU.64 R8, [R1+0x2c50] ;  /* 0x002c500001087983 */ /* 0x000f220000300a00 */
[----:B------:R-:W-:-:S03]  /*757e0*/  IMAD.MOV.U32 R7, RZ, RZ, R12 ;  /* 0x000000ffff077224 */ /* 0x000fc600078e000c */
[----:B------:R0:W-:Y:S01]  /*757f0*/  STL.64 [R1+0x2b08], R14 ;  /* 0x002b080e01007387 */ /* 0x0001e20000100a00 */
[----:B------:R-:W-:-:S03]  /*75800*/  IMAD.MOV.U32 R6, RZ, RZ, R13 ;  /* 0x000000ffff067224 */ /* 0x000fc600078e000d */
[----:B------:R-:W2:Y:S04]  /*75810*/  LDL.LU R12, [R1+0x960] ;  /* 0x00096000010c7983 */ /* 0x000ea80000300800 */
[----:B------:R-:W2:Y:S04]  /*75820*/  LDL.LU R13, [R1+0x964] ;  /* 0x00096400010d7983 */ /* 0x000ea80000300800 */
[----:B0-----:R-:W2:Y:S04]  /*75830*/  LDL.LU R14, [R1+0x968] ;  /* 0x00096800010e7983 */ /* 0x001ea80000300800 */
[----:B------:R-:W2:Y:S01]  /*75840*/  LDL.LU R15, [R1+0x96c] ;  /* 0x00096c00010f7983 */ /* 0x000ea20000300800 */
[----:B---3--:R-:W-:-:S15]  /*75850*/  HMMA.16816.F32.BF16 R20, R16, R10, R20 ;  /* 0x0000000a1014723c */ /* 0x008fde0000041814 */
[----:B------:R-:W-:-:S04]  /*75860*/  NOP ;  /* 0x0000000000007918 */ /* 0x000fc80000000000 */
[----:B------:R-:W-:Y:S04]  /*75870*/  STL.64 [R1+0x770], R20 ;  /* 0x0007701401007387 */ /* 0x000fe80000100a00 */
[----:B------:R0:W-:Y:S04]  /*75880*/  STL.64 [R1+0x778], R22 ;  /* 0x0007781601007387 */ /* 0x0001e80000100a00 */
[----:B0-----:R-:W2:Y:S04]  /*75890*/  LDL.LU.64 R22, [R1+0x2c48] ;  /* 0x002c480001167983 */ /* 0x001ea80000300a00 */
[----:B------:R0:W-:Y:S01]  /*758a0*/  STL.64 [R1+0x2b00], R10 ;  /* 0x002b000a01007387 */ /* 0x0001e20000100a00 */
[----:B--2---:R-:W-:Y:S01]  /*758b0*/  HMMA.16816.F32.BF16 R24, R16, R22, R24 ;  /* 0x000000161018723c */ /* 0x004fe20000041818 */
[----:B0-----:R-:W-:-:S02]  /*758c0*/  IMAD.MOV.U32 R11, RZ, RZ, R22 ;  /* 0x000000ffff0b7224 */ /* 0x001fc400078e0016 */
        /* <DEDUP_REMOVED lines=24> */
[----:B------:R0:W-:Y:S04]  /*75a50*/  STL.64 [R1+0x960], R12 ;  /* 0x0009600c01007387 */ /* 0x0001e80000100a00 */
[----:B------:R-:W-:Y:S01]  /*75a60*/  STL.64 [R1+0x968], R14 ;  /* 0x0009680e01007387 */ /* 0x000fe20000100a00 */
[----:B0-----:R-:W-:Y:S01]  /*75a70*/  MOV R13, R22 ;  /* 0x00000016000d7202 */ /* 0x001fe20000000f00 */
[----:B------:R-:W-:Y:S02]  /*75a80*/  IMAD.MOV.U32 R12, RZ, RZ, R23 ;  /* 0x000000ffff0c7224 */ /* 0x000fe400078e0017 */
        /* <DEDUP_REMOVED lines=20> */
[----:B--2---:R-:W-:Y:S03]  /*75bd0*/  HMMA.16816.F32.BF16 R24, R16, R6, R24 ;  /* 0x000000061018723c */ /* 0x004fe60000041818 */
[----:B------:R-:W2:Y:S04]  /*75be0*/  LDL.64 R18, [R1+0x1d8] ;  /* 0x0001d80001127983 */ /* 0x000ea80000100a00 */
[----:B--2---:R0:W-:-:S12]  /*75bf0*/  STL.64 [R1+0x2a90], R18 ;  /* 0x002a901201007387 */ /* 0x0041d80000100a00 */
[----:B------:R-:W-:Y:S04]  /*75c00*/  STL.64 [R1+0x9b0], R24 ;  /* 0x0009b01801007387 */ /* 0x000fe80000100a00 */
[----:B------:R-:W-:Y:S04]  /*75c10*/  STL.64 [R1+0x9b8], R26 ;  /* 0x0009b81a01007387 */ /* 0x000fe80000100a00 */
[----:B0-----:R-:W2:Y:S04]  /*75c20*/  LDL.64 R18, [R1+0x1e8] ;  /* 0x0001e80001127983 */ /* 0x001ea80000100a00 */
[----:B--2---:R0:W-:Y:S02]  /*75c30*/  STL.64 [R1+0x2a98], R18 ;  /* 0x002a981201007387 */ /* 0x0041e40000100a00 */
[----:B0-----:R-:W-:-:S02]  /*75c40*/  IMAD.MOV.U32 R18, RZ, RZ, R13 ;  /* 0x000000ffff127224 */ /* 0x001fc400078e000d */
[----:B------:R-:W-:-:S05]  /*75c50*/  IMAD.MOV.U32 R19, RZ, RZ, R12 ;  /* 0x000000ffff137224 */ /* 0x000fca00078e000c */
[----:B------:R0:W-:Y:S04]  /*75c60*/  STL.64 [R1+0x2ab0], R18 ;  /* 0x002ab01201007387 */ /* 0x0001e80000100a00 */
[----:B0-----:R-:W2:Y:S04]  /*75c70*/  LDL.64 R18, [R1+0x208] ;  /* 0x0002080001127983 */ /* 0x001ea80000100a00 */
[----:B--2---:R0:W-:Y:S02]  /*75c80*/  STL.64 [R1+0x2ac8], R18 ;  /* 0x002ac81201007387 */ /* 0x0041e40000100a00 */
[----:B0-----:R-:W-:-:S02]  /*75c90*/  IMAD.MOV.U32 R18, RZ, RZ, R5 ;  /* 0x000000ffff127224 */ /* 0x001fc400078e0005 */
[----:B------:R-:W-:-:S05]  /*75ca0*/  IMAD.MOV.U32 R19, RZ, RZ, R4 ;  /* 0x000000ffff137224 */ /* 0x000fca00078e0004 */
[----:B------:R0:W-:Y:S04]  /*75cb0*/  STL.64 [R1+0x2ae0], R18 ;  /* 0x002ae01201007387 */ /* 0x0001e80000100a00 */
[----:B------:R1:W-:Y:S04]  /*75cc0*/  STL.64 [R1+0x2a88], R6 ;  /* 0x002a880601007387 */ /* 0x0003e80000100a00 */
[----:B------:R-:W2:Y:S04]  /*75cd0*/  LDL.LU R4, [R1+0x80] ;  /* 0x0000800001047983 */ /* 0x000ea80000300800 */
[----:B------:R-:W2:Y:S01]  /*75ce0*/  LDL.LU R5, [R1+0x84] ;  /* 0x0000840001057983 */ /* 0x000ea20000300800 */
[----:B0-----:R-:W-:-:S02]  /*75cf0*/  IMAD.MOV.U32 R18, RZ, RZ, R11 ;  /* 0x000000ffff127224 */ /* 0x001fc400078e000b */
[----:B------:R-:W-:Y:S01]  /*75d00*/  IMAD.MOV.U32 R19, RZ, RZ, R10 ;  /* 0x000000ffff137224 */ /* 0x000fe200078e000a */
[----:B-1----:R-:W2:Y:S04]  /*75d10*/  LDL.LU R6, [R1+0x88] ;  /* 0x0000880001067983 */ /* 0x002ea80000300800 */
        /* <DEDUP_REMOVED lines=8> */
[----:B------:R-:W2:Y:S04]  /*75da0*/  LDL.LU R12, [R1+0x690] ;  /* 0x00069000010c7983 */ /* 0x000ea80000300800 */
[----:B------:R-:W2:Y:S04]  /*75db0*/  LDL.LU R13, [R1+0x694] ;  /* 0x00069400010d7983 */ /* 0x000ea80000300800 */
[----:B------:R-:W2:Y:S04]  /*75dc0*/  LDL.LU R14, [R1+0x698] ;  /* 0x00069800010e7983 */ /* 0x000ea80000300800 */
[----:B------:R-:W2:Y:S01]  /*75dd0*/  LDL.LU R15, [R1+0x69c] ;  /* 0x00069c00010f7983 */ /* 0x000ea20000300800 */
[----:B----4-:R-:W-:-:S02]  /*75de0*/  IMAD.MOV.U32 R26, RZ, RZ, R8 ;  /* 0x000000ffff1a7224 */ /* 0x010fc400078e0008 */
[----:B---3--:R-:W-:Y:S01]  /*75df0*/  IMAD.MOV.U32 R27, RZ, RZ, R20 ;  /* 0x000000ffff1b7224 */ /* 0x008fe200078e0014 */
[----:B--2---:R1:W-:Y:S04]  /*75e00*/  STL.64 [R1+0x2b38], R14 ;  /* 0x002b380e01007387 */ /* 0x0043e80000100a00 */
[----:B------:R-:W-:Y:S04]  /*75e10*/  STL.64 [R1+0x2b30], R12 ;  /* 0x002b300c01007387 */ /* 0x000fe80000100a00 */
[----:B------:R-:W2:Y:S04]  /*75e20*/  LDL.LU R8, [R1+0x2ba0] ;  /* 0x002ba00001087983 */ /* 0x000ea80000300800 */
[----:B------:R-:W3:Y:S04]  /*75e30*/  LDL.LU R20, [R1+0x2b9c] ;  /* 0x002b9c0001147983 */ /* 0x000ee80000300800 */
[----:B------:R4:W-:Y:S04]  /*75e40*/  STL.64 [R1+0x2b40], R26 ;  /* 0x002b401a01007387 */ /* 0x0009e80000100a00 */
[----:B0-----:R-:W2:Y:S04]  /*75e50*/  LDL.LU R16, [R1+0x7f0] ;  /* 0x0007f00001107983 */ /* 0x001ea80000300800 */
[----:B------:R-:W2:Y:S04]  /*75e60*/  LDL.LU R17, [R1+0x7f4] ;  /* 0x0007f40001117983 */ /* 0x000ea80000300800 */
[----:B------:R-:W2:Y:S04]  /*75e70*/  LDL.LU R18, [R1+0x7f8] ;  /* 0x0007f80001127983 */ /* 0x000ea80000300800 */
[----:B------:R-:W2:Y:S01]  /*75e80*/  LDL.LU R19, [R1+0x7fc] ;  /* 0x0007fc0001137983 */ /* 0x000ea20000300800 */
[----:B-1----:R-:W-:Y:S01]  /*75e90*/  MOV R14, R21 ;  /* 0x00000015000e7202 */ /* 0x002fe20000000f00 */
[----:B------:R-:W-:-:S02]  /*75ea0*/  IMAD.MOV.U32 R15, RZ, RZ, R22 ;  /* 0x000000ffff0f7224 */ /* 0x000fc400078e0016 */
[----:B--2---:R0:W-:Y:S04]  /*75eb0*/  STL.64 [R1+0x2b50], R18 ;  /* 0x002b501201007387 */ /* 0x0041e80000100a00 */
[----:B------:R-:W-:Y:S04]  /*75ec0*/  STL.64 [R1+0x2b48], R16 ;  /* 0x002b481001007387 */ /* 0x000fe80000100a00 */
[----:B------:R-:W3:Y:S04]  /*75ed0*/  LDL.LU R21, [R1+0x2b98] ;  /* 0x002b980001157983 */ /* 0x000ee80000300800 */
[----:B------:R-:W3:Y:S04]  /*75ee0*/  LDL.LU R22, [R1+0x2b94] ;  /* 0x002b940001167983 */ /* 0x000ee80000300800 */
[----:B------:R-:W-:Y:S04]  /*75ef0*/  STL.64 [R1+0x2b58], R14 ;  /* 0x002b580e01007387 */ /* 0x000fe80000100a00 */
[----:B------:R-:W2:Y:S04]  /*75f00*/  LDL.LU R24, [R1+0x820] ;  /* 0x0008200001187983 */ /* 0x000ea80000300800 */
[----:B------:R-:W2:Y:S04]  /*75f10*/  LDL.LU R25, [R1+0x824] ;  /* 0x0008240001197983 */ /* 0x000ea80000300800 */
[----:B----4-:R-:W4:Y:S04]  /*75f20*/  LDL.LU R26, [R1+0x828] ;  /* 0x00082800011a7983 */ /* 0x010f280000300800 */
[----:B------:R-:W4:Y:S01]  /*75f30*/  LDL.LU R27, [R1+0x82c] ;  /* 0x00082c00011b7983 */ /* 0x000f220000300800 */
[----:B0-----:R-:W-:-:S02]  /*75f40*/  IMAD.MOV.U32 R18, RZ, RZ, R23 ;  /* 0x000000ffff127224 */ /* 0x001fc400078e0017 */
[----:B------:R-:W-:Y:S01]  /*75f50*/  IMAD.MOV.U32 R19, RZ, RZ, R29 ;  /* 0x000000ffff137224 */ /* 0x000fe200078e001d */
[----:B----4-:R0:W-:Y:S04]  /*75f60*/  STL.64 [R1+0x2b68], R26 ;  /* 0x002b681a01007387 */ /* 0x0101e80000100a00 */
[----:B--2---:R-:W-:Y:S04]  /*75f70*/  STL.64 [R1+0x2b60], R24 ;  /* 0x002b601801007387 */ /* 0x004fe80000100a00 */
[----:B------:R-:W3:Y:S04]  /*75f80*/  LDL.LU R23, [R1+0x2b90] ;  /* 0x002b900001177983 */ /* 0x000ee80000300800 */
[----:B------:R1:W-:Y:S01]  /*75f90*/  STL.64 [R1+0x2b70], R18 ;  /* 0x002b701201007387 */ /* 0x0003e20000100a00 */
[----:B0-----:R-:W-:-:S02]  /*75fa0*/  IMAD.MOV.U32 R26, RZ, RZ, R28 ;  /* 0x000000ffff1a7224 */ /* 0x001fc400078e001c */
[----:B------:R-:W-:-:S05]  /*75fb0*/  IMAD.MOV.U32 R27, RZ, RZ, R9 ;  /* 0x000000ffff1b7224 */ /* 0x000fca00078e0009 */
[----:B------:R0:W-:Y:S04]  /*75fc0*/  STL.64 [R1+0x2b78], R26 ;  /* 0x002b781a01007387 */ /* 0x0001e80000100a00 */
[----:B------:R-:W2:Y:S04]  /*75fd0*/  LDL.LU R16, [R1+0x860] ;  /* 0x0008600001107983 */ /* 0x000ea80000300800 */
[----:B------:R-:W2:Y:S04]  /*75fe0*/  LDL.LU R17, [R1+0x864] ;  /* 0x0008640001117983 */ /* 0x000ea80000300800 */
[----:B-1----:R-:W4:Y:S04]  /*75ff0*/  LDL.LU R18, [R1+0x868] ;  /* 0x0008680001127983 */ /* 0x002f280000300800 */
[----:B------:R-:W4:Y:S01]  /*76000*/  LDL.LU R19, [R1+0x86c] ;  /* 0x00086c0001137983 */ /* 0x000f220000300800 */
[----:B0-----:R-:W-:-:S03]  /*76010*/  IMAD.MOV.U32 R26, RZ, RZ, R8 ;  /* 0x000000ffff1a7224 */ /* 0x001fc600078e0008 */
[----:B----4-:R-:W-:Y:S04]  /*76020*/  STL.64 [R1+0x2b88], R18 ;  /* 0x002b881201007387 */ /* 0x010fe80000100a00 */
[----:B--2---:R0:W-:Y:S04]  /*76030*/  STL.64 [R1+0x2b80], R16 ;  /* 0x002b801001007387 */ /* 0x0041e80000100a00 */
[----:B0-----:R-:W3:Y:S04]  /*76040*/  LDL.LU R16, [R1+0x890] ;  /* 0x0008900001107983 */ /* 0x001ee80000300800 */
[----:B------:R-:W3:Y:S04]  /*76050*/  LDL.LU R17, [R1+0x894] ;  /* 0x0008940001117983 */ /* 0x000ee80000300800 */
[----:B------:R-:W3:Y:S04]  /*76060*/  LDL.LU R18, [R1+0x898] ;  /* 0x0008980001127983 */ /* 0x000ee80000300800 */
[----:B------:R-:W3:Y:S04]  /*76070*/  LDL.LU R19, [R1+0x89c] ;  /* 0x00089c0001137983 */ /* 0x000ee80000300800 */
[----:B------:R-:W2:Y:S04]  /*76080*/  LDL.LU R12, [R1+0x850] ;  /* 0x00085000010c7983 */ /* 0x000ea80000300800 */
        /* <DEDUP_REMOVED lines=60> */
[----:B------:R-:W3:Y:S04]  /*76450*/  LDL.LU.64 R18, [R1+0x2b28] ;  /* 0x002b280001127983 */ /* 0x000ee80000300a00 */
[----:B------:R-:W3:-:S12]  /*76460*/  LDL.LU.64 R16, [R1+0x2b20] ;  /* 0x002b200001107983 */ /* 0x000ed80000300a00 */
        /* <DEDUP_REMOVED lines=8> */
[----:B0-----:R-:W4:Y:S02]  /*764f0*/  LDL.LU.64 R14, [R1+0x2b08] ;  /* 0x002b0800010e7983 */ /* 0x001f240000300a00 */
[----:B----4-:R-:W-:-:S15]  /*76500*/  HMMA.16816.F32.BF16 R8, R20, R14, R8 ;  /* 0x0000000e1408723c */ /* 0x010fde0000041808 */
[----:B------:R-:W-:-:S04]  /*76510*/  NOP ;  /* 0x0000000000007918 */ /* 0x000fc80000000000 */
[----:B------:R-:W-:Y:S04]  /*76520*/  STL.64 [R1+0xc20], R8 ;  /* 0x000c200801007387 */ /* 0x000fe80000100a00 */
[----:B------:R0:W-:Y:S04]  /*76530*/  STL.64 [R1+0xc28], R10 ;  /* 0x000c280a01007387 */ /* 0x0001e80000100a00 */
[----:B0-----:R-:W3:Y:S02]  /*76540*/  LDL.LU.64 R10, [R1+0x2b00] ;  /* 0x002b0000010a7983 */ /* 0x001ee40000300a00 */
[----:B---3--:R-:W-:-:S15]  /*76550*/  HMMA.16816.F32.BF16 R16, R20, R10, R16 ;  /* 0x0000000a1410723c */ /* 0x008fde0000041810 */
[----:B------:R-:W-:-:S04]  /*76560*/  NOP ;  /* 0x0000000000007918 */ /* 0x000fc80000000000 */
[----:B------:R-:W-:Y:S04]  /*76570*/  STL.64 [R1+0xc10], R16 ;  /* 0x000c101001007387 */ /* 0x000fe80000100a00 */
[----:B------:R0:W-:Y:S04]  /*76580*/  STL.64 [R1+0xc18], R18 ;  /* 0x000c181201007387 */ /* 0x0001e80000100a00 */
[----:B0-----:R-:W2:Y:S04]  /*76590*/  LDL.LU.64 R18, [R1+0x2af8] ;  /* 0x002af80001127983 */ /* 0x001ea80000300a00 */
[----:B------:R0:W-:Y:S04]  /*765a0*/  STL [R1+0x29e4], R10 ;  /* 0x0029e40a01007387 */ /* 0x0001e80000100800 */
[----:B------:R1:W-:Y:S04]  /*765b0*/  STL [R1+0x29e0], R11 ;  /* 0x0029e00b01007387 */ /* 0x0003e80000100800 */
[----:B------:R-:W3:Y:S04]  /*765c0*/  LDL.LU R8, [R1+0x90] ;  /* 0x0000900001087983 */ /* 0x000ee80000300800 */
[----:B------:R-:W3:Y:S04]  /*765d0*/  LDL.LU R9, [R1+0x94] ;  /* 0x0000940001097983 */ /* 0x000ee80000300800 */
[----:B0-----:R-:W3:Y:S04]  /*765e0*/  LDL.LU R10, [R1+0x98] ;  /* 0x00009800010a7983 */ /* 0x001ee80000300800 */
[----:B-1----:R-:W3:Y:S01]  /*765f0*/  LDL.LU R11, [R1+0x9c] ;  /* 0x00009c00010b7983 */ /* 0x002ee20000300800 */
        /* <DEDUP_REMOVED lines=32> */
[----:B------:R0:W-:Y:S02]  /*76800*/  STL.64 [R1+0xbc8], R10 ;  /* 0x000bc80a01007387 */ /* 0x0001e40000100a00 */
[----:B0-----:R-:W-:Y:S01]  /*76810*/  MOV R10, R18 ;  /* 0x00000012000a7202 */ /* 0x001fe20000000f00 */
[----:B------:R-:W-:Y:S02]  /*76820*/  IMAD.MOV.U32 R11, RZ, RZ, R19 ;  /* 0x000000ffff0b7224 */ /* 0x000fe400078e0013 */
[----:B------:R-:W2:Y:S04]  /*76830*/  LDL.LU.64 R18, [R1+0x2a90] ;  /* 0x002a900001127983 */ /* 0x000ea80000300a00 */
[----:B------:R-:W-:Y:S04]  /*76840*/  STL [R1+0x29fc], R11 ;  /* 0x0029fc0b01007387 */ /* 0x000fe80000100800 */
[----:B------:R0:W-:Y:S01]  /*76850*/  STL [R1+0x29f8], R10 ;  /* 0x0029f80a01007387 */ /* 0x0001e20000100800 */
[----:B--2---:R-:W-:Y:S01]  /*76860*/  HMMA.16816.F32.BF16 R4, R20, R18, R4 ;  /* 0x000000121404723c */ /* 0x004fe20000041804 */
[----:B------:R-:W-:-:S02]  /*76870*/  IMAD.MOV.U32 R12, RZ, RZ, R18 ;  /* 0x000000ffff0c7224 */ /* 0x000fc400078e0012 */
[----:B------:R-:W-:Y:S02]  /*76880*/  IMAD.MOV.U32 R13, RZ, RZ, R19 ;  /* 0x000000ffff0d7224 */ /* 0x000fe400078e0013 */
[----:B------:R-:W1:-:S14]  /*76890*/  LDSM.16.MT88.4 R16, [R24+UR5+0x15080] ;  /* 0x015080051810783b */ /* 0x000e5c0008004200 */
[----:B------:R-:W-:Y:S04]  /*768a0*/  STL.64 [R1+0xbb0], R4 ;  /* 0x000bb00401007387 */ /* 0x000fe80000100a00 */
[----:B------:R2:W-:Y:S04]  /*768b0*/  STL.64 [R1+0xbb8], R6 ;  /* 0x000bb80601007387 */ /* 0x0005e80000100a00 */
[----:B------:R-:W3:Y:S04]  /*768c0*/  LDL.LU R8, [R1+0x2b0] ;  /* 0x0002b00001087983 */ /* 0x000ee80000300800 */
[----:B------:R-:W3:Y:S04]  /*768d0*/  LDL.LU R9, [R1+0x2b4] ;  /* 0x0002b40001097983 */ /* 0x000ee80000300800 */
[----:B0-----:R-:W3:Y:S04]  /*768e0*/  LDL.LU R10, [R1+0x2b8] ;  /* 0x0002b800010a7983 */ /* 0x001ee80000300800 */
[----:B------:R-:W3:Y:S04]  /*768f0*/  LDL.LU R11, [R1+0x2bc] ;  /* 0x0002bc00010b7983 */ /* 0x000ee80000300800 */
[----:B--2---:R-:W3:Y:S04]  /*76900*/  LDL.64 R6, [R1+0x1c8] ;  /* 0x0001c80001067983 */ /* 0x004ee80000100a00 */
[----:B------:R0:W-:Y:S04]  /*76910*/  STL.64 [R1+0x2a08], R14 ;  /* 0x002a080e01007387 */ /* 0x0001e80000100a00 */
[----:B------:R-:W-:Y:S04]  /*76920*/  STL.64 [R1+0x2a00], R12 ;  /* 0x002a000c01007387 */ /* 0x000fe80000100a00 */
[----:B0-----:R-:W2:Y:S04]  /*76930*/  LDL.64 R14, [R1+0x8] ;  /* 0x00000800010e7983 */ /* 0x001ea80000100a00 */
[----:B--2---:R0:W-:Y:S04]  /*76940*/  STL.64 [R1+0x2a20], R14 ;  /* 0x002a200e01007387 */ /* 0x0041e80000100a00 */
        /* <DEDUP_REMOVED lines=8> */
[----:B------:R-:W2:Y:S04]  /*769d0*/  LDL.LU R12, [R1+0x70] ;  /* 0x00007000010c7983 */ /* 0x000ea80000300800 */
[----:B------:R-:W2:Y:S04]  /*769e0*/  LDL.LU R13, [R1+0x74] ;  /* 0x00007400010d7983 */ /* 0x000ea80000300800 */
[----:B0-----:R-:W2:Y:S04]  /*769f0*/  LDL.LU R14, [R1+0x78] ;  /* 0x00007800010e7983 */ /* 0x001ea80000300800 */
[----:B------:R-:W2:Y:S04]  /*76a00*/  LDL.LU R15, [R1+0x7c] ;  /* 0x00007c00010f7983 */ /* 0x000ea80000300800 */
[----:B-1----:R-:W-:Y:S04]  /*76a10*/  STL [R1+0x2938], R18 ;  /* 0x0029381201007387 */ /* 0x002fe80000100800 */
[----:B------:R-:W-:Y:S04]  /*76a20*/  STL [R1+0x2934], R19 ;  /* 0x0029341301007387 */ /* 0x000fe80000100800 */
[----:B------:R0:W-:Y:S04]  /*76a30*/  STL.64 [R1+0x2a38], R16 ;  /* 0x002a381001007387 */ /* 0x0001e80000100a00 */
[----:B0-----:R-:W4:Y:S04]  /*76a40*/  LDL.LU R16, [R1+0x120] ;  /* 0x0001200001107983 */ /* 0x001f280000300800 */
[----:B------:R-:W4:Y:S04]  /*76a50*/  LDL.LU R17, [R1+0x124] ;  /* 0x0001240001117983 */ /* 0x000f280000300800 */
[----:B------:R-:W2:Y:S04]  /*76a60*/  LDL.LU R18, [R1+0x128] ;  /* 0x0001280001127983 */ /* 0x000ea80000300800 */
[----:B------:R-:W2:Y:S01]  /*76a70*/  LDL.LU R19, [R1+0x12c] ;  /* 0x00012c0001137983 */ /* 0x000ea20000300800 */
[----:B---3--:R-:W-:Y:S03]  /*76a80*/  HMMA.16816.F32.BF16 R8, R20, R6, R8 ;  /* 0x000000061408723c */ /* 0x008fe60000041808 */
[----:B--2---:R-:W-:Y:S04]  /*76a90*/  STL.64 [R1+0x2a50], R18 ;  /* 0x002a501201007387 */ /* 0x004fe80000100a00 */
[----:B----4-:R0:W-:Y:S04]  /*76aa0*/  STL.64 [R1+0x2a48], R16 ;  /* 0x002a481001007387 */ /* 0x0101e80000100a00 */
        /* <DEDUP_REMOVED lines=10> */
[----:B------:R-:W-:Y:S04]  /*76b50*/  STL [R1+0x2930], R24 ;  /* 0x0029301801007387 */ /* 0x000fe80000100800 */
[----:B------:R-:W-:Y:S04]  /*76b60*/  STL.64 [R1+0xba0], R8 ;  /* 0x000ba00801007387 */ /* 0x000fe80000100a00 */
[----:B------:R0:W-:Y:S02]  /*76b70*/  STL.64 [R1+0xba8], R10 ;  /* 0x000ba80a01007387 */ /* 0x0001e40000100a00 */
[----:B0-----:R-:W-:-:S02]  /*76b80*/  IMAD.MOV.U32 R11, RZ, RZ, R6 ;  /* 0x000000ffff0b7224 */ /* 0x001fc400078e0006 */
[----:B------:R-:W-:Y:S02]  /*76b90*/  IMAD.MOV.U32 R10, RZ, RZ, R7 ;  /* 0x000000ffff0a7224 */ /* 0x000fe400078e0007 */
[----:B------:R-:W3:Y:S04]  /*76ba0*/  LDL.LU.64 R6, [R1+0x2a88] ;  /* 0x002a880001067983 */ /* 0x000ee80000300a00 */
[----:B------:R0:W-:Y:S04]  /*76bb0*/  STL.64 [R1+0x2a28], R10 ;  /* 0x002a280a01007387 */ /* 0x0001e80000100a00 */
[----:B------:R-:W4:Y:S04]  /*76bc0*/  LDL.LU R8, [R1+0x110] ;  /* 0x0001100001087983 */ /* 0x000f280000300800 */
[----:B------:R-:W4:Y:S04]  /*76bd0*/  LDL.LU R9, [R1+0x114] ;  /* 0x0001140001097983 */ /* 0x000f280000300800 */
[----:B0-----:R-:W4:Y:S04]  /*76be0*/  LDL.LU R10, [R1+0x118] ;  /* 0x00011800010a7983 */ /* 0x001f280000300800 */
[----:B------:R-:W4:Y:S01]  /*76bf0*/  LDL.LU R11, [R1+0x11c] ;  /* 0x00011c00010b7983 */ /* 0x000f220000300800 */
[----:B---3--:R-:W-:Y:S03]  /*76c00*/  HMMA.16816.F32.BF16 R20, R20, R6, R12 ;  /* 0x000000061414723c */ /* 0x008fe6000004180c */
[----:B------:R-:W2:Y:S04]  /*76c10*/  LDL.LU.64 R14, [R1+0x2a80] ;  /* 0x002a8000010e7983 */ /* 0x000ea80000300a00 */
[----:B------:R-:W2:Y:S04]  /*76c20*/  LDL.LU.64 R6, [R1+0x2a78] ;  /* 0x002a780001067983 */ /* 0x000ea80000300a00 */
[----:B------:R-:W2:Y:S08]  /*76c30*/  LDL.LU.64 R4, [R1+0x2a70] ;  /* 0x002a700001047983 */ /* 0x000eb00000300a00 */
        /* <DEDUP_REMOVED lines=18> */
[----:B------:R-:W3:Y:S04]  /*76d60*/  LDL.LU.64 R16, [R1+0x2a60] ;  /* 0x002a600001107983 */ /* 0x000ee80000300a00 */
[----:B------:R-:W3:Y:S02]  /*76d70*/  LDL.LU.64 R14, [R1+0x2a58] ;  /* 0x002a5800010e7983 */ /* 0x000ee40000300a00 */
        /* <DEDUP_REMOVED lines=9> */
[----:B---3--:R-:W-:-:S15]  /*76e10*/  HMMA.16816.F32.BF16 R16, R4, R14, R16 ;  /* 0x0000000e0410723c */ /* 0x008fde0000041810 */
[----:B------:R-:W-:-:S04]  /*76e20*/  NOP ;  /* 0x0000000000007918 */ /* 0x000fc80000000000 */
[----:B------:R0:W-:Y:S04]  /*76e30*/  STL.64 [R1+0x6f0], R16 ;  /* 0x0006f01001007387 */ /* 0x0001e80000100a00 */
[----:B------:R1:W-:Y:S04]  /*76e40*/  STL.64 [R1+0x6f8], R18 ;  /* 0x0006f81201007387 */ /* 0x0003e80000100a00 */
[----:B0-----:R-:W3:Y:S01]  /*76e50*/  LDL.LU.64 R16, [R1+0x2a38] ;  /* 0x002a380001107983 */ /* 0x001ee20000300a00 */
[----:B-1----:R-:W-:Y:S01]  /*76e60*/  MOV R18, R14 ;  /* 0x0000000e00127202 */ /* 0x002fe20000000f00 */
[----:B------:R-:W-:-:S02]  /*76e70*/  IMAD.MOV.U32 R19, RZ, RZ, R15 ;  /* 0x000000ffff137224 */ /* 0x000fc400078e000f */
[----:B------:R-:W4:Y:S04]  /*76e80*/  LDL.LU.64 R14, [R1+0x2a30] ;  /* 0x002a3000010e7983 */ /* 0x000f280000300a00 */
[----:B------:R-:W-:Y:S01]  /*76e90*/  STL.64 [R1+0x2948], R18 ;  /* 0x0029481201007387 */ /* 0x000fe20000100a00 */
[----:B----4-:R-:W-:Y:S03]  /*76ea0*/  HMMA.16816.F32.BF16 R8, R4, R14, R8 ;  /* 0x0000000e0408723c */ /* 0x010fe60000041808 */
[----:B---3--:R0:W-:Y:S04]  /*76eb0*/  STL.64 [R1+0x2940], R16 ;  /* 0x0029401001007387 */ /* 0x0081e80000100a00 */
[----:B0-----:R-:W3:Y:S04]  /*76ec0*/  LDL.LU R16, [R1+0xf0] ;  /* 0x0000f00001107983 */ /* 0x001ee80000300800 */
[----:B------:R-:W3:Y:S04]  /*76ed0*/  LDL.LU R17, [R1+0xf4] ;  /* 0x0000f40001117983 */ /* 0x000ee80000300800 */
[----:B------:R-:W3:Y:S04]  /*76ee0*/  LDL.LU R18, [R1+0xf8] ;  /* 0x0000f80001127983 */ /* 0x000ee80000300800 */
[----:B------:R-:W3:Y:S04]  /*76ef0*/  LDL.LU R19, [R1+0xfc] ;  /* 0x0000fc0001137983 */ /* 0x000ee80000300800 */
[----:B------:R0:W-:Y:S04]  /*76f00*/  STL.64 [R1+0x6e0], R8 ;  /* 0x0006e00801007387 */ /* 0x0001e80000100a00 */
[----:B------:R1:W-:Y:S01]  /*76f10*/  STL.64 [R1+0x6e8], R10 ;  /* 0x0006e80a01007387 */ /* 0x0003e20000100a00 */
[----:B0-----:R-:W-:-:S03]  /*76f20*/  IMAD.MOV.U32 R9, RZ, RZ, R14 ;  /* 0x000000ffff097224 */ /* 0x001fc600078e000e */
[----:B-1----:R-:W4:Y:S01]  /*76f30*/  LDL.LU.64 R10, [R1+0x2a28] ;  /* 0x002a2800010a7983 */ /* 0x002f220000300a00 */
[----:B------:R-:W-:-:S03]  /*76f40*/  IMAD.MOV.U32 R8, RZ, RZ, R15 ;  /* 0x000000ffff087224 */ /* 0x000fc600078e000f */
[----:B------:R-:W2:Y:S01]  /*76f50*/  LDL.LU.64 R14, [R1+0x2a20] ;  /* 0x002a2000010e7983 */ /* 0x000ea20000300a00 */
        /* <DEDUP_REMOVED lines=10> */
[----:B------:R-:W2:Y:S04]  /*77000*/  LDL.LU.64 R14, [R1+0x2a08] ;  /* 0x002a0800010e7983 */ /* 0x000ea80000300a00 */
[----:B------:R-:W2:Y:S01]  /*77010*/  LDL.LU.64 R12, [R1+0x2a00] ;  /* 0x002a0000010c7983 */ /* 0x000ea20000300a00 */
[----:B---3--:R-:W-:-:S15]  /*77020*/  HMMA.16816.F32.BF16 R16, R4, R26, R16 ;  /* 0x0000001a0410723c */ /* 0x008fde0000041810 */
[----:B------:R-:W-:-:S04]  /*77030*/  NOP ;  /* 0x0000000000007918 */ /* 0x000fc80000000000 */
[----:B------:R-:W-:Y:S04]  /*77040*/  STL.64 [R1+0x6c0], R16 ;  /* 0x0006c01001007387 */ /* 0x000fe80000100a00 */
[----:B------:R4:W-:Y:S02]  /*77050*/  STL.64 [R1+0x6c8], R18 ;  /* 0x0006c81201007387 */ /* 0x0009e40000100a00 */
[----:B----4-:R-:W-:Y:S02]  /*77060*/  IMAD.MOV.U32 R18, RZ, RZ, R11 ;  /* 0x000000ffff127224 */ /* 0x010fe400078e000b */
[----:B------:R-:W-:Y:S01]  /*77070*/  IMAD.MOV.U32 R19, RZ, RZ, R10 ;  /* 0x000000ffff137224 */ /* 0x000fe200078e000a */
[----:B------:R-:W3:Y:S04]  /*77080*/  LDL.LU R11, [R1+0x29fc] ;  /* 0x0029fc00010b7983 */ /* 0x000ee80000300800 */
[----:B------:R-:W4:Y:S04]  /*77090*/  LDL.LU R10, [R1+0x29f8] ;  /* 0x0029f800010a7983 */ /* 0x000f280000300800 */
[----:B------:R0:W-:Y:S01]  /*770a0*/  STL.64 [R1+0x2960], R18 ;  /* 0x0029601201007387 */ /* 0x0001e20000100a00 */
[----:B--2---:R-:W-:Y:S01]  /*770b0*/  HMMA.16816.F32.BF16 R20, R4, R14, R20 ;  /* 0x0000000e0414723c */ /* 0x004fe20000041814 */
[----:B0-----:R-:W-:-:S02]  /*770c0*/  IMAD.MOV.U32 R18, RZ, RZ, R12 ;  /* 0x000000ffff127224 */ /* 0x001fc400078e000c */
[----:B------:R-:W-:Y:S01]  /*770d0*/  IMAD.MOV.U32 R19, RZ, RZ, R13 ;  /* 0x000000ffff137224 */ /* 0x000fe200078e000d */
[----:B------:R-:W2:-:S15]  /*770e0*/  LDL.LU R12, [R1+0x29f4] ;  /* 0x0029f400010c7983 */ /* 0x000e9e0000300800 */
[----:B------:R-:W-:Y:S04]  /*770f0*/  STL.64 [R1+0x6b0], R20 ;  /* 0x0006b01401007387 */ /* 0x000fe80000100a00 */
[----:B------:R-:W-:Y:S04]  /*77100*/  STL.64 [R1+0x6b8], R22 ;  /* 0x0006b81601007387 */ /* 0x000fe80000100a00 */
        /* <DEDUP_REMOVED lines=12> */
[----:B--2---:R0:W-:Y:S04]  /*771d0*/  STL.64 [R1+0x2998], R18 ;  /* 0x0029981201007387 */ /* 0x0041e80000100a00 */
[----:B------:R-:W-:Y:S01]  /*771e0*/  STL.64 [R1+0x2990], R16 ;  /* 0x0029901001007387 */ /* 0x000fe20000100a00 */
[----:B0-----:R-:W-:Y:S01]  /*771f0*/  MOV R18, R13 ;  /* 0x0000000d00127202 */ /* 0x001fe20000000f00 */
[----:B------:R-:W-:-:S02]  /*77200*/  IMAD.MOV.U32 R19, RZ, RZ, R12 ;  /* 0x000000ffff137224 */ /* 0x000fc400078e000c */
[----:B------:R-:W2:Y:S04]  /*77210*/  LDL.LU R13, [R1+0x29ec] ;  /* 0x0029ec00010d7983 */ /* 0x000ea80000300800 */
[----:B------:R-:W2:Y:S04]  /*77220*/  LDL.LU R12, [R1+0x29e8] ;  /* 0x0029e800010c7983 */ /* 0x000ea80000300800 */
[----:B------:R0:W-:Y:S04]  /*77230*/  STL.64 [R1+0x29a8], R18 ;  /* 0x0029a81201007387 */ /* 0x0001e80000100a00 */
[----:B0-----:R-:W2:Y:S04]  /*77240*/  LDL R18, [R1+0x218] ;  /* 0x0002180001127983 */ /* 0x001ea80000100800 */
[----:B------:R-:W2:Y:S04]  /*77250*/  LDL R19, [R1+0x21c] ;  /* 0x00021c0001137983 */ /* 0x000ea80000100800 */
[----:B--2---:R0:W-:Y:S04]  /*77260*/  STL.64 [R1+0x29c0], R18 ;  /* 0x0029c01201007387 */ /* 0x0041e80000100a00 */
[----:B0-----:R-:W2:Y:S04]  /*77270*/  LDL R18, [R1+0x58] ;  /* 0x0000580001127983 */ /* 0x001ea80000100800 */
[----:B------:R-:W2:Y:S04]  /*77280*/  LDL R19, [R1+0x5c] ;  /* 0x00005c0001137983 */ /* 0x000ea80000100800 */
[----:B--2---:R-:W-:Y:S04]  /*77290*/  STL.64 [R1+0x29d8], R18 ;  /* 0x0029d81201007387 */ /* 0x004fe80000100a00 */
[----:B------:R4:W-:Y:S04]  /*772a0*/  STL.64 [R1+0x28a8], R14 ;  /* 0x0028a80e01007387 */ /* 0x0009e80000100a00 */
[----:B------:R0:W-:Y:S01]  /*772b0*/  STL.64 [R1+0x28a0], R12 ;  /* 0x0028a00c01007387 */ /* 0x0001e20000100a00 */
[----:B----4-:R-:W-:-:S02]  /*772c0*/  IMAD.MOV.U32 R14, RZ, RZ, R10 ;  /* 0x000000ffff0e7224 */ /* 0x010fc400078e000a */
[----:B---3--:R-:W-:Y:S01]  /*772d0*/  IMAD.MOV.U32 R15, RZ, RZ, R11 ;  /* 0x000000ffff0f7224 */ /* 0x008fe200078e000b */
[----:B------:R-:W2:Y:S04]  /*772e0*/  LDL.LU R10, [R1+0x29e4] ;  /* 0x0029e400010a7983 */ /* 0x000ea80000300800 */
[----:B------:R-:W2:Y:S04]  /*772f0*/  LDL.LU R11, [R1+0x29e0] ;  /* 0x0029e000010b7983 */ /* 0x000ea80000300800 */
[----:B------:R-:W2:Y:S04]  /*77300*/  LDL.LU R16, [R1+0x330] ;  /* 0x0003300001107983 */ /* 0x000ea80000300800 */
[----:B------:R-:W2:Y:S04]  /*77310*/  LDL.LU R17, [R1+0x334] ;  /* 0x0003340001117983 */ /* 0x000ea80000300800 */
[----:B------:R-:W2:Y:S04]  /*77320*/  LDL.LU R18, [R1+0x338] ;  /* 0x0003380001127983 */ /* 0x000ea80000300800 */
[----:B------:R-:W2:Y:S04]  /*77330*/  LDL.LU R19, [R1+0x33c] ;  /* 0x00033c0001137983 */ /* 0x000ea80000300800 */
[----:B------:R1:W-:Y:S04]  /*77340*/  STL.64 [R1+0x29a0], R14 ;  /* 0x0029a00e01007387 */ /* 0x0003e80000100a00 */
[----:B0-----:R-:W3:Y:S04]  /*77350*/  LDL.LU R12, [R1+0x300] ;  /* 0x00030000010c7983 */ /* 0x001ee80000300800 */
[----:B------:R-:W3:Y:S04]  /*77360*/  LDL.LU R13, [R1+0x304] ;  /* 0x00030400010d7983 */ /* 0x000ee80000300800 */
[----:B-1----:R-:W4:Y:S04]  /*77370*/  LDL.LU R14, [R1+0x308] ;  /* 0x00030800010e7983 */ /* 0x002f280000300800 */
[----:B------:R-:W4:Y:S04]  /*77380*/  LDL.LU R15, [R1+0x30c] ;  /* 0x00030c00010f7983 */ /* 0x000f280000300800 */
[----:B----4-:R-:W-:Y:S04]  /*77390*/  STL.64 [R1+0x29b8], R14 ;  /* 0x0029b80e01007387 */ /* 0x010fe80000100a00 */
[----:B---3--:R0:W-:Y:S04]  /*773a0*/  STL.64 [R1+0x29b0], R12 ;  /* 0x0029b00c01007387 */ /* 0x0081e80000100a00 */
[----:B0-----:R-:W3:Y:S04]  /*773b0*/  LDL.LU R12, [R1+0x310] ;  /* 0x00031000010c7983 */ /* 0x001ee80000300800 */
[----:B------:R-:W3:Y:S04]  /*773c0*/  LDL.LU R13, [R1+0x314] ;  /* 0x00031400010d7983 */ /* 0x000ee80000300800 */
[----:B------:R-:W4:Y:S04]  /*773d0*/  LDL.LU R14, [R1+0x318] ;  /* 0x00031800010e7983 */ /* 0x000f280000300800 */
[----:B------:R-:W4:Y:S01]  /*773e0*/  LDL.LU R15, [R1+0x31c] ;  /* 0x00031c00010f7983 */ /* 0x000f220000300800 */
[----:B------:R-:W-:-:S05]  /*773f0*/  LOP3.LUT R25, R25, 0x60, RZ, 0x3c, !PT ;  /* 0x0000006019197812 */ /* 0x000fca00078e3cff */
[----:B------:R-:W0:Y:S04]  /*77400*/  LDSM.16.MT88.4 R20, [R25+UR5+0x15000] ;  /* 0x015000051914783b */ /* 0x000e280008004200 */
[----:B----4-:R-:W-:Y:S04]  /*77410*/  STL.64 [R1+0x29d0], R14 ;  /* 0x0029d00e01007387 */ /* 0x010fe80000100a00 */
[----:B---3--:R1:W-:Y:S04]  /*77420*/  STL.64 [R1+0x29c8], R12 ;  /* 0x0029c80c01007387 */ /* 0x0083e80000100a00 */
[----:B-1----:R-:W3:Y:S04]  /*77430*/  LDL.LU R12, [R1+0x320] ;  /* 0x00032000010c7983 */ /* 0x002ee80000300800 */
[----:B------:R-:W3:Y:S04]  /*77440*/  LDL.LU R13, [R1+0x324] ;  /* 0x00032400010d7983 */ /* 0x000ee80000300800 */
[----:B------:R-:W3:Y:S04]  /*77450*/  LDL.LU R14, [R1+0x328] ;  /* 0x00032800010e7983 */ /* 0x000ee80000300800 */
[----:B------:R-:W3:Y:S04]  /*77460*/  LDL.LU R15, [R1+0x32c] ;  /* 0x00032c00010f7983 */ /* 0x000ee80000300800 */
[----:B------:R-:W-:Y:S04]  /*77470*/  STL.64 [R1+0x2958], R26 ;  /* 0x0029581a01007387 */ /* 0x000fe80000100a00 */
[----:B------:R1:W-:Y:S04]  /*77480*/  STL.64 [R1+0x2950], R24 ;  /* 0x0029501801007387 */ /* 0x0003e80000100a00 */
[----:B-1----:R-:W4:Y:S04]  /*77490*/  LDL.LU R24, [R1+0x2c0] ;  /* 0x0002c00001187983 */ /* 0x002f280000300800 */
[----:B------:R-:W4:Y:S04]  /*774a0*/  LDL.LU R25, [R1+0x2c4] ;  /* 0x0002c40001197983 */ /* 0x000f280000300800 */
[----:B------:R-:W3:Y:S04]  /*774b0*/  LDL.LU R26, [R1+0x2c8] ;  /* 0x0002c800011a7983 */ /* 0x000ee80000300800 */
[----:B------:R-:W3:Y:S01]  /*774c0*/  LDL.LU R27, [R1+0x2cc] ;  /* 0x0002cc00011b7983 */ /* 0x000ee20000300800 */
[C---:B--2---:R-:W-:Y:S03]  /*774d0*/  HMMA.16816.F32.BF16 R16, R4.reuse, R10, R16 ;  /* 0x0000000a0410723c */ /* 0x044fe60000041810 */
[----:B---3--:R-:W-:Y:S04]  /*774e0*/  STL.64 [R1+0x2970], R26 ;  /* 0x0029701a01007387 */ /* 0x008fe80000100a00 */
[----:B----4-:R1:W-:Y:S04]  /*774f0*/  STL.64 [R1+0x2968], R24 ;  /* 0x0029681801007387 */ /* 0x0103e80000100a00 */
[----:B-1----:R-:W2:Y:S04]  /*77500*/  LDL.LU R24, [R1+0x2d0] ;  /* 0x0002d00001187983 */ /* 0x002ea80000300800 */
[----:B------:R-:W2:Y:S04]  /*77510*/  LDL.LU R25, [R1+0x2d4] ;  /* 0x0002d40001197983 */ /* 0x000ea80000300800 */
[----:B------:R-:W2:Y:S04]  /*77520*/  LDL.LU R26, [R1+0x2d8] ;  /* 0x0002d800011a7983 */ /* 0x000ea80000300800 */
[----:B------:R-:W2:Y:S04]  /*77530*/  LDL.LU R27, [R1+0x2dc] ;  /* 0x0002dc00011b7983 */ /* 0x000ea80000300800 */
[----:B0-----:R0:W-:Y:S04]  /*77540*/  STL.64 [R1+0x2830], R22 ;  /* 0x0028301601007387 */ /* 0x0011e80000100a00 */
[----:B------:R-:W-:Y:S04]  /*77550*/  STL.64 [R1+0x2828], R20 ;  /* 0x0028281401007387 */ /* 0x000fe80000100a00 */
[----:B0-----:R-:W3:Y:S04]  /*77560*/  LDL.64 R22, [R1+0x1f8] ;  /* 0x0001f80001167983 */ /* 0x001ee80000100a00 */
[----:B------:R-:W-:Y:S04]  /*77570*/  STL.64 [R1+0x6a0], R16 ;  /* 0x0006a01001007387 */ /* 0x000fe80000100a00 */
[----:B------:R0:W-:Y:S04]  /*77580*/  STL.64 [R1+0x6a8], R18 ;  /* 0x0006a81201007387 */ /* 0x0001e80000100a00 */
[----:B0-----:R-:W4:Y:S04]  /*77590*/  LDL.LU.64 R18, [R1+0x29d8] ;  /* 0x0029d80001127983 */ /* 0x001f280000300a00 */
[----:B------:R-:W-:Y:S01]  /*775a0*/  STL.64 [R1+0x2898], R10 ;  /* 0x0028980a01007387 */ /* 0x000fe20000100a00 */
[----:B----4-:R-:W-:Y:S03]  /*775b0*/  HMMA.16816.F32.BF16 R16, R4, R18, R12 ;  /* 0x000000120410723c */ /* 0x010fe6000004180c */
[----:B------:R-:W4:Y:S04]  /*775c0*/  LDL.LU.64 R14, [R1+0x29d0] ;  /* 0x0029d000010e7983 */ /* 0x000f280000300a00 */
[----:B------:R-:W4:-:S12]  /*775d0*/  LDL.LU.64 R12, [R1+0x29c8] ;  /* 0x0029c800010c7983 */ /* 0x000f180000300a00 */
        /* <DEDUP_REMOVED lines=10> */
[----:B------:R-:W4:-:S15]  /*77680*/  LDL.LU.64 R14, [R1+0x29a0] ;  /* 0x0029a000010e7983 */ /* 0x000f1e0000300a00 */
[----:B------:R-:W-:Y:S02]  /*77690*/  NOP ;  /* 0x0000000000007918 */ /* 0x000fe40000000000 */
        /* <DEDUP_REMOVED lines=8> */
[----:B0-----:R-:W4:Y:S04]  /*77720*/  LDL.LU.64 R18, [R1+0x2988] ;  /* 0x0029880001127983 */ /* 0x001f280000300a00 */
[----:B------:R-:W4:Y:S04]  /*77730*/  LDL.LU.64 R16, [R1+0x2980] ;  /* 0x0029800001107983 */ /* 0x000f280000300a00 */
[----:B------:R0:W-:Y:S04]  /*77740*/  STL.64 [R1+0x2878], R22 ;  /* 0x0028781601007387 */ /* 0x0001e80000100a00 */
[----:B0-----:R-:W3:Y:S01]  /*77750*/  LDL.64 R22, [R1+0x1b8] ;  /* 0x0001b80001167983 */ /* 0x001ee20000100a00 */
[----:B----4-:R-:W-:Y:S03]  /*77760*/  HMMA.16816.F32.BF16 R12, R4, R14, R16 ;  /* 0x0000000e040c723c */ /* 0x010fe60000041810 */
[----:B------:R-:W2:-:S15]  /*77770*/  LDL.LU.64 R18, [R1+0x2978] ;  /* 0x0029780001127983 */ /* 0x000e9e0000300a00 */
[----:B------:R-:W-:Y:S01]  /*77780*/  NOP ;  /* 0x0000000000007918 */ /* 0x000fe20000000000 */
[----:B------:R0:W-:Y:S04]  /*77790*/  STL.64 [R1+0x4b0], R12 ;  /* 0x0004b00c01007387 */ /* 0x0001e80000100a00 */
[----:B------:R1:W-:Y:S04]  /*777a0*/  STL.64 [R1+0x4b8], R14 ;  /* 0x0004b80e01007387 */ /* 0x0003e80000100a00 */
[----:B0-----:R-:W4:Y:S04]  /*777b0*/  LDL.LU R12, [R1+0x250] ;  /* 0x00025000010c7983 */ /* 0x001f280000300800 */
[----:B------:R-:W4:Y:S04]  /*777c0*/  LDL.LU R13, [R1+0x254] ;  /* 0x00025400010d7983 */ /* 0x000f280000300800 */
[----:B-1----:R-:W3:Y:S04]  /*777d0*/  LDL.LU R14, [R1+0x258] ;  /* 0x00025800010e7983 */ /* 0x002ee80000300800 */
[----:B------:R-:W3:Y:S01]  /*777e0*/  LDL.LU R15, [R1+0x25c] ;  /* 0x00025c00010f7983 */ /* 0x000ee20000300800 */
[----:B--2---:R-:W-:Y:S03]  /*777f0*/  HMMA.16816.F32.BF16 R16, R4, R18, R24 ;  /* 0x000000120410723c */ /* 0x004fe60000041818 */
[----:B---3--:R0:W-:Y:S04]  /*77800*/  STL.64 [R1+0x28b8], R14 ;  /* 0x0028b80e01007387 */ /* 0x0081e80000100a00 */
[----:B----4-:R1:W-:Y:S01]  /*77810*/  STL.64 [R1+0x28b0], R12 ;  /* 0x0028b00c01007387 */ /* 0x0103e20000100a00 */
[----:B0-----:R-:W-:-:S02]  /*77820*/  IMAD.MOV.U32 R14, RZ, RZ, R2 ;  /* 0x000000ffff0e7224 */ /* 0x001fc400078e0002 */
[----:B------:R-:W-:-:S05]  /*77830*/  IMAD.MOV.U32 R15, RZ, RZ, R0 ;  /* 0x000000ffff0f7224 */ /* 0x000fca00078e0000 */
[----:B------:R0:W-:Y:S04]  /*77840*/  STL.64 [R1+0x28d0], R14 ;  /* 0x0028d00e01007387 */ /* 0x0001e80000100a00 */
[----:B-1----:R-:W2:Y:S04]  /*77850*/  LDL.LU R12, [R1+0xd0] ;  /* 0x0000d000010c7983 */ /* 0x002ea80000300800 */
[----:B------:R-:W2:Y:S04]  /*77860*/  LDL.LU R13, [R1+0xd4] ;  /* 0x0000d400010d7983 */ /* 0x000ea80000300800 */
[----:B0-----:R-:W2:Y:S04]  /*77870*/  LDL.LU R14, [R1+0xd8] ;  /* 0x0000d800010e7983 */ /* 0x001ea80000300800 */
[----:B------:R-:W2:Y:S04]  /*77880*/  LDL.LU R15, [R1+0xdc] ;  /* 0x0000dc00010f7983 */ /* 0x000ea80000300800 */
[----:B------:R-:W3:Y:S04]  /*77890*/  LDL.LU.64 R26, [R1+0x2970] ;  /* 0x00297000011a7983 */ /* 0x000ee80000300a00 */
[----:B------:R-:W3:Y:S04]  /*778a0*/  LDL.LU.64 R24, [R1+0x2968] ;  /* 0x0029680001187983 */ /* 0x000ee80000300a00 */
[----:B------:R-:W-:Y:S04]  /*778b0*/  STL.64 [R1+0x4a0], R16 ;  /* 0x0004a01001007387 */ /* 0x000fe80000100a00 */
[----:B------:R0:W-:Y:S04]  /*778c0*/  STL.64 [R1+0x4a8], R18 ;  /* 0x0004a81201007387 */ /* 0x0001e80000100a00 */
[----:B0-----:R-:W3:Y:S02]  /*778d0*/  LDL.LU.64 R18, [R1+0x2960] ;  /* 0x0029600001127983 */ /* 0x001ee40000300a00 */
[C---:B---3--:R-:W-:Y:S08]  /*778e0*/  HMMA.16816.F32.BF16 R16, R4.reuse, R18, R24 ;  /* 0x000000120410723c */ /* 0x048ff00000041818 */
[----:B--2---:R-:W-:Y:S01]  /*778f0*/  HMMA.16816.F32.BF16 R4, R4, R22, R12 ;  /* 0x000000160404723c */ /* 0x004fe2000004180c */
[----:B------:R-:W2:Y:S04]  /*77900*/  LDL.LU.64 R26, [R1+0x2958] ;  /* 0x00295800011a7983 */ /* 0x000ea80000300a00 */
[----:B------:R-:W3:Y:S01]  /*77910*/  LDL.LU.64 R24, [R1+0x2950] ;  /* 0x0029500001187983 */ /* 0x000ee20000300a00 */
[----:B------:R-:W-:-:S02]  /*77920*/  IMAD.MOV.U32 R14, RZ, RZ, R9 ;  /* 0x000000ffff0e7224 */ /* 0x000fc400078e0009 */
[----:B------:R-:W-:-:S03]  /*77930*/  IMAD.MOV.U32 R15, RZ, RZ, R8 ;  /* 0x000000ffff0f7224 */ /* 0x000fc600078e0008 */
[----:B------:R-:W-:Y:S04]  /*77940*/  STL.64 [R1+0x330], R16 ;  /* 0x0003301001007387 */ /* 0x000fe80000100a00 */
[----:B------:R0:W-:Y:S04]  /*77950*/  STL.64 [R1+0x338], R18 ;  /* 0x0003381201007387 */ /* 0x0001e80000100a00 */
[----:B0-----:R-:W4:Y:S04]  /*77960*/  LDL.LU.64 R18, [R1+0x2948] ;  /* 0x0029480001127983 */ /* 0x001f280000300a00 */
[----:B------:R-:W2:Y:S04]  /*77970*/  LDL.LU.64 R16, [R1+0x2940] ;  /* 0x0029400001107983 */ /* 0x000ea80000300a00 */
[----:B------:R-:W-:Y:S04]  /*77980*/  STL.64 [R1+0x320], R4 ;  /* 0x0003200401007387 */ /* 0x000fe80000100a00 */
[----:B------:R-:W-:Y:S04]  /*77990*/  STL.64 [R1+0x328], R6 ;  /* 0x0003280601007387 */ /* 0x000fe80000100a00 */
[----:B------:R4:W-:Y:S04]  /*779a0*/  STL.64 [R1+0x28e8], R14 ;  /* 0x0028e80e01007387 */ /* 0x0009e80000100a00 */
[----:B------:R-:W2:Y:S04]  /*779b0*/  LDL.LU R8, [R1+0x240] ;  /* 0x0002400001087983 */ /* 0x000ea80000300800 */
[----:B------:R-:W2:Y:S04]  /*779c0*/  LDL.LU R9, [R1+0x244] ;  /* 0x0002440001097983 */ /* 0x000ea80000300800 */
[----:B------:R-:W2:Y:S04]  /*779d0*/  LDL.LU R10, [R1+0x248] ;  /* 0x00024800010a7983 */ /* 0x000ea80000300800 */
[----:B------:R-:W2:Y:S01]  /*779e0*/  LDL.LU R11, [R1+0x24c] ;  /* 0x00024c00010b7983 */ /* 0x000ea20000300800 */
[----:B------:R-:W-:-:S02]  /*779f0*/  IMAD.MOV.U32 R2, RZ, RZ, R22 ;  /* 0x000000ffff027224 */ /* 0x000fc400078e0016 */
[----:B------:R-:W-:Y:S01]  /*77a00*/  IMAD.MOV.U32 R0, RZ, RZ, R23 ;  /* 0x000000ffff007224 */ /* 0x000fe200078e0017 */
[----:B---3--:R-:W0:Y:S01]  /*77a10*/  LDSM.16.MT88.4 R4, [R25+UR5+0x15080] ;  /* 0x015080051904783b */ /* 0x008e220008004200 */
[----:B----4-:R-:W-:Y:S01]  /*77a20*/  MOV R14, R18 ;  /* 0x00000012000e7202 */ /* 0x010fe20000000f00 */
[----:B------:R-:W-:Y:S02]  /*77a30*/  IMAD.MOV.U32 R15, RZ, RZ, R19 ;  /* 0x000000ffff0f7224 */ /* 0x000fe400078e0013 */
[----:B------:R-:W3:Y:S04]  /*77a40*/  LDL.LU R18, [R1+0x2938] ;  /* 0x0029380001127983 */ /* 0x000ee80000300800 */
[----:B------:R-:W3:Y:S04]  /*77a50*/  LDL.LU R19, [R1+0x2934] ;  /* 0x0029340001137983 */ /* 0x000ee80000300800 */
[----:B------:R-:W-:Y:S04]  /*77a60*/  STL.64 [R1+0x2900], R14 ;  /* 0x0029000e01007387 */ /* 0x000fe80000100a00 */
[----:B--2---:R-:W-:Y:S04]  /*77a70*/  STL.64 [R1+0x28c8], R10 ;  /* 0x0028c80a01007387 */ /* 0x004fe80000100a00 */
[----:B------:R1:W-:Y:S04]  /*77a80*/  STL.64 [R1+0x28c0], R8 ;  /* 0x0028c00801007387 */ /* 0x0003e80000100a00 */
[----:B-1----:R-:W2:Y:S04]  /*77a90*/  LDL.LU R8, [R1+0x260] ;  /* 0x0002600001087983 */ /* 0x002ea80000300800 */
[----:B------:R-:W2:Y:S04]  /*77aa0*/  LDL.LU R9, [R1+0x264] ;  /* 0x0002640001097983 */ /* 0x000ea80000300800 */
[----:B------:R-:W4:Y:S04]  /*77ab0*/  LDL.LU R10, [R1+0x268] ;  /* 0x00026800010a7983 */ /* 0x000f280000300800 */
[----:B------:R-:W4:Y:S01]  /*77ac0*/  LDL.LU R11, [R1+0x26c] ;  /* 0x00026c00010b7983 */ /* 0x000f220000300800 */
[----:B------:R-:W-:-:S02]  /*77ad0*/  IMAD.MOV.U32 R14, RZ, RZ, R24 ;  /* 0x000000ffff0e7224 */ /* 0x000fc400078e0018 */
[----:B------:R-:W-:Y:S01]  /*77ae0*/  IMAD.MOV.U32 R15, RZ, RZ, R29 ;  /* 0x000000ffff0f7224 */ /* 0x000fe200078e001d */
[----:B------:R-:W2:Y:S04]  /*77af0*/  LDL.LU R24, [R1+0x2930] ;  /* 0x0029300001187983 */ /* 0x000ea80000300800 */
[----:B------:R-:W-:Y:S04]  /*77b00*/  STL.64 [R1+0x2918], R14 ;  /* 0x0029180e01007387 */ /* 0x000fe80000100a00 */
[----:B----4-:R-:W-:Y:S04]  /*77b10*/  STL.64 [R1+0x28e0], R10 ;  /* 0x0028e00a01007387 */ /* 0x010fe80000100a00 */
[----:B--2---:R1:W-:Y:S04]  /*77b20*/  STL.64 [R1+0x28d8], R8 ;  /* 0x0028d80801007387 */ /* 0x0043e80000100a00 */
[----:B-1----:R-:W2:Y:S04]  /*77b30*/  LDL.LU R8, [R1+0x270] ;  /* 0x0002700001087983 */ /* 0x002ea80000300800 */
[----:B------:R-:W2:Y:S04]  /*77b40*/  LDL.LU R9, [R1+0x274] ;  /* 0x0002740001097983 */ /* 0x000ea80000300800 */
[----:B------:R-:W4:Y:S04]  /*77b50*/  LDL.LU R10, [R1+0x278] ;  /* 0x00027800010a7983 */ /* 0x000f280000300800 */
[----:B------:R-:W4:Y:S04]  /*77b60*/  LDL.LU R11, [R1+0x27c] ;  /* 0x00027c00010b7983 */ /* 0x000f280000300800 */
        /* <DEDUP_REMOVED lines=14> */
[----:B-1----:R-:W3:Y:S04]  /*77c50*/  LDL.LU R8, [R1+0x2a0] ;  /* 0x0002a00001087983 */ /* 0x002ee80000300800 */
[----:B------:R-:W3:Y:S04]  /*77c60*/  LDL.LU R9, [R1+0x2a4] ;  /* 0x0002a40001097983 */ /* 0x000ee80000300800 */
[----:B------:R-:W3:Y:S04]  /*77c70*/  LDL.LU R10, [R1+0x2a8] ;  /* 0x0002a800010a7983 */ /* 0x000ee80000300800 */
[----:B------:R-:W3:Y:S04]  /*77c80*/  LDL.LU R11, [R1+0x2ac] ;  /* 0x0002ac00010b7983 */ /* 0x000ee80000300800 */
[----:B------:R-:W2:Y:S01]  /*77c90*/  LDL.64 R22, [R1+0x218] ;  /* 0x0002180001167983 */ /* 0x000ea20000100a00 */
[----:B------:R-:W-:-:S02]  /*77ca0*/  IMAD.MOV.U32 R14, RZ, RZ, R28 ;  /* 0x000000ffff0e7224 */ /* 0x000fc400078e001c */
[----:B------:R-:W-:Y:S01]  /*77cb0*/  IMAD.MOV.U32 R15, RZ, RZ, R3 ;  /* 0x000000ffff0f7224 */ /* 0x000fe200078e0003 */
[----:B--2---:R1:W-:Y:S04]  /*77cc0*/  STL.64 [R1+0x2888], R22 ;  /* 0x0028881601007387 */ /* 0x0043e80000100a00 */
[----:B-1----:R-:W2:Y:S02]  /*77cd0*/  LDL.LU.64 R22, [R1+0x58] ;  /* 0x0000580001167983 */ /* 0x002ea40000300a00 */
[----:B---3--:R-:W-:Y:S02]  /*77ce0*/  HMMA.16816.F32.BF16 R12, R16, R14, R8 ;  /* 0x0000000e100c723c */ /* 0x008fe40000041808 */
[----:B--2---:R1:W-:Y:S04]  /*77cf0*/  STL.64 [R1+0x2890], R22 ;  /* 0x0028901601007387 */ /* 0x0043e80000100a00 */
[----:B------:R-:W2:Y:S04]  /*77d00*/  LDL.LU R20, [R1+0x230] ;  /* 0x0002300001147983 */ /* 0x000ea80000300800 */
[----:B------:R-:W2:Y:S04]  /*77d10*/  LDL.LU R21, [R1+0x234] ;  /* 0x0002340001157983 */ /* 0x000ea80000300800 */
[----:B-1----:R-:W2:Y:S04]  /*77d20*/  LDL.LU R22, [R1+0x238] ;  /* 0x0002380001167983 */ /* 0x002ea80000300800 */
[----:B------:R-:W2:Y:S04]  /*77d30*/  LDL.LU R23, [R1+0x23c] ;  /* 0x00023c0001177983 */ /* 0x000ea80000300800 */
[----:B0-----:R0:W-:Y:S04]  /*77d40*/  STL.64 [R1+0x26c8], R6 ;  /* 0x0026c80601007387 */ /* 0x0011e80000100a00 */
[----:B------:R1:W-:Y:S01]  /*77d50*/  STL.64 [R1+0x26c0], R4 ;  /* 0x0026c00401007387 */ /* 0x0003e20000100a00 */
[----:B0-----:R-:W-:-:S02]  /*77d60*/  IMAD.MOV.U32 R6, RZ, RZ, R2 ;  /* 0x000000ffff067224 */ /* 0x001fc400078e0002 */
[----:B------:R-:W-:-:S05]  /*77d70*/  IMAD.MOV.U32 R7, RZ, RZ, R0 ;  /* 0x000000ffff077224 */ /* 0x000fca00078e0000 */
[----:B------:R0:W-:Y:S04]  /*77d80*/  STL.64 [R1+0x2880], R6 ;  /* 0x0028800601007387 */ /* 0x0001e80000100a00 */
[----:B-1----:R-:W3:Y:S04]  /*77d90*/  LDL.LU R4, [R1+0x1a0] ;  /* 0x0001a00001047983 */ /* 0x002ee80000300800 */
[----:B------:R-:W3:Y:S04]  /*77da0*/  LDL.LU R5, [R1+0x1a4] ;  /* 0x0001a40001057983 */ /* 0x000ee80000300800 */
[----:B0-----:R-:W3:Y:S04]  /*77db0*/  LDL.LU R6, [R1+0x1a8] ;  /* 0x0001a80001067983 */ /* 0x001ee80000300800 */
[----:B------:R-:W3:Y:S04]  /*77dc0*/  LDL.LU R7, [R1+0x1ac] ;  /* 0x0001ac0001077983 */ /* 0x000ee80000300800 */
[----:B------:R-:W4:Y:S04]  /*77dd0*/  LDL.LU.64 R10, [R1+0x2928] ;  /* 0x00292800010a7983 */ /* 0x000f280000300a00 */
[----:B------:R-:W4:Y:S04]  /*77de0*/  LDL.LU.64 R8, [R1+0x2920] ;  /* 0x0029200001087983 */ /* 0x000f280000300a00 */
        /* <DEDUP_REMOVED lines=32> */
[----:B0-----:R-:W4:Y:S04]  /*77ff0*/  LDL.LU.64 R14, [R1+0x28a8] ;  /* 0x0028a800010e7983 */ /* 0x001f280000300a00 */
[----:B------:R-:W2:Y:S04]  /*78000*/  LDL.LU.64 R12, [R1+0x28a0] ;  /* 0x0028a000010c7983 */ /* 0x000ea80000300a00 */
        /* <DEDUP_REMOVED lines=10> */
[----:B0-----:R-:W4:Y:S04]  /*780b0*/  LDL.LU.64 R10, [R1+0x2898] ;  /* 0x00289800010a7983 */ /* 0x001f280000300a00 */
[----:B------:R-:W-:Y:S04]  /*780c0*/  STL.64 [R1+0x27b0], R14 ;  /* 0x0027b00e01007387 */ /* 0x000fe80000100a00 */
[----:B--2---:R0:W-:Y:S04]  /*780d0*/  STL.64 [R1+0x27a8], R12 ;  /* 0x0027a80c01007387 */ /* 0x0041e80000100a00 */
        /* <DEDUP_REMOVED lines=9> */
[----:B------:R0:W-:Y:S04]  /*78170*/  STL [R1+0x2790], R10 ;  /* 0x0027900a01007387 */ /* 0x0001e80000100800 */
[----:B------:R1:W-:Y:S04]  /*78180*/  STL [R1+0x278c], R11 ;  /* 0x00278c0b01007387 */ /* 0x0003e80000100800 */
[----:B------:R-:W2:Y:S04]  /*78190*/  LDL.LU R8, [R1+0x190] ;  /* 0x0001900001087983 */ /* 0x000ea80000300800 */
[----:B------:R-:W2:Y:S04]  /*781a0*/  LDL.LU R9, [R1+0x194] ;  /* 0x0001940001097983 */ /* 0x000ea80000300800 */
[----:B0-----:R-:W2:Y:S04]  /*781b0*/  LDL.LU R10, [R1+0x198] ;  /* 0x00019800010a7983 */ /* 0x001ea80000300800 */
[----:B-1----:R-:W2:Y:S01]  /*781c0*/  LDL.LU R11, [R1+0x19c] ;  /* 0x00019c00010b7983 */ /* 0x002ea20000300800 */
[----:B----4-:R-:W-:-:S15]  /*781d0*/  HMMA.16816.F32.BF16 R24, R16, R22, R24 ;  /* 0x000000161018723c */ /* 0x010fde0000041818 */
[----:B------:R-:W-:-:S04]  /*781e0*/  NOP ;  /* 0x0000000000007918 */ /* 0x000fc80000000000 */
[----:B------:R0:W-:Y:S04]  /*781f0*/  STL.64 [R1+0xb00], R24 ;  /* 0x000b001801007387 */ /* 0x0001e80000100a00 */
[----:B------:R-:W-:Y:S01]  /*78200*/  STL.64 [R1+0xb08], R26 ;  /* 0x000b081a01007387 */ /* 0x000fe20000100a00 */
[----:B0-----:R-:W-:Y:S02]  /*78210*/  IMAD.MOV.U32 R25, RZ, RZ, R22 ;  /* 0x000000ffff197224 */ /* 0x001fe400078e0016 */
[----:B------:R-:W-:Y:S02]  /*78220*/  IMAD.MOV.U32 R24, RZ, RZ, R23 ;  /* 0x000000ffff187224 */ /* 0x000fe400078e0017 */
[----:B------:R-:W3:Y:S02]  /*78230*/  LDL.LU.64 R22, [R1+0x2888] ;  /* 0x0028880001167983 */ /* 0x000ee40000300a00 */
[----:B---3--:R-:W-:-:S15]  /*78240*/  HMMA.16816.F32.BF16 R4, R16, R22, R4 ;  /* 0x000000161004723c */ /* 0x008fde0000041804 */
[----:B------:R-:W-:-:S04]  /*78250*/  NOP ;  /* 0x0000000000007918 */ /* 0x000fc80000000000 */
[----:B------:R-:W-:Y:S04]  /*78260*/  STL.64 [R1+0xaf0], R4 ;  /* 0x000af00401007387 */ /* 0x000fe80000100a00 */
[----:B------:R0:W-:Y:S04]  /*78270*/  STL.64 [R1+0xaf8], R6 ;  /* 0x000af80601007387 */ /* 0x0001e80000100a00 */
[----:B0-----:R-:W3:Y:S01]  /*78280*/  LDL.LU.64 R6, [R1+0x2880] ;  /* 0x0028800001067983 */ /* 0x001ee20000300a00 */
[----:B------:R-:W-:Y:S01]  /*78290*/  IMAD.MOV.U32 R4, RZ, RZ, R23 ;  /* 0x000000ffff047224 */ /* 0x000fe200078e0017 */
[----:B------:R-:W-:-:S02]  /*782a0*/  MOV R5, R22 ;  /* 0x0000001600057202 */ /* 0x000fc40000000f00 */
[----:B------:R-:W4:Y:S04]  /*782b0*/  LDL.LU.64 R22, [R1+0x2878] ;  /* 0x0028780001167983 */ /* 0x000f280000300a00 */
[----:B------:R-:W-:Y:S04]  /*782c0*/  STL [R1+0x2798], R4 ;  /* 0x0027980401007387 */ /* 0x000fe80000100800 */
[----:B------:R-:W-:Y:S04]  /*782d0*/  STL [R1+0x2794], R5 ;  /* 0x0027940501007387 */ /* 0x000fe80000100800 */
[----:B---3--:R0:W-:Y:S04]  /*782e0*/  STL.64 [R1+0x2848], R6 ;  /* 0x0028480601007387 */ /* 0x0081e80000100a00 */
[----:B0-----:R-:W2:Y:S02]  /*782f0*/  LDL.64 R6, [R1+0x208] ;  /* 0x0002080001067983 */ /* 0x001ea40000100a00 */
[----:B--2---:R-:W-:-:S15]  /*78300*/  HMMA.16816.F32.BF16 R8, R16, R6, R8 ;  /* 0x000000061008723c */ /* 0x004fde0000041808 */
[----:B------:R-:W-:-:S04]  /*78310*/  NOP ;  /* 0x0000000000007918 */ /* 0x000fc80000000000 */
[----:B------:R0:W-:Y:S02]  /*78320*/  STL.64 [R1+0xae0], R8 ;  /* 0x000ae00801007387 */ /* 0x0001e40000100a00 */
[----:B0-----:R-:W-:Y:S02]  /*78330*/  IMAD.MOV.U32 R9, RZ, RZ, R6 ;  /* 0x000000ffff097224 */ /* 0x001fe400078e0006 */
[----:B------:R-:W-:Y:S02]  /*78340*/  IMAD.MOV.U32 R8, RZ, RZ, R7 ;  /* 0x000000ffff087224 */ /* 0x000fe400078e0007 */
[----:B----4-:R-:W-:Y:S01]  /*78350*/  HMMA.16816.F32.BF16 R4, R16, R22, R12 ;  /* 0x000000161004723c */ /* 0x010fe2000004180c */
[----:B------:R-:W-:Y:S04]  /*78360*/  STL.64 [R1+0xae8], R10 ;  /* 0x000ae80a01007387 */ /* 0x000fe80000100a00 */
[----:B------:R-:W-:Y:S04]  /*78370*/  STL [R1+0x27a0], R8 ;  /* 0x0027a00801007387 */ /* 0x000fe80000100800 */
[----:B------:R-:W-:Y:S10]  /*78380*/  STL [R1+0x279c], R9 ;  /* 0x00279c0901007387 */ /* 0x000ff40000100800 */
[----:B------:R-:W-:Y:S04]  /*78390*/  STL.64 [R1+0xad0], R4 ;  /* 0x000ad00401007387 */ /* 0x000fe80000100a00 */
[----:B------:R-:W-:Y:S04]  /*783a0*/  STL.64 [R1+0xad8], R6 ;  /* 0x000ad80601007387 */ /* 0x000fe80000100a00 */
[----:B------:R-:W2:Y:S04]  /*783b0*/  LDL.LU.64 R26, [R1+0x8] ;  /* 0x00000800011a7983 */ /* 0x000ea80000300a00 */
[----:B--2---:R0:W-:Y:S04]  /*783c0*/  STL.64 [R1+0x27d8], R26 ;  /* 0x0027d81a01007387 */ /* 0x0041e80000100a00 */
[----:B------:R-:W2:Y:S04]  /*783d0*/  LDL.LU R12, [R1+0x370] ;  /* 0x00037000010c7983 */ /* 0x000ea80000300800 */
[----:B------:R-:W2:Y:S04]  /*783e0*/  LDL.LU R13, [R1+0x374] ;  /* 0x00037400010d7983 */ /* 0x000ea80000300800 */
[----:B------:R-:W3:Y:S04]  /*783f0*/  LDL.LU R14, [R1+0x378] ;  /* 0x00037800010e7983 */ /* 0x000ee80000300800 */
[----:B------:R-:W3:Y:S04]  /*78400*/  LDL.LU R15, [R1+0x37c] ;  /* 0x00037c00010f7983 */ /* 0x000ee80000300800 */
[----:B0-----:R-:W4:Y:S04]  /*78410*/  LDL.LU.64 R26, [R1+0x18] ;  /* 0x00001800011a7983 */ /* 0x001f280000300a00 */
[----:B----4-:R0:W-:Y:S04]  /*78420*/  STL.64 [R1+0x27f0], R26 ;  /* 0x0027f01a01007387 */ /* 0x0101e80000100a00 */
[----:B0-----:R-:W4:Y:S01]  /*78430*/  LDL.LU.64 R26, [R1+0x28] ;  /* 0x00002800011a7983 */ /* 0x001f220000300a00 */
[----:B------:R-:W-:-:S02]  /*78440*/  IMAD.MOV.U32 R2, RZ, RZ, R22 ;  /* 0x000000ffff027224 */ /* 0x000fc400078e0016 */
[----:B------:R-:W-:Y:S01]  /*78450*/  IMAD.MOV.U32 R28, RZ, RZ, R23 ;  /* 0x000000ffff1c7224 */ /* 0x000fe200078e0017 */
[----:B----4-:R-:W-:Y:S04]  /*78460*/  STL.64 [R1+0x2808], R26 ;  /* 0x0028081a01007387 */ /* 0x010fe80000100a00 */
        /* <DEDUP_REMOVED lines=21> */
[----:B------:R0:W-:Y:S04]  /*785c0*/  STL.64 [R1+0x2858], R6 ;  /* 0x0028580601007387 */ /* 0x0001e80000100a00 */
[----:B------:R1:W-:Y:S04]  /*785d0*/  STL.64 [R1+0x2850], R4 ;  /* 0x0028500401007387 */ /* 0x0003e80000100a00 */
[----:B0-----:R-:W2:Y:S04]  /*785e0*/  LDL.64 R6, [R1+0x1d8] ;  /* 0x0001d80001067983 */ /* 0x001ea80000100a00 */
[----:B--2---:R0:W-:Y:S04]  /*785f0*/  STL.64 [R1+0x2870], R6 ;  /* 0x0028700601007387 */ /* 0x0041e80000100a00 */
[----:B-1----:R-:W2:Y:S04]  /*78600*/  LDL.LU R4, [R1+0x170] ;  /* 0x0001700001047983 */ /* 0x002ea80000300800 */
[----:B------:R-:W2:Y:S04]  /*78610*/  LDL.LU R5, [R1+0x174] ;  /* 0x0001740001057983 */ /* 0x000ea80000300800 */
[----:B0-----:R-:W2:Y:S04]  /*78620*/  LDL.LU R6, [R1+0x178] ;  /* 0x0001780001067983 */ /* 0x001ea80000300800 */
[----:B------:R-:W2:Y:S04]  /*78630*/  LDL.LU R7, [R1+0x17c] ;  /* 0x00017c0001077983 */ /* 0x000ea80000300800 */
[----:B------:R0:W-:Y:S04]  /*78640*/  STL.64 [R1+0x2840], R22 ;  /* 0x0028401601007387 */ /* 0x0001e80000100a00 */
[----:B----4-:R-:W-:Y:S04]  /*78650*/  STL.64 [R1+0x2838], R20 ;  /* 0x0028381401007387 */ /* 0x010fe80000100a00 */
[----:B0-----:R-:W4:Y:S04]  /*78660*/  LDL.64 R22, [R1+0x1c8] ;  /* 0x0001c80001167983 */ /* 0x001f280000100a00 */
[----:B------:R-:W2:Y:S04]  /*78670*/  LDL.LU.64 R26, [R1+0x38] ;  /* 0x00003800011a7983 */ /* 0x000ea80000300a00 */
[----:B--2---:R0:W-:Y:S04]  /*78680*/  STL.64 [R1+0x2810], R26 ;  /* 0x0028101a01007387 */ /* 0x0041e80000100a00 */
[----:B0-----:R-:W2:Y:S04]  /*78690*/  LDL.LU.64 R26, [R1+0x48] ;  /* 0x00004800011a7983 */ /* 0x001ea80000300a00 */
        /* <DEDUP_REMOVED lines=31> */
[----:B------:R0:W-:Y:S02]  /*78890*/  STL.64 [R1+0xab8], R10 ;  /* 0x000ab80a01007387 */ /* 0x0001e40000100a00 */
[----:B0-----:R-:W-:Y:S02]  /*788a0*/  IMAD.MOV.U32 R11, RZ, RZ, R6 ;  /* 0x000000ffff0b7224 */ /* 0x001fe400078e0006 */
[----:B------:R-:W3:Y:S04]  /*788b0*/  LDL.LU.64 R6, [R1+0x2858] ;  /* 0x0028580001067983 */ /* 0x000ee80000300a00 */
[----:B------:R-:W3:Y:S01]  /*788c0*/  LDL.LU.64 R4, [R1+0x2850] ;  /* 0x0028500001047983 */ /* 0x000ee20000300a00 */
[----:B----4-:R-:W-:Y:S01]  /*788d0*/  IMAD.MOV.U32 R10, RZ, RZ, R23 ;  /* 0x000000ffff0a7224 */ /* 0x010fe200078e0017 */
[----:B---3--:R-:W-:-:S15]  /*788e0*/  HMMA.16816.F32.BF16 R4, R16, R22, R4 ;  /* 0x000000161004723c */ /* 0x008fde0000041804 */
[----:B------:R-:W-:-:S04]  /*788f0*/  NOP ;  /* 0x0000000000007918 */ /* 0x000fc80000000000 */
[----:B------:R0:W-:Y:S04]  /*78900*/  STL.64 [R1+0xaa0], R4 ;  /* 0x000aa00401007387 */ /* 0x0001e80000100a00 */
[----:B------:R1:W-:Y:S01]  /*78910*/  STL.64 [R1+0xaa8], R6 ;  /* 0x000aa80601007387 */ /* 0x0003e20000100a00 */
[----:B0-----:R-:W-:-:S03]  /*78920*/  MOV R5, R22 ;  /* 0x0000001600057202 */ /* 0x001fc60000000f00 */
[----:B-1----:R-:W3:Y:S04]  /*78930*/  LDL.LU.64 R6, [R1+0x2848] ;  /* 0x0028480001067983 */ /* 0x002ee80000300a00 */
[----:B------:R-:W3:Y:S04]  /*78940*/  LDL.LU.64 R22, [R1+0x2840] ;  /* 0x0028400001167983 */ /* 0x000ee80000300a00 */
[----:B------:R-:W3:Y:S02]  /*78950*/  LDL.LU.64 R20, [R1+0x2838] ;  /* 0x0028380001147983 */ /* 0x000ee40000300a00 */
[----:B---3--:R-:W-:Y:S02]  /*78960*/  HMMA.16816.F32.BF16 R16, R16, R6, R20 ;  /* 0x000000061010723c */ /* 0x008fe40000041814 */
[----:B------:R-:W2:Y:S04]  /*78970*/  LDL.LU.64 R22, [R1+0x2830] ;  /* 0x0028300001167983 */ /* 0x000ea80000300a00 */
[----:B------:R-:W2:Y:S04]  /*78980*/  LDL.LU.64 R20, [R1+0x2828] ;  /* 0x0028280001147983 */ /* 0x000ea80000300a00 */
[----:B------:R-:W-:Y:S09]  /*78990*/  STL.64 [R1+0x26d8], R6 ;  /* 0x0026d80601007387 */ /* 0x000ff20000100a00 */
[----:B------:R-:W-:Y:S04]  /*789a0*/  STL.64 [R1+0xa90], R16 ;  /* 0x000a901001007387 */ /* 0x000fe80000100a00 */
[----:B------:R0:W-:Y:S02]  /*789b0*/  STL.64 [R1+0xa98], R18 ;  /* 0x000a981201007387 */ /* 0x0001e40000100a00 */
[----:B0-----:R-:W-:-:S02]  /*789c0*/  IMAD.MOV.U32 R18, RZ, RZ, R25 ;  /* 0x000000ffff127224 */ /* 0x001fc400078e0019 */
[----:B------:R-:W-:-:S05]  /*789d0*/  IMAD.MOV.U32 R19, RZ, RZ, R24 ;  /* 0x000000ffff137224 */ /* 0x000fca00078e0018 */
[----:B------:R0:W-:Y:S04]  /*789e0*/  STL.64 [R1+0x2770], R18 ;  /* 0x0027701201007387 */ /* 0x0001e80000100a00 */
[----:B------:R-:W3:Y:S04]  /*789f0*/  LDL.LU R16, [R1+0xb0] ;  /* 0x0000b00001107983 */ /* 0x000ee80000300800 */
[----:B------:R-:W3:Y:S01]  /*78a00*/  LDL.LU R17, [R1+0xb4] ;  /* 0x0000b40001117983 */ /* 0x000ee20000300800 */
[----:B------:R-:W-:Y:S02]  /*78a10*/  IMAD.MOV.U32 R7, RZ, RZ, R26 ;  /* 0x000000ffff077224 */ /* 0x000fe400078e001a */
[----:B------:R-:W-:Y:S01]  /*78a20*/  IMAD.MOV.U32 R6, RZ, RZ, R27 ;  /* 0x000000ffff067224 */ /* 0x000fe200078e001b */
[----:B0-----:R-:W3:Y:S04]  /*78a30*/  LDL.LU R18, [R1+0xb8] ;  /* 0x0000b80001127983 */ /* 0x001ee80000300800 */
[----:B------:R-:W3:Y:S01]  /*78a40*/  LDL.LU R19, [R1+0xbc] ;  /* 0x0000bc0001137983 */ /* 0x000ee20000300800 */
[----:B--2---:R-:W-:-:S15]  /*78a50*/  HMMA.16816.F32.BF16 R12, R20, R26, R12 ;  /* 0x0000001a140c723c */ /* 0x004fde000004180c */
[----:B------:R-:W-:-:S04]  /*78a60*/  NOP ;  /* 0x0000000000007918 */ /* 0x000fc80000000000 */
[----:B------:R-:W-:Y:S04]  /*78a70*/  STL.64 [R1+0x310], R12 ;  /* 0x0003100c01007387 */ /* 0x000fe80000100a00 */
[----:B------:R0:W-:Y:S04]  /*78a80*/  STL.64 [R1+0x318], R14 ;  /* 0x0003180e01007387 */ /* 0x0001e80000100a00 */
[----:B0-----:R-:W2:Y:S04]  /*78a90*/  LDL.LU.64 R14, [R1+0x2820] ;  /* 0x00282000010e7983 */ /* 0x001ea80000300a00 */
[----:B------:R-:W2:Y:S04]  /*78aa0*/  LDL.LU.64 R12, [R1+0x2818] ;  /* 0x00281800010c7983 */ /* 0x000ea80000300a00 */
[----:B------:R-:W3:Y:S02]  /*78ab0*/  LDL.LU.64 R26, [R1+0x2810] ;  /* 0x00281000011a7983 */ /* 0x000ee40000300a00 */
        /* <DEDUP_REMOVED lines=34> */
[----:B------:R-:W3:Y:S01]  /*78ce0*/  LDL.LU.64 R24, [R1+0x27b8] ;  /* 0x0027b80001187983 */ /* 0x000ee20000300a00 */
[----:B--2---:R-:W-:-:S15]  /*78cf0*/  HMMA.16816.F32.BF16 R12, R20, R26, R12 ;  /* 0x0000001a140c723c */ /* 0x004fde000004180c */
[----:B------:R-:W-:-:S04]  /*78d00*/  NOP ;  /* 0x0000000000007918 */ /* 0x000fc80000000000 */
[----:B------:R-:W-:Y:S04]  /*78d10*/  STL.64 [R1+0x2c0], R12 ;  /* 0x0002c00c01007387 */ /* 0x000fe80000100a00 */
[----:B------:R0:W-:Y:S04]  /*78d20*/  STL.64 [R1+0x2c8], R14 ;  /* 0x0002c80e01007387 */ /* 0x0001e80000100a00 */
[----:B0-----:R-:W2:Y:S04]  /*78d30*/  LDL.LU.64 R14, [R1+0x27b0] ;  /* 0x0027b000010e7983 */ /* 0x001ea80000300a00 */
[----:B------:R-:W4:Y:S04]  /*78d40*/  LDL.LU.64 R12, [R1+0x27a8] ;  /* 0x0027a800010c7983 */ /* 0x000f280000300a00 */
[----:B------:R-:W-:Y:S04]  /*78d50*/  STL.64 [R1+0x2638], R26 ;  /* 0x0026381a01007387 */ /* 0x000fe80000100a00 */
[----:B---3--:R0:W-:Y:S04]  /*78d60*/  STL.64 [R1+0x2630], R24 ;  /* 0x0026301801007387 */ /* 0x0081e80000100a00 */
[----:B0-----:R-:W2:Y:S04]  /*78d70*/  LDL.LU R24, [R1+0x380] ;  /* 0x0003800001187983 */ /* 0x001ea80000300800 */
[----:B------:R-:W2:Y:S04]  /*78d80*/  LDL.LU R25, [R1+0x384] ;  /* 0x0003840001197983 */ /* 0x000ea80000300800 */
[----:B------:R-:W2:Y:S04]  /*78d90*/  LDL.LU R26, [R1+0x388] ;  /* 0x00038800011a7983 */ /* 0x000ea80000300800 */
[----:B------:R-:W2:Y:S02]  /*78da0*/  LDL.LU R27, [R1+0x38c] ;  /* 0x00038c00011b7983 */ /* 0x000ea40000300800 */
[----:B--2---:R-:W-:-:S15]  /*78db0*/  HMMA.16816.F32.BF16 R24, R20, R14, R24 ;  /* 0x0000000e1418723c */ /* 0x004fde0000041818 */
[----:B------:R-:W-:-:S04]  /*78dc0*/  NOP ;  /* 0x0000000000007918 */ /* 0x000fc80000000000 */
[----:B------:R-:W-:Y:S04]  /*78dd0*/  STL.64 [R1+0x2b0], R24 ;  /* 0x0002b01801007387 */ /* 0x000fe80000100a00 */
[----:B------:R0:W-:Y:S02]  /*78de0*/  STL.64 [R1+0x2b8], R26 ;  /* 0x0002b81a01007387 */ /* 0x0001e40000100a00 */
[----:B0-----:R-:W-:Y:S02]  /*78df0*/  IMAD.MOV.U32 R26, RZ, RZ, R2 ;  /* 0x000000ffff1a7224 */ /* 0x001fe400078e0002 */
[----:B------:R-:W-:Y:S01]  /*78e00*/  IMAD.MOV.U32 R27, RZ, RZ, R8 ;  /* 0x000000ffff1b7224 */ /* 0x000fe200078e0008 */
[----:B------:R-:W2:Y:S04]  /*78e10*/  LDL.LU R2, [R1+0x27a4] ;  /* 0x0027a40001027983 */ /* 0x000ea80000300800 */
[----:B------:R-:W3:Y:S04]  /*78e20*/  LDL.LU R8, [R1+0x27a0] ;  /* 0x0027a00001087983 */ /* 0x000ee80000300800 */
[----:B------:R-:W-:Y:S04]  /*78e30*/  STL.64 [R1+0x2650], R26 ;  /* 0x0026501a01007387 */ /* 0x000fe80000100a00 */
[----:B------:R-:W-:Y:S04]  /*78e40*/  STL.64 [R1+0x2628], R14 ;  /* 0x0026280e01007387 */ /* 0x000fe80000100a00 */
[----:B----4-:R0:W-:Y:S04]  /*78e50*/  STL.64 [R1+0x2620], R12 ;  /* 0x0026200c01007387 */ /* 0x0101e80000100a00 */
[----:B0-----:R-:W4:Y:S04]  /*78e60*/  LDL.LU R12, [R1+0x440] ;  /* 0x00044000010c7983 */ /* 0x001f280000300800 */
[----:B------:R-:W4:Y:S04]  /*78e70*/  LDL.LU R13, [R1+0x444] ;  /* 0x00044400010d7983 */ /* 0x000f280000300800 */
[----:B------:R-:W2:Y:S04]  /*78e80*/  LDL.LU R14, [R1+0x448] ;  /* 0x00044800010e7983 */ /* 0x000ea80000300800 */
[----:B------:R-:W2:Y:S01]  /*78e90*/  LDL.LU R15, [R1+0x44c] ;  /* 0x00044c00010f7983 */ /* 0x000ea20000300800 */
[----:B------:R-:W-:-:S02]  /*78ea0*/  IMAD.MOV.U32 R26, RZ, RZ, R9 ;  /* 0x000000ffff1a7224 */ /* 0x000fc400078e0009 */
[----:B------:R-:W-:Y:S01]  /*78eb0*/  IMAD.MOV.U32 R27, RZ, RZ, R4 ;  /* 0x000000ffff1b7224 */ /* 0x000fe200078e0004 */
[----:B------:R-:W3:Y:S04]  /*78ec0*/  LDL.LU R9, [R1+0x279c] ;  /* 0x00279c0001097983 */ /* 0x000ee80000300800 */
[----:B------:R-:W3:Y:S04]  /*78ed0*/  LDL.LU R4, [R1+0x2798] ;  /* 0x0027980001047983 */ /* 0x000ee80000300800 */
        /* <DEDUP_REMOVED lines=9> */
[----:B------:R-:W-:Y:S04]  /*78f70*/  STL.64 [R1+0x2680], R26 ;  /* 0x0026801a01007387 */ /* 0x000fe80000100a00 */
[----:B----4-:R-:W-:Y:S04]  /*78f80*/  STL.64 [R1+0x2660], R14 ;  /* 0x0026600e01007387 */ /* 0x010fe80000100a00 */
[----:B--2---:R0:W-:Y:S04]  /*78f90*/  STL.64 [R1+0x2658], R12 ;  /* 0x0026580c01007387 */ /* 0x0041e80000100a00 */
[----:B0-----:R-:W2:Y:S04]  /*78fa0*/  LDL.LU R12, [R1+0x460] ;  /* 0x00046000010c7983 */ /* 0x001ea80000300800 */
[----:B------:R-:W2:Y:S04]  /*78fb0*/  LDL.LU R13, [R1+0x464] ;  /* 0x00046400010d7983 */ /* 0x000ea80000300800 */
[----:B------:R-:W4:Y:S04]  /*78fc0*/  LDL.LU R14, [R1+0x468] ;  /* 0x00046800010e7983 */ /* 0x000f280000300800 */
[----:B------:R-:W4:Y:S01]  /*78fd0*/  LDL.LU R15, [R1+0x46c] ;  /* 0x00046c00010f7983 */ /* 0x000f220000300800 */
[----:B------:R-:W-:Y:S01]  /*78fe0*/  MOV R26, R17 ;  /* 0x00000011001a7202 */ /* 0x000fe20000000f00 */
[----:B------:R-:W-:-:S05]  /*78ff0*/  IMAD.MOV.U32 R27, RZ, RZ, R16 ;  /* 0x000000ffff1b7224 */ /* 0x000fca00078e0010 */
[----:B------:R0:W-:Y:S02]  /*79000*/  STL.64 [R1+0x2698], R26 ;  /* 0x0026981a01007387 */ /* 0x0001e40000100a00 */
[----:B0-----:R-:W-:Y:S02]  /*79010*/  IMAD.MOV.U32 R26, RZ, RZ, R7 ;  /* 0x000000ffff1a7224 */ /* 0x001fe400078e0007 */
[----:B------:R-:W-:Y:S02]  /*79020*/  IMAD.MOV.U32 R27, RZ, RZ, R6 ;  /* 0x000000ffff1b7224 */ /* 0x000fe400078e0006 */
[----:B------:R-:W-:-:S03]  /*79030*/  IMAD.MOV.U32 R6, RZ, RZ, R5 ;  /* 0x000000ffff067224 */ /* 0x000fc600078e0005 */
[----:B------:R-:W-:Y:S01]  /*79040*/  STL.64 [R1+0x26d0], R26 ;  /* 0x0026d01a01007387 */ /* 0x000fe20000100a00 */
[----:B------:R-:W-:-:S03]  /*79050*/  IMAD.MOV.U32 R7, RZ, RZ, R10 ;  /* 0x000000ffff077224 */ /* 0x000fc600078e000a */
[----:B----4-:R-:W-:Y:S04]  /*79060*/  STL.64 [R1+0x2678], R14 ;  /* 0x0026780e01007387 */ /* 0x010fe80000100a00 */
[----:B--2---:R0:W-:Y:S04]  /*79070*/  STL.64 [R1+0x2670], R12 ;  /* 0x0026700c01007387 */ /* 0x0041e80000100a00 */
[----:B0-----:R-:W2:Y:S04]  /*79080*/  LDL.LU R12, [R1+0x470] ;  /* 0x00047000010c7983 */ /* 0x001ea80000300800 */
[----:B------:R-:W2:Y:S04]  /*79090*/  LDL.LU R13, [R1+0x474] ;  /* 0x00047400010d7983 */ /* 0x000ea80000300800 */
[----:B------:R-:W4:Y:S04]  /*790a0*/  LDL.LU R14, [R1+0x478] ;  /* 0x00047800010e7983 */ /* 0x000f280000300800 */
[----:B------:R-:W4:Y:S04]  /*790b0*/  LDL.LU R15, [R1+0x47c] ;  /* 0x00047c00010f7983 */ /* 0x000f280000300800 */
[----:B------:R-:W2:Y:S04]  /*790c0*/  LDL.LU R5, [R1+0x2794] ;  /* 0x0027940001057983 */ /* 0x000ea80000300800 */
[----:B------:R-:W2:Y:S04]  /*790d0*/  LDL.LU R10, [R1+0x2790] ;  /* 0x00279000010a7983 */ /* 0x000ea80000300800 */
[----:B------:R0:W-:Y:S04]  /*790e0*/  STL.64 [R1+0x26f0], R6 ;  /* 0x0026f00601007387 */ /* 0x0001e80000100a00 */
[----:B------:R-:W2:Y:S04]  /*790f0*/  LDL.LU R24, [R1+0x400] ;  /* 0x0004000001187983 */ /* 0x000ea80000300800 */
[----:B------:R-:W2:Y:S04]  /*79100*/  LDL.LU R25, [R1+0x404] ;  /* 0x0004040001197983 */ /* 0x000ea80000300800 */
[----:B------:R-:W2:Y:S04]  /*79110*/  LDL.LU R26, [R1+0x408] ;  /* 0x00040800011a7983 */ /* 0x000ea80000300800 */
[----:B------:R-:W2:Y:S01]  /*79120*/  LDL.LU R27, [R1+0x40c] ;  /* 0x00040c00011b7983 */ /* 0x000ea20000300800 */
[----:B0-----:R-:W-:-:S02]  /*79130*/  IMAD.MOV.U32 R6, RZ, RZ, R11 ;  /* 0x000000ffff067224 */ /* 0x001fc400078e000b */
[----:B------:R-:W-:Y:S01]  /*79140*/  IMAD.MOV.U32 R7, RZ, RZ, R29 ;  /* 0x000000ffff077224 */ /* 0x000fe200078e001d */
        /* <DEDUP_REMOVED lines=32> */
[----:B------:R-:W-:-:S05]  /*79350*/  IMAD.MOV.U32 R7, RZ, RZ, R8 ;  /* 0x000000ffff077224 */ /* 0x000fca00078e0008 */
[----:B------:R-:W-:Y:S04]  /*79360*/  STL.64 [R1+0x2750], R6 ;  /* 0x0027500601007387 */ /* 0x000fe80000100a00 */
[----:B--2---:R-:W-:Y:S04]  /*79370*/  STL.64 [R1+0x2730], R26 ;  /* 0x0027301a01007387 */ /* 0x004fe80000100a00 */
[----:B------:R0:W-:Y:S04]  /*79380*/  STL.64 [R1+0x2728], R24 ;  /* 0x0027281801007387 */ /* 0x0001e80000100a00 */
        /* <DEDUP_REMOVED lines=8> */
[----:B------:R-:W4:Y:S04]  /*79410*/  LDL.LU R18, [R1+0x398] ;  /* 0x0003980001127983 */ /* 0x000f280000300800 */
[----:B------:R-:W4:Y:S04]  /*79420*/  LDL.LU R19, [R1+0x39c] ;  /* 0x00039c0001137983 */ /* 0x000f280000300800 */
[----:B------:R0:W-:Y:S04]  /*79430*/  STL.64 [R1+0x2768], R6 ;  /* 0x0027680601007387 */ /* 0x0001e80000100a00 */
[----:B------:R-:W4:Y:S04]  /*79440*/  LDL.LU R4, [R1+0x3a0] ;  /* 0x0003a00001047983 */ /* 0x000f280000300800 */
[----:B------:R-:W4:Y:S04]  /*79450*/  LDL.LU R5, [R1+0x3a4] ;  /* 0x0003a40001057983 */ /* 0x000f280000300800 */
[----:B0-----:R-:W4:Y:S04]  /*79460*/  LDL.LU R6, [R1+0x3a8] ;  /* 0x0003a80001067983 */ /* 0x001f280000300800 */
[----:B------:R-:W4:Y:S04]  /*79470*/  LDL.LU R7, [R1+0x3ac] ;  /* 0x0003ac0001077983 */ /* 0x000f280000300800 */
[----:B---3--:R-:W-:Y:S04]  /*79480*/  STL.64 [R1+0x2748], R26 ;  /* 0x0027481a01007387 */ /* 0x008fe80000100a00 */
[----:B--2---:R0:W-:Y:S04]  /*79490*/  STL.64 [R1+0x2740], R24 ;  /* 0x0027401801007387 */ /* 0x0041e80000100a00 */
[----:B0-----:R-:W2:Y:S04]  /*794a0*/  LDL.LU R24, [R1+0x3c0] ;  /* 0x0003c00001187983 */ /* 0x001ea80000300800 */
[----:B------:R-:W2:Y:S04]  /*794b0*/  LDL.LU R25, [R1+0x3c4] ;  /* 0x0003c40001197983 */ /* 0x000ea80000300800 */
[----:B------:R-:W3:Y:S04]  /*794c0*/  LDL.LU R26, [R1+0x3c8] ;  /* 0x0003c800011a7983 */ /* 0x000ee80000300800 */
[----:B------:R-:W3:Y:S01]  /*794d0*/  LDL.LU R27, [R1+0x3cc] ;  /* 0x0003cc00011b7983 */ /* 0x000ee20000300800 */
[C---:B----4-:R-:W-:Y:S03]  /*794e0*/  HMMA.16816.F32.BF16 R16, R20.reuse, R10, R16 ;  /* 0x0000000a1410723c */ /* 0x050fe60000041810 */
        /* <DEDUP_REMOVED lines=21> */
[----:B------:R0:W-:Y:S04]  /*79640*/  STL.64 [R1+0x2618], R10 ;  /* 0x0026180a01007387 */ /* 0x0001e80000100a00 */
[----:B------:R-:W2:Y:S04]  /*79650*/  LDL.LU R8, [R1+0x430] ;  /* 0x0004300001087983 */ /* 0x000ea80000300800 */
[----:B------:R-:W2:Y:S04]  /*79660*/  LDL.LU R9, [R1+0x434] ;  /* 0x0004340001097983 */ /* 0x000ea80000300800 */
[----:B0-----:R-:W2:Y:S04]  /*79670*/  LDL.LU R10, [R1+0x438] ;  /* 0x00043800010a7983 */ /* 0x001ea80000300800 */
[----:B------:R-:W2:Y:S01]  /*79680*/  LDL.LU R11, [R1+0x43c] ;  /* 0x00043c00010b7983 */ /* 0x000ea20000300800 */
        /* <DEDUP_REMOVED lines=47> */
[----:B------:R-:W3:Y:S04]  /*79980*/  LDL.LU.64 R26, [R1+0x26d0] ;  /* 0x0026d000011a7983 */ /* 0x000ee80000300a00 */
[----:B------:R-:W3:Y:S04]  /*79990*/  LDL.LU.64 R6, [R1+0x26c8] ;  /* 0x0026c80001067983 */ /* 0x000ee80000300a00 */
[----:B------:R-:W3:Y:S09]  /*799a0*/  LDL.LU.64 R4, [R1+0x26c0] ;  /* 0x0026c00001047983 */ /* 0x000ef20000300a00 */
[----:B------:R0:W-:Y:S04]  /*799b0*/  STL.64 [R1+0x220], R20 ;  /* 0x0002201401007387 */ /* 0x0001e80000100a00 */
[----:B------:R1:W-:Y:S01]  /*799c0*/  STL.64 [R1+0x228], R22 ;  /* 0x0002281601007387 */ /* 0x0003e20000100a00 */
[----:B0-----:R-:W-:-:S02]  /*799d0*/  IMAD.MOV.U32 R20, RZ, RZ, R28 ;  /* 0x000000ffff147224 */ /* 0x001fc400078e001c */
[----:B------:R-:W-:Y:S01]  /*799e0*/  IMAD.MOV.U32 R21, RZ, RZ, R2 ;  /* 0x000000ffff157224 */ /* 0x000fe200078e0002 */
[----:B------:R-:W2:Y:S04]  /*799f0*/  LDL.LU R28, [R1+0x26b8] ;  /* 0x0026b800011c7983 */ /* 0x000ea80000300800 */
[----:B------:R-:W2:Y:S01]  /*79a00*/  LDL.LU R2, [R1+0x26b4] ;  /* 0x0026b40001027983 */ /* 0x000ea20000300800 */
[----:B-1----:R-:W-:-:S03]  /*79a10*/  IMAD.MOV.U32 R22, RZ, RZ, R0 ;  /* 0x000000ffff167224 */ /* 0x002fc600078e0000 */
        /* <DEDUP_REMOVED lines=42> */
[----:B0-----:R-:W4:Y:S02]  /*79cc0*/  LDL.LU.64 R10, [R1+0x2618] ;  /* 0x00261800010a7983 */ /* 0x001f240000300a00 */
[----:B----4-:R-:W-:Y:S02]  /*79cd0*/  HMMA.16816.F32.BF16 R8, R4, R10, R16 ;  /* 0x0000000a0408723c */ /* 0x010fe40000041810 */
[----:B------:R-:W3:-:S15]  /*79ce0*/  LDL.LU.64 R18, [R1+0x2610] ;  /* 0x0026100001127983 */ /* 0x000ede0000300a00 */
[----:B------:R-:W-:Y:S02]  /*79cf0*/  NOP ;  /* 0x0000000000007918 */ /* 0x000fe40000000000 */
[----:B------:R-:W-:Y:S04]  /*79d00*/  STL.64 [R1+0xa10], R8 ;  /* 0x000a100801007387 */ /* 0x000fe80000100a00 */
[----:B------:R-:W-:Y:S04]  /*79d10*/  STL.64 [R1+0xa18], R10 ;  /* 0x000a180a01007387 */ /* 0x000fe80000100a00 */
[----:B--2---:R-:W0:Y:S04]  /*79d20*/  LDSM.16.MT88.4 R8, [R12+UR5+0x16000] ;  /* 0x016000050c08783b */ /* 0x004e280008004200 */
        /* <DEDUP_REMOVED lines=47> */
[----:B------:R-:W0:Y:S01]  /*7a020*/  LDSM.16.M88.4 R8, [R28+UR5+0xf080] ;  /* 0x00f080051c08783b */ /* 0x000e220008000200 */
[----:B------:R-:W-:-:S07]  /*7a030*/  IMAD.MOV.U32 R23, RZ, RZ, R3 ;  /* 0x000000ffff177224 */ /* 0x000fce00078e0003 */
[----:B---3--:R-:W-:Y:S01]  /*7a040*/  HMMA.16816.F32.BF16 R16, R4, R18, R20 ;  /* 0x000000120410723c */ /* 0x008fe20000041814 */
[----:B------:R-:W-:Y:S04]  /*7a050*/  LDSM.16.MT88.4 R20, [R12+UR5+0x16080] ;  /* 0x016080050c14783b */ /* 0x000fe80008004200 */
[----:B0-----:R-:W-:Y:S04]  /*7a060*/  STL.64 [R1+0xb0], R8 ;  /* 0x0000b00801007387 */ /* 0x001fe80000100a00 */
[----:B------:R-:W-:Y:S04]  /*7a070*/  STL.64 [R1+0xb8], R10 ;  /* 0x0000b80a01007387 */ /* 0x000fe80000100a00 */
[----:B------:R-:W0:Y:S04]  /*7a080*/  LDSM.16.MT88.4 R8, [R13+UR5+0x16000] ;  /* 0x016000050d08783b */ /* 0x000e280008004200 */
[----:B0-----:R-:W-:Y:S04]  /*7a090*/  STL.64 [R1+0x60], R8 ;  /* 0x0000600801007387 */ /* 0x001fe80000100a00 */
[----:B------:R-:W-:Y:S01]  /*7a0a0*/  STL.64 [R1+0x68], R10 ;  /* 0x0000680a01007387 */ /* 0x000fe20000100a00 */
[----:B------:R-:W-:-:S03]  /*7a0b0*/  IMAD.MOV.U32 R28, RZ, RZ, R11 ;  /* 0x000000ffff1c7224 */ /* 0x000fc600078e000b */
[----:B------:R-:W0:Y:S04]  /*7a0c0*/  LDSM.16.MT88.4 R8, [R12+UR5+0x17000] ;  /* 0x017000050c08783b */ /* 0x000e280008004200 */
[----:B------:R-:W-:Y:S04]  /*7a0d0*/  STL.64 [R1+0xa00], R16 ;  /* 0x000a001001007387 */ /* 0x000fe80000100a00 */
[----:B------:R-:W-:Y:S04]  /*7a0e0*/  STL.64 [R1+0xa08], R18 ;  /* 0x000a081201007387 */ /* 0x000fe80000100a00 */
[----:B------:R-:W1:Y:S04]  /*7a0f0*/  LDSM.16.MT88.4 R16, [R12+UR5+0x17080] ;  /* 0x017080050c10783b */ /* 0x000e680008004200 */
[----:B0-----:R-:W-:Y:S04]  /*7a100*/  STL.64 [R1+0x90], R8 ;  /* 0x0000900801007387 */ /* 0x001fe80000100a00 */
[----:B------:R-:W-:Y:S04]  /*7a110*/  STL.64 [R1+0x98], R10 ;  /* 0x0000980a01007387 */ /* 0x000fe80000100a00 */
[----:B------:R-:W0:Y:S04]  /*7a120*/  LDSM.16.MT88.4 R8, [R13+UR5+0x17000] ;  /* 0x017000050d08783b */ /* 0x000e280008004200 */
[----:B------:R-:W-:Y:S04]  /*7a130*/  STL.64 [R1+0x80], R20 ;  /* 0x0000801401007387 */ /* 0x000fe80000100a00 */
[----:B------:R-:W-:Y:S04]  /*7a140*/  STL.64 [R1+0x88], R22 ;  /* 0x0000881601007387 */ /* 0x000fe80000100a00 */
[----:B------:R-:W2:Y:S04]  /*7a150*/  LDSM.16.MT88.4 R20, [R13+UR5+0x16080] ;  /* 0x016080050d14783b */ /* 0x000ea80008004200 */
[----:B-1----:R-:W-:Y:S04]  /*7a160*/  STL.64 [R1+0x70], R16 ;  /* 0x0000701001007387 */ /* 0x002fe80000100a00 */
[----:B------:R-:W-:Y:S04]  /*7a170*/  STL.64 [R1+0x78], R18 ;  /* 0x0000781201007387 */ /* 0x000fe80000100a00 */
[----:B------:R-:W1:Y:S04]  /*7a180*/  LDSM.16.MT88.4 R16, [R13+UR5+0x17080] ;  /* 0x017080050d10783b */ /* 0x000e680008004200 */
[----:B------:R-:W-:Y:S04]  /*7a190*/  LDSM.16.MT88.4 R12, [R24+UR5+0x17000] ;  /* 0x01700005180c783b */ /* 0x000fe80008004200 */
[----:B0-----:R-:W-:Y:S04]  /*7a1a0*/  STL.64 [R1+0x50], R8 ;  /* 0x0000500801007387 */ /* 0x001fe80000100a00 */
[----:B------:R-:W-:Y:S04]  /*7a1b0*/  STL.64 [R1+0x58], R10 ;  /* 0x0000580a01007387 */ /* 0x000fe80000100a00 */
[----:B------:R-:W0:Y:S04]  /*7a1c0*/  LDSM.16.MT88.4 R8, [R24+UR5+0x16000] ;  /* 0x016000051808783b */ /* 0x000e280008004200 */
[----:B--2---:R-:W-:Y:S04]  /*7a1d0*/  STL.64 [R1+0x40], R20 ;  /* 0x0000401401007387 */ /* 0x004fe80000100a00 */
[----:B------:R-:W-:Y:S04]  /*7a1e0*/  STL.64 [R1+0x48], R22 ;  /* 0x0000481601007387 */ /* 0x000fe80000100a00 */
[----:B-1----:R-:W-:Y:S04]  /*7a1f0*/  STL.64 [R1+0x30], R16 ;  /* 0x0000301001007387 */ /* 0x002fe80000100a00 */
[----:B------:R-:W-:Y:S04]  /*7a200*/  STL.64 [R1+0x38], R18 ;  /* 0x0000381201007387 */ /* 0x000fe80000100a00 */
[----:B------:R-:W1:Y:S04]  /*7a210*/  LDSM.16.MT88.4 R16, [R24+UR5+0x16080] ;  /* 0x016080051810783b */ /* 0x000e680008004200 */
[----:B------:R-:W-:Y:S01]  /*7a220*/  LDSM.16.MT88.4 R20, [R25+UR5+0x16080] ;  /* 0x016080051914783b */ /* 0x000fe20008004200 */
[----:B------:R-:W2:Y:S03]  /*7a230*/  S2R R3, SR_TID.X ;  /* 0x0000000000037919 */ /* 0x000ea60000002100 */
[----:B0-----:R-:W-:Y:S04]  /*7a240*/  STL.64 [R1+0x20], R8 ;  /* 0x0000200801007387 */ /* 0x001fe80000100a00 */
[----:B------:R-:W-:Y:S04]  /*7a250*/  STL.64 [R1+0x28], R10 ;  /* 0x0000280a01007387 */ /* 0x000fe80000100a00 */
[----:B------:R-:W-:Y:S04]  /*7a260*/  STL.64 [R1+0x10], R12 ;  /* 0x0000100c01007387 */ /* 0x000fe80000100a00 */
[----:B------:R-:W-:Y:S04]  /*7a270*/  STL.64 [R1+0x18], R14 ;  /* 0x0000180e01007387 */ /* 0x000fe80000100a00 */
[----:B------:R-:W-:Y:S04]  /*7a280*/  LDSM.16.MT88.4 R8, [R24+UR5+0x17080] ;  /* 0x017080051808783b */ /* 0x000fe80008004200 */
[----:B-1----:R-:W-:Y:S04]  /*7a290*/  STL.64 [R1], R16 ;  /* 0x0000001001007387 */ /* 0x002fe80000100a00 */
[----:B------:R-:W-:Y:S04]  /*7a2a0*/  STL.64 [R1+0x8], R18 ;  /* 0x0000081201007387 */ /* 0x000fe80000100a00 */
[----:B------:R-:W0:Y:S04]  /*7a2b0*/  LDSM.16.MT88.4 R12, [R25+UR5+0x16000] ;  /* 0x01600005190c783b */ /* 0x000e280008004200 */
[----:B------:R-:W1:Y:S04]  /*7a2c0*/  LDSM.16.MT88.4 R16, [R25+UR5+0x17000] ;  /* 0x017000051910783b */ /* 0x000e680008004200 */
[----:B------:R-:W3:Y:S01]  /*7a2d0*/  LDSM.16.MT88.4 R24, [R25+UR5+0x17080] ;  /* 0x017080051918783b */ /* 0x000ee20008004200 */
[----:B--2---:R-:W-:-:S04]  /*7a2e0*/  LOP3.LUT R3, R3, 0x3f, RZ, 0xc0, !PT ;  /* 0x0000003f03037812 */ /* 0x004fc800078ec0ff */
[----:B------:R-:W-:Y:S01]  /*7a2f0*/  SHF.L.U32 R3, R3, 0x1, RZ ;  /* 0x0000000103037819 */ /* 0x000fe200000006ff */
[----:B0-----:R-:W-:Y:S04]  /*7a300*/  STL.64 [R1+0x36d8], R14 ;  /* 0x0036d80e01007387 */ /* 0x001fe80000100a00 */
[----:B------:R-:W-:Y:S04]  /*7a310*/  STL.64 [R1+0x36d0], R12 ;  /* 0x0036d00c01007387 */ /* 0x000fe80000100a00 */
[----:B------:R-:W-:Y:S04]  /*7a320*/  STL [R1+0x3568], R29 ;  /* 0x0035681d01007387 */ /* 0x000fe80000100800 */
[----:B------:R-:W-:Y:S04]  /*7a330*/  STL.64 [R1+0x3270], R22 ;  /* 0x0032701601007387 */ /* 0x000fe80000100a00 */
[----:B------:R-:W-:Y:S04]  /*7a340*/  STL.64 [R1+0x3268], R20 ;  /* 0x0032681401007387 */ /* 0x000fe80000100a00 */
[----:B-1----:R-:W-:Y:S04]  /*7a350*/  STL.64 [R1+0x2e48], R18 ;  /* 0x002e481201007387 */ /* 0x002fe80000100a00 */
[----:B------:R0:W-:Y:S04]  /*7a360*/  STL.64 [R1+0x2e40], R16 ;  /* 0x002e401001007387 */ /* 0x0001e80000100a00 */
[----:B0-----:R-:W2:Y:S04]  /*7a370*/  LDL.LU.64 R16, [R1+0x190] ;  /* 0x0001900001107983 */ /* 0x001ea80000300a00 */
[----:B------:R-:W4:Y:S04]  /*7a380*/  LDL.64 R18, [R1+0x198] ;  /* 0x0001980001127983 */ /* 0x000f280000100a00 */
[----:B----4-:R-:W-:Y:S04]  /*7a390*/  STL [R1+0x3364], R19 ;  /* 0x0033641301007387 */ /* 0x010fe80000100800 */
[----:B------:R-:W-:Y:S04]  /*7a3a0*/  STL [R1+0x3a10], R18 ;  /* 0x003a101201007387 */ /* 0x000fe80000100800 */
[----:B--2---:R-:W-:Y:S04]  /*7a3b0*/  STL.64 [R1+0x3a08], R16 ;  /* 0x003a081001007387 */ /* 0x004fe80000100a00 */
[----:B------:R-:W-:Y:S04]  /*7a3c0*/  STL.64 [R1+0x2b00], R10 ;  /* 0x002b000a01007387 */ /* 0x000fe80000100a00 */
[----:B------:R0:W-:Y:S04]  /*7a3d0*/  STL.64 [R1+0x2af8], R8 ;  /* 0x002af80801007387 */ /* 0x0001e80000100a00 */
[----:B0-----:R-:W2:Y:S04]  /*7a3e0*/  LDL.LU R8, [R1+0x110] ;  /* 0x0001100001087983 */ /* 0x001ea80000300800 */
[----:B------:R-:W2:Y:S04]  /*7a3f0*/  LDL.LU R9, [R1+0x114] ;  /* 0x0001140001097983 */ /* 0x000ea80000300800 */
[----:B------:R-:W4:Y:S04]  /*7a400*/  LDL R10, [R1+0x118] ;  /* 0x00011800010a7983 */ /* 0x000f280000100800 */
[----:B----4-:R-:W-:Y:S04]  /*7a410*/  STL [R1+0x3178], R10 ;  /* 0x0031780a01007387 */ /* 0x010fe80000100800 */
[----:B------:R-:W4:Y:S04]  /*7a420*/  LDL R11, [R1+0x11c] ;  /* 0x00011c00010b7983 */ /* 0x000f280000100800 */
        /* <DEDUP_REMOVED lines=10> */
[----:B0-----:R-:W2:Y:S04]  /*7a4d0*/  LDL.LU R18, [R1+0x1b8] ;  /* 0x0001b80001127983 */ /* 0x001ea80000300800 */
[----:B------:R-:W2:Y:S04]  /*7a4e0*/  LDL.LU R19, [R1+0x1bc] ;  /* 0x0001bc0001137983 */ /* 0x000ea80000300800 */
[----:B--2---:R0:W-:Y:S04]  /*7a4f0*/  STL.64 [R1+0x3a38], R18 ;  /* 0x003a381201007387 */ /* 0x0041e80000100a00 */
[----:B0-----:R-:W2:Y:S04]  /*7a500*/  LDL.LU R18, [R1+0x1c8] ;  /* 0x0001c80001127983 */ /* 0x001ea80000300800 */
[----:B------:R-:W2:Y:S04]  /*7a510*/  LDL.LU R19, [R1+0x1cc] ;  /* 0x0001cc0001137983 */ /* 0x000ea80000300800 */
[----:B--2---:R-:W-:Y:S04]  /*7a520*/  STL.64 [R1+0x3a50], R18 ;  /* 0x003a501201007387 */ /* 0x004fe80000100a00 */
[----:B------:R-:W-:Y:S04]  /*7a530*/  STL.64 [R1+0x3a00], R14 ;  /* 0x003a000e01007387 */ /* 0x000fe80000100a00 */
[----:B------:R0:W-:Y:S04]  /*7a540*/  STL.64 [R1+0x39f8], R12 ;  /* 0x0039f80c01007387 */ /* 0x0001e80000100a00 */
[----:B0-----:R-:W2:Y:S04]  /*7a550*/  LDL.LU R12, [R1+0x5e0] ;  /* 0x0005e000010c7983 */ /* 0x001ea80000300800 */
[----:B------:R-:W2:Y:S04]  /*7a560*/  LDL.LU R13, [R1+0x5e4] ;  /* 0x0005e400010d7983 */ /* 0x000ea80000300800 */
[----:B------:R-:W2:Y:S04]  /*7a570*/  LDL.LU R14, [R1+0x5e8] ;  /* 0x0005e800010e7983 */ /* 0x000ea80000300800 */
[----:B------:R-:W2:Y:S04]  /*7a580*/  LDL.LU R15, [R1+0x5ec] ;  /* 0x0005ec00010f7983 */ /* 0x000ea80000300800 */
[----:B------:R-:W2:Y:S04]  /*7a590*/  LDL.LU R18, [R1+0x1d8] ;  /* 0x0001d80001127983 */ /* 0x000ea80000300800 */
[----:B------:R-:W2:Y:S04]  /*7a5a0*/  LDL.LU R19, [R1+0x1dc] ;  /* 0x0001dc0001137983 */ /* 0x000ea80000300800 */
[----:B--2---:R0:W-:Y:S04]  /*7a5b0*/  STL.64 [R1+0x3a68], R18 ;  /* 0x003a681201007387 */ /* 0x0041e80000100a00 */
        /* <DEDUP_REMOVED lines=49> */
[----:B0-----:R-:W3:Y:S04]  /*7a8d0*/  LDL.LU R12, [R1+0x660] ;  /* 0x00066000010c7983 */ /* 0x001ee80000300800 */
[----:B------:R-:W3:Y:S04]  /*7a8e0*/  LDL.LU R13, [R1+0x664] ;  /* 0x00066400010d7983 */ /* 0x000ee80000300800 */
[----:B------:R-:W3:Y:S04]  /*7a8f0*/  LDL.LU R14, [R1+0x668] ;  /* 0x00066800010e7983 */ /* 0x000ee80000300800 */
[----:B------:R-:W3:Y:S04]  /*7a900*/  LDL.LU R15, [R1+0x66c] ;  /* 0x00066c00010f7983 */ /* 0x000ee80000300800 */
[----:B------:R-:W2:Y:S01]  /*7a910*/  LDL.LU.64 R20, [R1+0xb0] ;  /* 0x0000b00001147983 */ /* 0x000ea20000300a00 */
[C---:B---3--:R-:W-:Y:S03]  /*7a920*/  HMMA.16816.F32.BF16 R16, R4.reuse, R18, R12 ;  /* 0x000000120410723c */ /* 0x048fe6000004180c */
[----:B--2---:R0:W-:Y:S04]  /*7a930*/  STL.64 [R1+0x39e0], R20 ;  /* 0x0039e01401007387 */ /* 0x0041e80000100a00 */
[----:B0-----:R-:W2:Y:S04]  /*7a940*/  LDL.64 R20, [R1+0x180] ;  /* 0x0001800001147983 */ /* 0x001ea80000100a00 */
[----:B----4-:R-:W-:Y:S04]  /*7a950*/  STL [R1+0x31f0], R11 ;  /* 0x0031f00b01007387 */ /* 0x010fe80000100800 */
[----:B------:R-:W-:Y:S04]  /*7a960*/  STL [R1+0x29d8], R2 ;  /* 0x0029d80201007387 */ /* 0x000fe80000100800 */
[----:B------:R-:W-:Y:S04]  /*7a970*/  STL.64 [R1+0x29b0], R26 ;  /* 0x0029b01a01007387 */ /* 0x000fe80000100a00 */
[----:B------:R0:W-:Y:S04]  /*7a980*/  STL.64 [R1+0x29a8], R24 ;  /* 0x0029a81801007387 */ /* 0x0001e80000100a00 */
[----:B0-----:R-:W3:Y:S04]  /*7a990*/  LDL.64 R24, [R1+0x170] ;  /* 0x0001700001187983 */ /* 0x001ee80000100a00 */
[----:B------:R-:W-:Y:S04]  /*7a9a0*/  STL [R1+0x2840], R0 ;  /* 0x0028400001007387 */ /* 0x000fe80000100800 */
        /* <DEDUP_REMOVED lines=20> */
[----:B------:R-:W-:Y:S01]  /*7aaf0*/  STL.64 [R1+0x980], R16 ;  /* 0x0009801001007387 */ /* 0x000fe20000100a00 */
[----:B------:R-:W-:-:S03]  /*7ab00*/  IMAD.MOV.U32 R11, RZ, RZ, R19 ;  /* 0x000000ffff0b7224 */ /* 0x000fc600078e0013 */
[----:B------:R0:W-:Y:S04]  /*7ab10*/  STL [R1+0x988], R18 ;  /* 0x0009881201007387 */ /* 0x0001e80000100800 */
[----:B0-----:R-:W4:Y:S04]  /*7ab20*/  LDL.LU.64 R18, [R1+0x3a68] ;  /* 0x003a680001127983 */ /* 0x001f280000300a00 */
[----:B------:R-:W-:Y:S04]  /*7ab30*/  STL [R1+0x39f0], R11 ;  /* 0x0039f00b01007387 */ /* 0x000fe80000100800 */
[----:B------:R0:W-:Y:S04]  /*7ab40*/  STL.64 [R1+0x39e8], R8 ;  /* 0x0039e80801007387 */ /* 0x0001e80000100a00 */
[----:B0-----:R-:W2:Y:S04]  /*7ab50*/  LDL.LU.64 R8, [R1+0xa0] ;  /* 0x0000a00001087983 */ /* 0x001ea80000300a00 */
[----:B------:R-:W2:Y:S01]  /*7ab60*/  LDL.LU.64 R10, [R1+0xa8] ;  /* 0x0000a800010a7983 */ /* 0x000ea20000300a00 */
        /* <DEDUP_REMOVED lines=14> */
[----:B------:R-:W4:Y:S04]  /*7ac50*/  LDL.LU.64 R12, [R1+0x3a28] ;  /* 0x003a2800010c7983 */ /* 0x000f280000300a00 */
[----:B------:R-:W2:Y:S04]  /*7ac60*/  LDL.LU.64 R18, [R1+0x3a20] ;  /* 0x003a200001127983 */ /* 0x000ea80000300a00 */
[----:B------:R-:W2:Y:S05]  /*7ac70*/  LDL.LU.64 R16, [R1+0x3a18] ;  /* 0x003a180001107983 */ /* 0x000eaa0000300a00 */
[----:B------:R0:W-:Y:S04]  /*7ac80*/  STL.64 [R1+0x930], R4 ;  /* 0x0009300401007387 */ /* 0x0001e80000100a00 */
[----:B------:R-:W-:Y:S04]  /*7ac90*/  STL.64 [R1+0x938], R6 ;  /* 0x0009380601007387 */ /* 0x000fe80000100a00 */
[----:B0-----:R-:W2:Y:S04]  /*7aca0*/  LDL.LU R4, [R1+0xc0] ;  /* 0x0000c00001047983 */ /* 0x001ea80000300800 */
[----:B------:R-:W2:Y:S04]  /*7acb0*/  LDL.LU R5, [R1+0xc4] ;  /* 0x0000c40001057983 */ /* 0x000ea80000300800 */
[----:B--2---:R0:W-:Y:S04]  /*7acc0*/  STL.64 [R1+0x3940], R4 ;  /* 0x0039400401007387 */ /* 0x0041e80000100a00 */
[----:B0-----:R-:W2:Y:S02]  /*7acd0*/  LDL.64 R4, [R1+0x1a0] ;  /* 0x0001a00001047983 */ /* 0x001ea40000100a00 */
[----:B--2---:R-:W-:-:S15]  /*7ace0*/  HMMA.16816.F32.BF16 R16, R8, R4, R16 ;  /* 0x000000040810723c */ /* 0x004fde0000041810 */
[----:B------:R-:W-:-:S04]  /*7acf0*/  NOP ;  /* 0x0000000000007918 */ /* 0x000fc80000000000 */
[----:B------:R-:W-:Y:S04]  /*7ad00*/  STL.64 [R1+0x920], R16 ;  /* 0x0009201001007387 */ /* 0x000fe80000100a00 */
[----:B------:R0:W-:Y:S04]  /*7ad10*/  STL.64 [R1+0x928], R18 ;  /* 0x0009281201007387 */ /* 0x0001e80000100a00 */
[----:B0-----:R-:W2:Y:S04]  /*7ad20*/  LDL.LU R18, [R1+0x3a10] ;  /* 0x003a100001127983 */ /* 0x001ea80000300800 */
[----:B------:R-:W4:Y:S01]  /*7ad30*/  LDL.LU.64 R16, [R1+0x3a08] ;  /* 0x003a080001107983 */ /* 0x000f220000300a00 */
[----:B------:R-:W-:-:S02]  /*7ad40*/  IMAD.MOV.U32 R2, RZ, RZ, R4 ;  /* 0x000000ffff027224 */ /* 0x000fc400078e0004 */
[----:B------:R-:W-:Y:S01]  /*7ad50*/  IMAD.MOV.U32 R0, RZ, RZ, R5 ;  /* 0x000000ffff007224 */ /* 0x000fe200078e0005 */
[----:B------:R-:W3:Y:S04]  /*7ad60*/  LDL.LU R4, [R1+0x5c0] ;  /* 0x0005c00001047983 */ /* 0x000ee80000300800 */
        /* <DEDUP_REMOVED lines=8> */
[----:B------:R-:W4:Y:S01]  /*7adf0*/  LDL.LU.64 R12, [R1+0x39f8] ;  /* 0x0039f800010c7983 */ /* 0x000f220000300a00 */
[----:B------:R-:W-:-:S02]  /*7ae00*/  IMAD.MOV.U32 R26, RZ, RZ, R8 ;  /* 0x000000ffff1a7224 */ /* 0x000fc400078e0008 */
[----:B------:R-:W-:Y:S01]  /*7ae10*/  IMAD.MOV.U32 R19, RZ, RZ, R9 ;  /* 0x000000ffff137224 */ /* 0x000fe200078e0009 */
[----:B--2---:R0:W-:Y:S04]  /*7ae20*/  STL [R1+0x3900], R18 ;  /* 0x0039001201007387 */ /* 0x0041e80000100800 */
[----:B------:R1:W-:Y:S01]  /*7ae30*/  STL.64 [R1+0x38f8], R16 ;  /* 0x0038f81001007387 */ /* 0x0003e20000100a00 */
[----:B------:R-:W-:Y:S01]  /*7ae40*/  MOV R3, R21 ;  /* 0x0000001500037202 */ /* 0x000fe20000000f00 */
[----:B0-----:R-:W-:Y:S02]  /*7ae50*/  IMAD.MOV.U32 R18, RZ, RZ, R10 ;  /* 0x000000ffff127224 */ /* 0x001fe400078e000a */
[----:B-1----:R-:W-:Y:S01]  /*7ae60*/  IMAD.MOV.U32 R17, RZ, RZ, R11 ;  /* 0x000000ffff117224 */ /* 0x002fe200078e000b */
[----:B----4-:R-:W-:Y:S01]  /*7ae70*/  HMMA.16816.F32.BF16 R12, R8, R20, R12 ;  /* 0x00000014080c723c */ /* 0x010fe2000004180c */
[----:B------:R-:W2:Y:S04]  /*7ae80*/  LDL.LU R11, [R1+0x39f0] ;  /* 0x0039f000010b7983 */ /* 0x000ea80000300800 */
[----:B------:R-:W4:Y:S01]  /*7ae90*/  LDL.LU.64 R8, [R1+0x39e8] ;  /* 0x0039e80001087983 */ /* 0x000f220000300a00 */
[----:B------:R-:W-:-:S13]  /*7aea0*/  IMAD.MOV.U32 R16, RZ, RZ, R20 ;  /* 0x000000ffff107224 */ /* 0x000fda00078e0014 */
[----:B------:R-:W-:Y:S01]  /*7aeb0*/  STL [R1+0x904], R13 ;  /* 0x0009040d01007387 */ /* 0x000fe20000100800 */
[----:B------:R-:W-:-:S03]  /*7aec0*/  IMAD.MOV.U32 R10, RZ, RZ, R12 ;  /* 0x000000ffff0a7224 */ /* 0x000fc600078e000c */
[----:B------:R-:W-:Y:S04]  /*7aed0*/  STL.64 [R1+0x908], R14 ;  /* 0x0009080e01007387 */ /* 0x000fe80000100a00 */
[----:B------:R-:W3:Y:S04]  /*7aee0*/  LDL.LU R20, [R1+0x5b0] ;  /* 0x0005b00001147983 */ /* 0x000ee80000300800 */
[----:B------:R-:W3:Y:S04]  /*7aef0*/  LDL.LU R21, [R1+0x5b4] ;  /* 0x0005b40001157983 */ /* 0x000ee80000300800 */
[----:B------:R-:W3:Y:S04]  /*7af00*/  LDL.LU R22, [R1+0x5b8] ;  /* 0x0005b80001167983 */ /* 0x000ee80000300800 */
[----:B------:R-:W3:Y:S04]  /*7af10*/  LDL.LU R23, [R1+0x5bc] ;  /* 0x0005bc0001177983 */ /* 0x000ee80000300800 */
[----:B--2---:R-:W-:Y:S04]  /*7af20*/  STL.64 [R1+0x39a0], R10 ;  /* 0x0039a00a01007387 */ /* 0x004fe80000100a00 */
[----:B----4-:R0:W-:Y:S04]  /*7af30*/  STL.64 [R1+0x3998], R8 ;  /* 0x0039980801007387 */ /* 0x0101e80000100a00 */
        /* <DEDUP_REMOVED lines=9> */
[----:B------:R-:W4:Y:S01]  /*7afd0*/  LDL.LU R14, [R1+0x68] ;  /* 0x00006800010e7983 */ /* 0x000f220000300800 */
[----:B------:R-:W-:-:S05]  /*7afe0*/  IMAD.MOV.U32 R15, RZ, RZ, R28 ;  /* 0x000000ffff0f7224 */ /* 0x000fca00078e001c */
[----:B----4-:R0:W-:Y:S04]  /*7aff0*/  STL.64 [R1+0x3920], R14 ;  /* 0x0039200e01007387 */ /* 0x0101e80000100a00 */
[----:B--2---:R1:W-:Y:S01]  /*7b000*/  STL.64 [R1+0x3918], R12 ;  /* 0x0039180c01007387 */ /* 0x0043e20000100a00 */
[----:B0-----:R-:W-:Y:S02]  /*7b010*/  IMAD.MOV.U32 R14, RZ, RZ, R18 ;  /* 0x000000ffff0e7224 */ /* 0x001fe400078e0012 */
[----:B------:R-:W-:Y:S02]  /*7b020*/  IMAD.MOV.U32 R15, RZ, RZ, R17 ;  /* 0x000000ffff0f7224 */ /* 0x000fe400078e0011 */
[----:B-1----:R-:W-:Y:S02]  /*7b030*/  IMAD.MOV.U32 R12, RZ, RZ, R26 ;  /* 0x000000ffff0c7224 */ /* 0x002fe400078e001a */
[----:B------:R-:W-:-:S07]  /*7b040*/  IMAD.MOV.U32 R13, RZ, RZ, R19 ;  /* 0x000000ffff0d7224 */ /* 0x000fce00078e0013 */
[----:B---3--:R-:W-:-:S15]  /*7b050*/  HMMA.16816.F32.BF16 R4, R12, R24, R4 ;  /* 0x000000180c04723c */ /* 0x008fde0000041804 */
[----:B------:R-:W-:-:S04]  /*7b060*/  NOP ;  /* 0x0000000000007918 */ /* 0x000fc80000000000 */
[----:B------:R0:W-:Y:S01]  /*7b070*/  STL.64 [R1+0x8e0], R4 ;  /* 0x0008e00401007387 */ /* 0x0001e20000100a00 */
[----:B------:R-:W-:-:S03]  /*7b080*/  IMAD.MOV.U32 R28, RZ, RZ, R7 ;  /* 0x000000ffff1c7224 */ /* 0x000fc600078e0007 */
[----:B------:R-:W-:Y:S04]  /*7b090*/  STL [R1+0x8e8], R6 ;  /* 0x0008e80601007387 */ /* 0x000fe80000100800 */
[----:B0-----:R-:W2:Y:S04]  /*7b0a0*/  LDL R4, [R1+0xd0] ;  /* 0x0000d00001047983 */ /* 0x001ea80000100800 */
[----:B------:R-:W2:Y:S04]  /*7b0b0*/  LDL R5, [R1+0xd4] ;  /* 0x0000d40001057983 */ /* 0x000ea80000100800 */
[----:B--2---:R0:W-:Y:S04]  /*7b0c0*/  STL.64 [R1+0x3958], R4 ;  /* 0x0039580401007387 */ /* 0x0041e80000100a00 */
[----:B0-----:R-:W2:Y:S04]  /*7b0d0*/  LDL.64 R4, [R1+0x160] ;  /* 0x0001600001047983 */ /* 0x001ea80000100a00 */
[----:B------:R0:W-:Y:S04]  /*7b0e0*/  STL.64 [R1+0x38d8], R24 ;  /* 0x0038d81801007387 */ /* 0x0001e80000100a00 */
[----:B0-----:R-:W3:Y:S04]  /*7b0f0*/  LDL.LU R24, [R1+0x5a0] ;  /* 0x0005a00001187983 */ /* 0x001ee80000300800 */
[----:B------:R-:W3:Y:S04]  /*7b100*/  LDL.LU R25, [R1+0x5a4] ;  /* 0x0005a40001197983 */ /* 0x000ee80000300800 */
[----:B------:R-:W3:Y:S04]  /*7b110*/  LDL.LU R26, [R1+0x5a8] ;  /* 0x0005a800011a7983 */ /* 0x000ee80000300800 */
[----:B------:R-:W3:Y:S04]  /*7b120*/  LDL.LU R27, [R1+0x5ac] ;  /* 0x0005ac00011b7983 */ /* 0x000ee80000300800 */
[----:B------:R-:W-:Y:S01]  /*7b130*/  STL [R1+0x31a8], R28 ;  /* 0x0031a81c01007387 */ /* 0x000fe20000100800 */
[----:B--2---:R-:W-:Y:S01]  /*7b140*/  HMMA.16816.F32.BF16 R20, R12, R4, R20 ;  /* 0x000000040c14723c */ /* 0x004fe20000041814 */
[----:B------:R-:W-:-:S02]  /*7b150*/  IMAD.MOV.U32 R18, RZ, RZ, R4 ;  /* 0x000000ffff127224 */ /* 0x000fc400078e0004 */
[----:B------:R-:W-:-:S15]  /*7b160*/  IMAD.MOV.U32 R17, RZ, RZ, R5 ;  /* 0x000000ffff117224 */ /* 0x000fde00078e0005 */
[----:B------:R-:W-:Y:S01]  /*7b170*/  NOP ;  /* 0x0000000000007918 */ /* 0x000fe20000000000 */
[----:B------:R0:W-:Y:S04]  /*7b180*/  STL.64 [R1+0x8d0], R20 ;  /* 0x0008d01401007387 */ /* 0x0001e80000100a00 */
[----:B------:R1:W-:Y:S04]  /*7b190*/  STL.64 [R1+0x8d8], R22 ;  /* 0x0008d81601007387 */ /* 0x0003e80000100a00 */
[----:B0-----:R-:W2:Y:S04]  /*7b1a0*/  LDL.LU.64 R20, [R1+0x39e0] ;  /* 0x0039e00001147983 */ /* 0x001ea80000300a00 */
[----:B------:R-:W4:Y:S04]  /*7b1b0*/  LDL R4, [R1+0xe0] ;  /* 0x0000e00001047983 */ /* 0x000f280000100800 */
[----:B------:R-:W4:Y:S01]  /*7b1c0*/  LDL R5, [R1+0xe4] ;  /* 0x0000e40001057983 */ /* 0x000f220000100800 */
[----:B-1----:R-:W-:Y:S01]  /*7b1d0*/  MOV R22, R8 ;  /* 0x0000000800167202 */ /* 0x002fe20000000f00 */
[----:B------:R-:W-:-:S02]  /*7b1e0*/  IMAD.MOV.U32 R19, RZ, RZ, R9 ;  /* 0x000000ffff137224 */ /* 0x000fc400078e0009 */
[----:B----4-:R3:W-:Y:S02]  /*7b1f0*/  STL.64 [R1+0x3970], R4 ;  /* 0x0039700401007387 */ /* 0x0107e40000100a00 */
[----:B---3--:R-:W-:-:S15]  /*7b200*/  HMMA.16816.F32.BF16 R4, R12, R8, R24 ;  /* 0x000000080c04723c */ /* 0x008fde0000041818 */
[----:B------:R-:W-:-:S04]  /*7b210*/  NOP ;  /* 0x0000000000007918 */ /* 0x000fc80000000000 */
[----:B------:R0:W-:Y:S04]  /*7b220*/  STL.64 [R1+0x8c0], R4 ;  /* 0x0008c00401007387 */ /* 0x0001e80000100a00 */
[----:B------:R-:W-:Y:S04]  /*7b230*/  STL.64 [R1+0x8c8], R6 ;  /* 0x0008c80601007387 */ /* 0x000fe80000100a00 */
[----:B------:R-:W-:Y:S04]  /*7b240*/  STL [R1+0x39d8], R22 ;  /* 0x0039d81601007387 */ /* 0x000fe80000100800 */
[----:B--2---:R-:W-:Y:S04]  /*7b250*/  STL.64 [R1+0x39d0], R20 ;  /* 0x0039d01401007387 */ /* 0x004fe80000100a00 */
[----:B0-----:R-:W2:Y:S04]  /*7b260*/  LDL R4, [R1+0xf0] ;  /* 0x0000f00001047983 */ /* 0x001ea80000100800 */
[----:B------:R-:W2:Y:S04]  /*7b270*/  LDL R5, [R1+0xf4] ;  /* 0x0000f40001057983 */ /* 0x000ea80000100800 */
[----:B--2---:R-:W-:Y:S04]  /*7b280*/  STL.64 [R1+0x3988], R4 ;  /* 0x0039880401007387 */ /* 0x004fe80000100a00 */
[----:B------:R-:W-:Y:S04]  /*7b290*/  STL.64 [R1+0x3938], R18 ;  /* 0x0039381201007387 */ /* 0x000fe80000100a00 */
[----:B------:R0:W-:Y:S04]  /*7b2a0*/  STL.64 [R1+0x3930], R16 ;  /* 0x0039301001007387 */ /* 0x0001e80000100a00 */
[----:B0-----:R-:W2:Y:S04]  /*7b2b0*/  LDL.LU R16, [R1+0x510] ;  /* 0x0005100001107983 */ /* 0x001ea80000300800 */
[----:B------:R-:W2:Y:S04]  /*7b2c0*/  LDL.LU R17, [R1+0x514] ;  /* 0x0005140001117983 */ /* 0x000ea80000300800 */
[----:B------:R-:W3:Y:S04]  /*7b2d0*/  LDL.LU R18, [R1+0x518] ;  /* 0x0005180001127983 */ /* 0x000ee80000300800 */
[----:B------:R-:W3:Y:S04]  /*7b2e0*/  LDL.LU R19, [R1+0x51c] ;  /* 0x00051c0001137983 */ /* 0x000ee80000300800 */
[----:B------:R-:W4:Y:S04]  /*7b2f0*/  LDL.64 R8, [R1+0x120] ;  /* 0x0001200001087983 */ /* 0x000f280000100a00 */
[----:B----4-:R0:W-:Y:S04]  /*7b300*/  STL.64 [R1+0x39b8], R8 ;  /* 0x0039b80801007387 */ /* 0x0101e80000100a00 */
[----:B------:R-:W4:Y:S04]  /*7b310*/  LDL.64 R4, [R1+0x100] ;  /* 0x0001000001047983 */ /* 0x000f280000100a00 */
[----:B0-----:R-:W2:Y:S04]  /*7b320*/  LDL.64 R8, [R1+0x130] ;  /* 0x0001300001087983 */ /* 0x001ea80000100a00 */
[----:B----4-:R0:W-:Y:S04]  /*7b330*/  STL.64 [R1+0x3990], R4 ;  /* 0x0039900401007387 */ /* 0x0101e80000100a00 */
[----:B0-----:R-:W4:Y:S04]  /*7b340*/  LDL.LU R4, [R1+0x560] ;  /* 0x0005600001047983 */ /* 0x001f280000300800 */
[----:B------:R-:W4:Y:S04]  /*7b350*/  LDL.LU R5, [R1+0x564] ;  /* 0x0005640001057983 */ /* 0x000f280000300800 */
[----:B------:R-:W2:Y:S04]  /*7b360*/  LDL.LU R6, [R1+0x568] ;  /* 0x0005680001067983 */ /* 0x000ea80000300800 */
[----:B------:R-:W2:Y:S04]  /*7b370*/  LDL.LU R7, [R1+0x56c] ;  /* 0x00056c0001077983 */ /* 0x000ea80000300800 */
[----:B------:R-:W3:Y:S04]  /*7b380*/  LDL.LU R24, [R1+0x590] ;  /* 0x0005900001187983 */ /* 0x000ee80000300800 */
[----:B------:R-:W3:Y:S04]  /*7b390*/  LDL.LU R25, [R1+0x594] ;  /* 0x0005940001197983 */ /* 0x000ee80000300800 */
[----:B------:R-:W3:Y:S04]  /*7b3a0*/  LDL.LU R26, [R1+0x598] ;  /* 0x00059800011a7983 */ /* 0x000ee80000300800 */
[----:B------:R-:W3:Y:S04]  /*7b3b0*/  LDL.LU R27, [R1+0x59c] ;  /* 0x00059c00011b7983 */ /* 0x000ee80000300800 */
[----:B------:R-:W3:Y:S04]  /*7b3c0*/  LDL.64 R20, [R1+0x140] ;  /* 0x0001400001147983 */ /* 0x000ee80000100a00 */
        /* <DEDUP_REMOVED lines=18> */
[C---:B------:R-:W-:Y:S03]  /*7b4f0*/  HMMA.16816.F32.BF16 R24, R12.reuse, R20, R24 ;  /* 0x000000140c18723c */ /* 0x040fe60000041818 */
[----:B----4-:R-:W-:Y:S04]  /*7b500*/  STL.64 [R1+0x3968], R18 ;  /* 0x0039681201007387 */ /* 0x010fe80000100a00 */
[----:B---3--:R0:W-:Y:S04]  /*7b510*/  STL.64 [R1+0x3960], R16 ;  /* 0x0039601001007387 */ /* 0x0081e80000100a00 */
[----:B0-----:R-:W3:Y:S04]  /*7b520*/  LDL.LU R16, [R1+0x530] ;  /* 0x0005300001107983 */ /* 0x001ee80000300800 */
[----:B------:R-:W3:Y:S04]  /*7b530*/  LDL.LU R17, [R1+0x534] ;  /* 0x0005340001117983 */ /* 0x000ee80000300800 */
[----:B------:R-:W4:Y:S04]  /*7b540*/  LDL.LU R18, [R1+0x538] ;  /* 0x0005380001127983 */ /* 0x000f280000300800 */
[----:B------:R-:W4:Y:S01]  /*7b550*/  LDL.LU R19, [R1+0x53c] ;  /* 0x00053c0001137983 */ /* 0x000f220000300800 */
[----:B--2---:R-:W-:Y:S01]  /*7b560*/  HMMA.16816.F32.BF16 R4, R12, R8, R4 ;  /* 0x000000080c04723c */ /* 0x004fe20000041804 */
[----:B------:R-:W-:-:S02]  /*7b570*/  IMAD.MOV.U32 R23, RZ, RZ, R21 ;  /* 0x000000ffff177224 */ /* 0x000fc400078e0015 */
[----:B----4-:R-:W-:Y:S04]  /*7b580*/  STL.64 [R1+0x3980], R18 ;  /* 0x0039801201007387 */ /* 0x010fe80000100a00 */
[----:B---3--:R0:W-:Y:S04]  /*7b590*/  STL.64 [R1+0x3978], R16 ;  /* 0x0039781001007387 */ /* 0x0081e80000100a00 */
[----:B0-----:R-:W2:Y:S04]  /*7b5a0*/  LDL.LU R16, [R1+0x540] ;  /* 0x0005400001107983 */ /* 0x001ea80000300800 */
[----:B------:R-:W2:Y:S04]  /*7b5b0*/  LDL.LU R17, [R1+0x544] ;  /* 0x0005440001117983 */ /* 0x000ea80000300800 */
[----:B------:R-:W2:Y:S04]  /*7b5c0*/  LDL.LU R18, [R1+0x548] ;  /* 0x0005480001127983 */ /* 0x000ea80000300800 */
[----:B------:R-:W2:Y:S04]  /*7b5d0*/  LDL.LU R19, [R1+0x54c] ;  /* 0x00054c0001137983 */ /* 0x000ea80000300800 */
[----:B------:R0:W-:Y:S04]  /*7b5e0*/  STL.64 [R1+0x8b0], R24 ;  /* 0x0008b01801007387 */ /* 0x0001e80000100a00 */
[----:B------:R1:W-:Y:S04]  /*7b5f0*/  STL.64 [R1+0x8b8], R26 ;  /* 0x0008b81a01007387 */ /* 0x0003e80000100a00 */
[----:B------:R-:W3:Y:S01]  /*7b600*/  LDL.LU R22, [R1+0x39d8] ;  /* 0x0039d80001167983 */ /* 0x000ee20000300800 */
[----:B0-----:R-:W-:-:S03]  /*7b610*/  IMAD.MOV.U32 R24, RZ, RZ, R20 ;  /* 0x000000ffff187224 */ /* 0x001fc600078e0014 */
[----:B------:R-:W4:Y:S01]  /*7b620*/  LDL.LU.64 R20, [R1+0x39d0] ;  /* 0x0039d00001147983 */ /* 0x000f220000300a00 */
[----:B------:R-:W-:-:S03]  /*7b630*/  IMAD.MOV.U32 R25, RZ, RZ, R9 ;  /* 0x000000ffff197224 */ /* 0x000fc600078e0009 */
[----:B------:R-:W-:Y:S01]  /*7b640*/  STL.64 [R1+0x8a0], R4 ;  /* 0x0008a00401007387 */ /* 0x000fe20000100a00 */
[----:B-1----:R-:W-:-:S03]  /*7b650*/  IMAD.MOV.U32 R26, RZ, RZ, R8 ;  /* 0x000000ffff1a7224 */ /* 0x002fc600078e0008 */
        /* <DEDUP_REMOVED lines=13> */
[----:B------:R-:W2:Y:S02]  /*7b730*/  LDL.LU.64 R8, [R1+0x3998] ;  /* 0x0039980001087983 */ /* 0x000ea40000300a00 */
[----:B--2---:R-:W-:-:S15]  /*7b740*/  HMMA.16816.F32.BF16 R4, R12, R8, R4 ;  /* 0x000000080c04723c */ /* 0x004fde0000041804 */
[----:B------:R-:W-:-:S04]  /*7b750*/  NOP ;  /* 0x0000000000007918 */ /* 0x000fc80000000000 */
[----:B------:R0:W-:Y:S04]  /*7b760*/  STL.64 [R1+0x880], R4 ;  /* 0x0008800401007387 */ /* 0x0001e80000100a00 */
[----:B------:R-:W-:Y:S04]  /*7b770*/  STL.64 [R1+0x888], R6 ;  /* 0x0008880601007387 */ /* 0x000fe80000100a00 */
[----:B0-----:R-:W2:Y:S04]  /*7b780*/  LDL.LU.64 R4, [R1+0x3990] ;  /* 0x0039900001047983 */ /* 0x001ea80000300a00 */
[----:B------:R-:W-:Y:S04]  /*7b790*/  STL.64 [R1+0x3858], R10 ;  /* 0x0038580a01007387 */ /* 0x000fe80000100a00 */
[----:B------:R0:W-:Y:S04]  /*7b7a0*/  STL.64 [R1+0x3850], R8 ;  /* 0x0038500801007387 */ /* 0x0001e80000100a00 */
[----:B0-----:R-:W2:Y:S04]  /*7b7b0*/  LDL.LU R8, [R1+0x550] ;  /* 0x0005500001087983 */ /* 0x001ea80000300800 */
[----:B------:R-:W2:Y:S04]  /*7b7c0*/  LDL.LU R9, [R1+0x554] ;  /* 0x0005540001097983 */ /* 0x000ea80000300800 */
[----:B------:R-:W2:Y:S04]  /*7b7d0*/  LDL.LU R10, [R1+0x558] ;  /* 0x00055800010a7983 */ /* 0x000ea80000300800 */
[----:B------:R-:W2:Y:S02]  /*7b7e0*/  LDL.LU R11, [R1+0x55c] ;  /* 0x00055c00010b7983 */ /* 0x000ea40000300800 */
[----:B--2---:R-:W-:-:S15]  /*7b7f0*/  HMMA.16816.F32.BF16 R8, R12, R4, R8 ;  /* 0x000000040c08723c */ /* 0x004fde0000041808 */
        /* <DEDUP_REMOVED lines=24> */
[----:B--2---:R-:W-:-:S15]  /*7b980*/  HMMA.16816.F32.BF16 R16, R12, R4, R16 ;  /* 0x000000040c10723c */ /* 0x004fde0000041810 */
[----:B------:R-:W-:-:S04]  /*7b990*/  NOP ;  /* 0x0000000000007918 */ /* 0x000fc80000000000 */
[----:B------:R-:W-:Y:S04]  /*7b9a0*/  STL.64 [R1+0x830], R16 ;  /* 0x0008301001007387 */ /* 0x000fe80000100a00 */
[----:B------:R0:W-:Y:S04]  /*7b9b0*/  STL.64 [R1+0x838], R18 ;  /* 0x0008381201007387 */ /* 0x0001e80000100a00 */
[----:B0-----:R-:W2:Y:S04]  /*7b9c0*/  LDL.LU.64 R18, [R1+0x3938] ;  /* 0x0039380001127983 */ /* 0x001ea80000300a00 */
[----:B------:R-:W2:Y:S04]  /*7b9d0*/  LDL.LU.64 R16, [R1+0x3930] ;  /* 0x0039300001107983 */ /* 0x000ea80000300a00 */
[----:B------:R0:W-:Y:S04]  /*7b9e0*/  STL.64 [R1+0x3828], R4 ;  /* 0x0038280401007387 */ /* 0x0001e80000100a00 */
[----:B0-----:R-:W2:Y:S04]  /*7b9f0*/  LDL.LU R4, [R1+0x960] ;  /* 0x0009600001047983 */ /* 0x001ea80000300800 */
[----:B------:R-:W2:Y:S04]  /*7ba00*/  LDL.LU R5, [R1+0x964] ;  /* 0x0009640001057983 */ /* 0x000ea80000300800 */
[----:B------:R-:W2:Y:S04]  /*7ba10*/  LDL.LU R6, [R1+0x968] ;  /* 0x0009680001067983 */ /* 0x000ea80000300800 */
[----:B------:R-:W2:Y:S04]  /*7ba20*/  LDL.LU R7, [R1+0x96c] ;  /* 0x00096c0001077983 */ /* 0x000ea80000300800 */
[----:B--2---:R-:W-:Y:S04]  /*7ba30*/  STL.64 [R1+0x3838], R6 ;  /* 0x0038380601007387 */ /* 0x004fe80000100a00 */
[----:B------:R0:W-:Y:S02]  /*7ba40*/  STL.64 [R1+0x3830], R4 ;  /* 0x0038300401007387 */ /* 0x0001e40000100a00 */
[----:B0-----:R-:W-:Y:S01]  /*7ba50*/  MOV R4, R9 ;  /* 0x0000000900047202 */ /* 0x001fe20000000f00 */
[----:B------:R-:W-:-:S02]  /*7ba60*/  IMAD.MOV.U32 R5, RZ, RZ, R8 ;  /* 0x000000ffff057224 */ /* 0x000fc400078e0008 */
[----:B------:R-:W-:Y:S02]  /*7ba70*/  IMAD.MOV.U32 R8, RZ, RZ, R28 ;  /* 0x000000ffff087224 */ /* 0x000fe400078e001c */
[----:B------:R-:W-:-:S05]  /*7ba80*/  IMAD.MOV.U32 R9, RZ, RZ, R27 ;  /* 0x000000ffff097224 */ /* 0x000fca00078e001b */
        /* <DEDUP_REMOVED lines=18> */
[----:B---3--:R-:W-:Y:S02]  /*7bbb0*/  IMAD.MOV.U32 R8, RZ, RZ, R22 ;  /* 0x000000ffff087224 */ /* 0x008fe400078e0016 */
        /* <DEDUP_REMOVED lines=8> */
[----:B------:R-:W-:Y:S01]  /*7bc40*/  MOV R8, R18 ;  /* 0x0000001200087202 */ /* 0x000fe20000000f00 */
        /* <DEDUP_REMOVED lines=17> */
[----:B------:R-:W-:Y:S04]  /*7bd60*/  STL.64 [R1+0x38e0], R8 ;  /* 0x0038e00801007387 */ /* 0x000fe80000100a00 */
[----:B------:R0:W-:Y:S04]  /*7bd70*/  STL.64 [R1+0x3928], R16 ;  /* 0x0039281001007387 */ /* 0x0001e80000100a00 */
[----:B0-----:R-:W4:Y:S04]  /*7bd80*/  LDL.LU R16, [R1+0x500] ;  /* 0x0005000001107983 */ /* 0x001f280000300800 */
[----:B------:R-:W4:Y:S04]  /*7bd90*/  LDL.LU R17, [R1+0x504] ;  /* 0x0005040001117983 */ /* 0x000f280000300800 */
[----:B------:R-:W4:Y:S04]  /*7bda0*/  LDL.LU R18, [R1+0x508] ;  /* 0x0005080001127983 */ /* 0x000f280000300800 */
[----:B------:R-:W4:Y:S04]  /*7bdb0*/  LDL.LU R19, [R1+0x50c] ;  /* 0x00050c0001137983 */ /* 0x000f280000300800 */
        /* <DEDUP_REMOVED lines=21> */
[----:B----4-:R-:W-:Y:S03]  /*7bf10*/  HMMA.16816.F32.BF16 R12, R12, R20, R16 ;  /* 0x000000140c0c723c */ /* 0x010fe60000041810 */
[----:B--2---:R-:W-:Y:S04]  /*7bf20*/  STL.64 [R1+0x38c8], R6 ;  /* 0x0038c80601007387 */ /* 0x004fe80000100a00 */
[----:B---3--:R0:W-:Y:S04]  /*7bf30*/  STL.64 [R1+0x38c0], R4 ;  /* 0x0038c00401007387 */ /* 0x0081e80000100a00 */
        /* <DEDUP_REMOVED lines=8> */
[----:B------:R-:W3:Y:S04]  /*7bfc0*/  LDL.LU.64 R12, [R1+0x3918] ;  /* 0x00391800010c7983 */ /* 0x000ee80000300a00 */
[----:B------:R0:W-:Y:S04]  /*7bfd0*/  STL.64 [R1+0x3818], R20 ;  /* 0x0038181401007387 */ /* 0x0001e80000100a00 */
[----:B0-----:R-:W4:Y:S04]  /*7bfe0*/  LDL.64 R20, [R1+0xd0] ;  /* 0x0000d00001147983 */ /* 0x001f280000100a00 */
[----:B----4-:R0:W-:Y:S04]  /*7bff0*/  STL.64 [R1+0x3820], R20 ;  /* 0x0038201401007387 */ /* 0x0101e80000100a00 */
[----:B0-----:R-:W4:Y:S01]  /*7c000*/  LDL.64 R20, [R1+0xf0] ;  /* 0x0000f00001147983 */ /* 0x001f220000100a00 */
[C---:B---3--:R-:W-:Y:S03]  /*7c010*/  HMMA.16816.F32.BF16 R16, R12.reuse, R16, R24 ;  /* 0x000000100c10723c */ /* 0x048fe60000041818 */
[----:B----4-:R0:W-:Y:S04]  /*7c020*/  STL.64 [R1+0x3840], R20 ;  /* 0x0038401401007387 */ /* 0x0101e80000100a00 */
[----:B0-----:R-:W3:Y:S04]  /*7c030*/  LDL.LU R20, [R1+0x940] ;  /* 0x0009400001147983 */ /* 0x001ee80000300800 */
[----:B------:R-:W3:Y:S04]  /*7c040*/  LDL.LU R21, [R1+0x944] ;  /* 0x0009440001157983 */ /* 0x000ee80000300800 */
[----:B------:R-:W3:Y:S04]  /*7c050*/  LDL.LU R22, [R1+0x948] ;  /* 0x0009480001167983 */ /* 0x000ee80000300800 */
[----:B------:R-:W3:Y:S04]  /*7c060*/  LDL.LU R23, [R1+0x94c] ;  /* 0x00094c0001177983 */ /* 0x000ee80000300800 */
[----:B------:R-:W4:Y:S04]  /*7c070*/  LDL.LU.64 R26, [R1+0x3910] ;  /* 0x00391000011a7983 */ /* 0x000f280000300a00 */
[----:B------:R-:W4:Y:S04]  /*7c080*/  LDL.LU.64 R24, [R1+0x3908] ;  /* 0x0039080001187983 */ /* 0x000f280000300a00 */
[----:B------:R-:W-:Y:S04]  /*7c090*/  STL.64 [R1+0x810], R16 ;  /* 0x0008101001007387 */ /* 0x000fe80000100a00 */
[----:B------:R0:W-:Y:S04]  /*7c0a0*/  STL.64 [R1+0x818], R18 ;  /* 0x0008181201007387 */ /* 0x0001e80000100a00 */
[----:B0-----:R-:W2:Y:S04]  /*7c0b0*/  LDL.LU R18, [R1+0x3900] ;  /* 0x0039000001127983 */ /* 0x001ea80000300800 */
[----:B------:R-:W4:Y:S02]  /*7c0c0*/  LDL.LU.64 R16, [R1+0x38f8] ;  /* 0x0038f80001107983 */ /* 0x000f240000300a00 */
[----:B----4-:R-:W-:-:S15]  /*7c0d0*/  HMMA.16816.F32.BF16 R24, R12, R16, R24 ;  /* 0x000000100c18723c */ /* 0x010fde0000041818 */
[----:B------:R-:W-:-:S04]  /*7c0e0*/  NOP ;  /* 0x0000000000007918 */ /* 0x000fc80000000000 */
[----:B------:R0:W-:Y:S04]  /*7c0f0*/  STL.64 [R1+0x800], R24 ;  /* 0x0008001801007387 */ /* 0x0001e80000100a00 */
[----:B------:R-:W-:Y:S04]  /*7c100*/  STL.64 [R1+0x808], R26 ;  /* 0x0008081a01007387 */ /* 0x000fe80000100a00 */
[----:B0-----:R-:W4:Y:S04]  /*7c110*/  LDL.LU.64 R24, [R1+0x38f0] ;  /* 0x0038f00001187983 */ /* 0x001f280000300a00 */
[----:B--2---:R-:W-:Y:S04]  /*7c120*/  STL [R1+0x37e8], R18 ;  /* 0x0037e81201007387 */ /* 0x004fe80000100800 */
[----:B------:R0:W-:Y:S04]  /*7c130*/  STL.64 [R1+0x37e0], R16 ;  /* 0x0037e01001007387 */ /* 0x0001e80000100a00 */
[----:B0-----:R-:W2:Y:S04]  /*7c140*/  LDL.LU R16, [R1+0x9c0] ;  /* 0x0009c00001107983 */ /* 0x001ea80000300800 */
[----:B------:R-:W2:Y:S04]  /*7c150*/  LDL.LU R17, [R1+0x9c4] ;  /* 0x0009c40001117983 */ /* 0x000ea80000300800 */
[----:B------:R-:W2:Y:S04]  /*7c160*/  LDL.LU R18, [R1+0x9c8] ;  /* 0x0009c80001127983 */ /* 0x000ea80000300800 */
[----:B------:R-:W2:Y:S01]  /*7c170*/  LDL.LU R19, [R1+0x9cc] ;  /* 0x0009cc0001137983 */ /* 0x000ea20000300800 */
[----:B----4-:R-:W-:Y:S03]  /*7c180*/  HMMA.16816.F32.BF16 R24, R12, R24, R8 ;  /* 0x000000180c18723c */ /* 0x010fe60000041808 */
[----:B------:R-:W4:Y:S04]  /*7c190*/  LDL.LU.64 R10, [R1+0x38e8] ;  /* 0x0038e800010a7983 */ /* 0x000f280000300a00 */
[----:B------:R-:W4:-:S12]  /*7c1a0*/  LDL.LU.64 R8, [R1+0x38e0] ;  /* 0x0038e00001087983 */ /* 0x000f180000300a00 */
[----:B------:R0:W-:Y:S04]  /*7c1b0*/  STL.64 [R1+0x7f0], R24 ;  /* 0x0007f01801007387 */ /* 0x0001e80000100a00 */
[----:B------:R-:W-:Y:S04]  /*7c1c0*/  STL.64 [R1+0x7f8], R26 ;  /* 0x0007f81a01007387 */ /* 0x000fe80000100a00 */
[----:B0-----:R-:W4:Y:S02]  /*7c1d0*/  LDL.LU.64 R24, [R1+0x38d8] ;  /* 0x0038d80001187983 */ /* 0x001f240000300a00 */
[----:B----4-:R-:W-:-:S15]  /*7c1e0*/  HMMA.16816.F32.BF16 R8, R12, R24, R8 ;  /* 0x000000180c08723c */ /* 0x010fde0000041808 */
[----:B------:R-:W-:-:S04]  /*7c1f0*/  NOP ;  /* 0x0000000000007918 */ /* 0x000fc80000000000 */
[----:B------:R0:W-:Y:S04]  /*7c200*/  STL.64 [R1+0x7e0], R8 ;  /* 0x0007e00801007387 */ /* 0x0001e80000100a00 */
[----:B------:R-:W-:Y:S04]  /*7c210*/  STL.64 [R1+0x7e8], R10 ;  /* 0x0007e80a01007387 */ /* 0x000fe80000100a00 */
[----:B0-----:R-:W4:Y:S04]  /*7c220*/  LDL.LU.64 R8, [R1+0x38d0] ;  /* 0x0038d00001087983 */ /* 0x001f280000300a00 */
[----:B------:R0:W-:Y:S04]  /*7c230*/  STL.64 [R1+0x37c0], R24 ;  /* 0x0037c01801007387 */ /* 0x0001e80000100a00 */
[----:B0-----:R-:W2:Y:S01]  /*7c240*/  LDL.64 R24, [R1+0xe0] ;  /* 0x0000e00001187983 */ /* 0x001ea20000100a00 */
[----:B----4-:R-:W-:Y:S03]  /*7c250*/  HMMA.16816.F32.BF16 R8, R12, R8, R4 ;  /* 0x000000080c08723c */ /* 0x010fe60000041804 */
[----:B------:R-:W4:Y:S04]  /*7c260*/  LDL.LU.64 R6, [R1+0x38c8] ;  /* 0x0038c80001067983 */ /* 0x000f280000300a00 */
[----:B------:R-:W4:-:S12]  /*7c270*/  LDL.LU.64 R4, [R1+0x38c0] ;  /* 0x0038c00001047983 */ /* 0x000f180000300a00 */
        /* <DEDUP_REMOVED lines=27> */
[----:B------:R-:W4:Y:S02]  /*7c430*/  LDL.LU.64 R8, [R1+0x3850] ;  /* 0x0038500001087983 */ /* 0x000f240000300a00 */
[----:B----4-:R-:W-:-:S15]  /*7c440*/  HMMA.16816.F32.BF16 R4, R12, R8, R4 ;  /* 0x000000080c04723c */ /* 0x010fde0000041804 */
[----:B------:R-:W-:-:S04]  /*7c450*/  NOP ;  /* 0x0000000000007918 */ /* 0x000fc80000000000 */
[----:B------:R0:W-:Y:S04]  /*7c460*/  STL.64 [R1+0x780], R4 ;  /* 0x0007800401007387 */ /* 0x0001e80000100a00 */
[----:B------:R-:W-:Y:S04]  /*7c470*/  STL.64 [R1+0x788], R6 ;  /* 0x0007880601007387 */ /* 0x000fe80000100a00 */
[----:B0-----:R-:W3:Y:S04]  /*7c480*/  LDL.LU.64 R4, [R1+0x3848] ;  /* 0x0038480001047983 */ /* 0x001ee80000300a00 */
[----:B--2---:R-:W-:Y:S04]  /*7c490*/  STL.64 [R1+0x3758], R10 ;  /* 0x0037580a01007387 */ /* 0x004fe80000100a00 */
[----:B------:R0:W-:Y:S04]  /*7c4a0*/  STL.64 [R1+0x3750], R8 ;  /* 0x0037500801007387 */ /* 0x0001e80000100a00 */
[----:B0-----:R-:W2:Y:S04]  /*7c4b0*/  LDL.LU R8, [R1+0x990] ;  /* 0x0009900001087983 */ /* 0x001ea80000300800 */
[----:B------:R-:W2:Y:S04]  /*7c4c0*/  LDL.LU R9, [R1+0x994] ;  /* 0x0009940001097983 */ /* 0x000ea80000300800 */
[----:B------:R-:W2:Y:S04]  /*7c4d0*/  LDL.LU R10, [R1+0x998] ;  /* 0x00099800010a7983 */ /* 0x000ea80000300800 */
[----:B------:R-:W2:Y:S01]  /*7c4e0*/  LDL.LU R11, [R1+0x99c] ;  /* 0x00099c00010b7983 */ /* 0x000ea20000300800 */
[----:B---3--:R-:W-:Y:S03]  /*7c4f0*/  HMMA.16816.F32.BF16 R4, R12, R4, R20 ;  /* 0x000000040c04723c */ /* 0x008fe60000041814 */
[----:B------:R-:W3:-:S15]  /*7c500*/  LDL.LU.64 R20, [R1+0x3840] ;  /* 0x0038400001147983 */ /* 0x000ede0000300a00 */
[----:B------:R-:W-:Y:S01]  /*7c510*/  NOP ;  /* 0x0000000000007918 */ /* 0x000fe20000000000 */
[----:B------:R-:W-:Y:S04]  /*7c520*/  STL.64 [R1+0x770], R4 ;  /* 0x0007700401007387 */ /* 0x000fe80000100a00 */
[----:B------:R0:W-:Y:S04]  /*7c530*/  STL.64 [R1+0x778], R6 ;  /* 0x0007780601007387 */ /* 0x0001e80000100a00 */
[----:B0-----:R-:W3:Y:S04]  /*7c540*/  LDL.LU.64 R6, [R1+0x3838] ;  /* 0x0038380001067983 */ /* 0x001ee80000300a00 */
[----:B------:R-:W3:Y:S02]  /*7c550*/  LDL.LU.64 R4, [R1+0x3830] ;  /* 0x0038300001047983 */ /* 0x000ee40000300a00 */
[----:B---3--:R-:W-:-:S15]  /*7c560*/  HMMA.16816.F32.BF16 R4, R12, R20, R4 ;  /* 0x000000140c04723c */ /* 0x008fde0000041804 */
[----:B------:R-:W-:-:S04]  /*7c570*/  NOP ;  /* 0x0000000000007918 */ /* 0x000fc80000000000 */
[----:B------:R0:W-:Y:S04]  /*7c580*/  STL.64 [R1+0x760], R4 ;  /* 0x0007600401007387 */ /* 0x0001e80000100a00 */
[----:B------:R1:W-:Y:S04]  /*7c590*/  STL.64 [R1+0x768], R6 ;  /* 0x0007680601007387 */ /* 0x0003e80000100a00 */
[----:B0-----:R-:W3:Y:S01]  /*7c5a0*/  LDL.LU.64 R4, [R1+0x3828] ;  /* 0x0038280001047983 */ /* 0x001ee20000300a00 */
[----:B-1----:R-:W-:Y:S02]  /*7c5b0*/  IMAD.MOV.U32 R7, RZ, RZ, R20 ;  /* 0x000000ffff077224 */ /* 0x002fe400078e0014 */
[----:B------:R-:W-:-:S02]  /*7c5c0*/  IMAD.MOV.U32 R6, RZ, RZ, R21 ;  /* 0x000000ffff067224 */ /* 0x000fc400078e0015 */
[----:B------:R-:W4:Y:S01]  /*7c5d0*/  LDL.LU.64 R20, [R1+0x3820] ;  /* 0x0038200001147983 */ /* 0x000f220000300a00 */
[----:B--2---:R-:W-:-:S15]  /*7c5e0*/  HMMA.16816.F32.BF16 R8, R12, R24, R8 ;  /* 0x000000180c08723c */ /* 0x004fde0000041808 */
[----:B------:R-:W-:-:S04]  /*7c5f0*/  NOP ;  /* 0x0000000000007918 */ /* 0x000fc80000000000 */
[----:B------:R-:W-:Y:S04]  /*7c600*/  STL.64 [R1+0x750], R8 ;  /* 0x0007500801007387 */ /* 0x000fe80000100a00 */
[----:B------:R-:W-:Y:S01]  /*7c610*/  STL.64 [R1+0x758], R10 ;  /* 0x0007580a01007387 */ /* 0x000fe20000100a00 */
[----:B----4-:R-:W-:-:S15]  /*7c620*/  HMMA.16816.F32.BF16 R16, R12, R20, R16 ;  /* 0x000000140c10723c */ /* 0x010fde0000041810 */
[----:B------:R-:W-:-:S04]  /*7c630*/  NOP ;  /* 0x0000000000007918 */ /* 0x000fc80000000000 */
[----:B------:R0:W-:Y:S04]  /*7c640*/  STL.64 [R1+0x740], R16 ;  /* 0x0007401001007387 */ /* 0x0001e80000100a00 */
[----:B------:R-:W-:Y:S04]  /*7c650*/  STL.64 [R1+0x748], R18 ;  /* 0x0007481201007387 */ /* 0x000fe80000100a00 */
[----:B0-----:R-:W2:Y:S01]  /*7c660*/  LDL.64 R16, [R1+0x1a0] ;  /* 0x0001a00001107983 */ /* 0x001ea20000100a00 */
[----:B------:R-:W-:Y:S01]  /*7c670*/  MOV R11, R20 ;  /* 0x00000014000b7202 */ /* 0x000fe20000000f00 */
[----:B------:R-:W-:-:S02]  /*7c680*/  IMAD.MOV.U32 R10, RZ, RZ, R21 ;  /* 0x000000ffff0a7224 */ /* 0x000fc400078e0015 */
[----:B------:R-:W-:Y:S02]  /*7c690*/  IMAD.MOV.U32 R9, RZ, RZ, R24 ;  /* 0x000000ffff097224 */ /* 0x000fe400078e0018 */
[----:B------:R-:W-:Y:S01]  /*7c6a0*/  IMAD.MOV.U32 R8, RZ, RZ, R25 ;  /* 0x000000ffff087224 */ /* 0x000fe200078e0019 */
        /* <DEDUP_REMOVED lines=21> */
[----:B------:R-:W-:Y:S04]  /*7c800*/  STL.64 [R1+0x3778], R10 ;  /* 0x0037780a01007387 */ /* 0x000fe80000100a00 */
[----:B------:R0:W-:Y:S04]  /*7c810*/  STL.64 [R1+0x3770], R8 ;  /* 0x0037700801007387 */ /* 0x0001e80000100a00 */
[----:B0-----:R-:W4:Y:S04]  /*7c820*/  LDL.64 R8, [R1+0x140] ;  /* 0x0001400001087983 */ /* 0x001f280000100a00 */
[----:B----4-:R0:W-:Y:S04]  /*7c830*/  STL.64 [R1+0x3790], R8 ;  /* 0x0037900801007387 */ /* 0x0101e80000100a00 */
[----:B0-----:R-:W4:Y:S04]  /*7c840*/  LDL.64 R8, [R1+0x150] ;  /* 0x0001500001087983 */ /* 0x001f280000100a00 */
[----:B----4-:R0:W-:Y:S04]  /*7c850*/  STL.64 [R1+0x37a8], R8 ;  /* 0x0037a80801007387 */ /* 0x0101e80000100a00 */
[----:B0-----:R-:W4:Y:S01]  /*7c860*/  LDL.64 R8, [R1+0x160] ;  /* 0x0001600001087983 */ /* 0x001f220000100a00 */
[C---:B---3--:R-:W-:Y:S03]  /*7c870*/  HMMA.16816.F32.BF16 R20, R12.reuse, R4, R20 ;  /* 0x000000040c14723c */ /* 0x048fe60000041814 */
[----:B----4-:R0:W-:Y:S04]  /*7c880*/  STL.64 [R1+0x37b8], R8 ;  /* 0x0037b80801007387 */ /* 0x0101e80000100a00 */
        /* <DEDUP_REMOVED lines=10> */
[----:B------:R0:W-:Y:S04]  /*7c930*/  STL.64 [R1+0x730], R20 ;  /* 0x0007301401007387 */ /* 0x0001e80000100a00 */
[----:B------:R-:W-:Y:S04]  /*7c940*/  STL.64 [R1+0x738], R22 ;  /* 0x0007381601007387 */ /* 0x000fe80000100a00 */
[----:B0-----:R-:W4:Y:S04]  /*7c950*/  LDL.LU.64 R20, [R1+0x3818] ;  /* 0x0038180001147983 */ /* 0x001f280000300a00 */
[----:B------:R-:W-:Y:S01]  /*7c960*/  STL.64 [R1+0x36f8], R4 ;  /* 0x0036f80401007387 */ /* 0x000fe20000100a00 */
[----:B----4-:R-:W-:Y:S03]  /*7c970*/  HMMA.16816.F32.BF16 R12, R12, R20, R16 ;  /* 0x000000140c0c723c */ /* 0x010fe60000041810 */
[----:B------:R-:W4:-:S15]  /*7c980*/  LDL.LU.64 R16, [R1+0x3810] ;  /* 0x0038100001107983 */ /* 0x000f1e0000300a00 */
[----:B------:R-:W-:Y:S01]  /*7c990*/  NOP ;  /* 0x0000000000007918 */ /* 0x000fe20000000000 */
[----:B------:R-:W-:Y:S04]  /*7c9a0*/  STL.64 [R1+0x720], R12 ;  /* 0x0007200c01007387 */ /* 0x000fe80000100a00 */
[----:B------:R0:W-:Y:S04]  /*7c9b0*/  STL.64 [R1+0x728], R14 ;  /* 0x0007280e01007387 */ /* 0x0001e80000100a00 */
[----:B0-----:R-:W2:Y:S04]  /*7c9c0*/  LDL.LU.64 R14, [R1+0x3808] ;  /* 0x00380800010e7983 */ /* 0x001ea80000300a00 */
[----:B------:R-:W2:Y:S04]  /*7c9d0*/  LDL.LU.64 R12, [R1+0x3800] ;  /* 0x00380000010c7983 */ /* 0x000ea80000300a00 */
[----:B------:R0:W-:Y:S04]  /*7c9e0*/  STL.64 [R1+0x37b0], R20 ;  /* 0x0037b01401007387 */ /* 0x0001e80000100a00 */
[----:B0-----:R-:W3:Y:S04]  /*7c9f0*/  LDL.LU R20, [R1+0x6d0] ;  /* 0x0006d00001147983 */ /* 0x001ee80000300800 */
[----:B------:R-:W3:Y:S04]  /*7ca00*/  LDL.LU R21, [R1+0x6d4] ;  /* 0x0006d40001157983 */ /* 0x000ee80000300800 */
[----:B------:R-:W3:Y:S04]  /*7ca10*/  LDL.LU R22, [R1+0x6d8] ;  /* 0x0006d80001167983 */ /* 0x000ee80000300800 */
[----:B------:R-:W3:Y:S01]  /*7ca20*/  LDL.LU R23, [R1+0x6dc] ;  /* 0x0006dc0001177983 */ /* 0x000ee20000300800 */
[----:B----4-:R-:W-:-:S02]  /*7ca30*/  IMAD.MOV.U32 R5, RZ, RZ, R16 ;  /* 0x000000ffff057224 */ /* 0x010fc400078e0010 */
        /* <DEDUP_REMOVED lines=8> */
[----:B------:R-:W2:Y:S04]  /*7cac0*/  LDL.LU.64 R16, [R1+0x37e0] ;  /* 0x0037e00001107983 */ /* 0x000ea80000300a00 */
[----:B------:R-:W-:Y:S04]  /*7cad0*/  STL.64 [R1+0x3788], R6 ;  /* 0x0037880601007387 */ /* 0x000fe80000100a00 */
[----:B------:R0:W-:Y:S04]  /*7cae0*/  STL.64 [R1+0x3780], R4 ;  /* 0x0037800401007387 */ /* 0x0001e80000100a00 */
[----:B0-----:R-:W3:Y:S04]  /*7caf0*/  LDL.LU R4, [R1+0x6b0] ;  /* 0x0006b00001047983 */ /* 0x001ee80000300800 */
[----:B------:R-:W3:Y:S04]  /*7cb00*/  LDL.LU R5, [R1+0x6b4] ;  /* 0x0006b40001057983 */ /* 0x000ee80000300800 */
[----:B------:R-:W3:Y:S04]  /*7cb10*/  LDL.LU R6, [R1+0x6b8] ;  /* 0x0006b80001067983 */ /* 0x000ee80000300800 */
[----:B------:R-:W3:Y:S01]  /*7cb20*/  LDL.LU R7, [R1+0x6bc] ;  /* 0x0006bc0001077983 */ /* 0x000ee20000300800 */
[C---:B--2---:R-:W-:Y:S03]  /*7cb30*/  HMMA.16816.F32.BF16 R24, R12.reuse, R16, R24 ;  /* 0x000000100c18723c */ /* 0x044fe60000041818 */
[----:B---3--:R-:W-:Y:S04]  /*7cb40*/  STL.64 [R1+0x37a0], R6 ;  /* 0x0037a00601007387 */ /* 0x008fe80000100a00 */
[----:B------:R0:W-:Y:S04]  /*7cb50*/  STL.64 [R1+0x3798], R4 ;  /* 0x0037980401007387 */ /* 0x0001e80000100a00 */
[----:B0-----:R-:W2:Y:S04]  /*7cb60*/  LDL.LU R4, [R1+0x6c0] ;  /* 0x0006c00001047983 */ /* 0x001ea80000300800 */
[----:B------:R-:W2:Y:S04]  /*7cb70*/  LDL.LU R5, [R1+0x6c4] ;  /* 0x0006c40001057983 */ /* 0x000ea80000300800 */
[----:B------:R-:W2:Y:S04]  /*7cb80*/  LDL.LU R6, [R1+0x6c8] ;  /* 0x0006c80001067983 */ /* 0x000ea80000300800 */
[----:B------:R-:W2:Y:S04]  /*7cb90*/  LDL.LU R7, [R1+0x6cc] ;  /* 0x0006cc0001077983 */ /* 0x000ea80000300800 */
[----:B------:R0:W-:Y:S04]  /*7cba0*/  STL.64 [R1+0x700], R24 ;  /* 0x0007001801007387 */ /* 0x0001e80000100a00 */
[----:B------:R-:W-:Y:S04]  /*7cbb0*/  STL.64 [R1+0x708], R26 ;  /* 0x0007081a01007387 */ /* 0x000fe80000100a00 */
[----:B0-----:R-:W3:Y:S02]  /*7cbc0*/  LDL.LU.64 R24, [R1+0x37d8] ;  /* 0x0037d80001187983 */ /* 0x001ee40000300a00 */
[----:B---3--:R-:W-:Y:S01]  /*7cbd0*/  HMMA.16816.F32.BF16 R8, R12, R24, R8 ;  /* 0x000000180c08723c */ /* 0x008fe20000041808 */
[----:B------:R-:W-:-:S15]  /*7cbe0*/  IMAD.MOV.U32 R19, RZ, RZ, R25 ;  /* 0x000000ffff137224 */ /* 0x000fde00078e0019 */
[----:B------:R-:W-:-:S03]  /*7cbf0*/  NOP ;  /* 0x0000000000007918 */ /* 0x000fc60000000000 */
[----:B------:R-:W-:Y:S04]  /*7cc00*/  STL.64 [R1+0x6f0], R8 ;  /* 0x0006f00801007387 */ /* 0x000fe80000100a00 */
[----:B------:R0:W-:Y:S04]  /*7cc10*/  STL.64 [R1+0x6f8], R10 ;  /* 0x0006f80a01007387 */ /* 0x0001e80000100a00 */
[----:B0-----:R-:W3:Y:S04]  /*7cc20*/  LDL.LU.64 R10, [R1+0x37d0] ;  /* 0x0037d000010a7983 */ /* 0x001ee80000300a00 */
[----:B------:R-:W3:Y:S04]  /*7cc30*/  LDL.LU.64 R8, [R1+0x37c8] ;  /* 0x0037c80001087983 */ /* 0x000ee80000300a00 */
[----:B------:R-:W3:Y:S04]  /*7cc40*/  LDL.LU.64 R24, [R1+0x37c0] ;  /* 0x0037c00001187983 */ /* 0x000ee80000300a00 */
[----:B----4-:R-:W-:Y:S04]  /*7cc50*/  STL.64 [R1+0x36b8], R18 ;  /* 0x0036b81201007387 */ /* 0x010fe80000100a00 */
[----:B------:R0:W-:Y:S04]  /*7cc60*/  STL.64 [R1+0x36b0], R16 ;  /* 0x0036b01001007387 */ /* 0x0001e80000100a00 */
[----:B0-----:R-:W4:Y:S01]  /*7cc70*/  LDL.64 R16, [R1+0x130] ;  /* 0x0001300001107983 */ /* 0x001f220000100a00 */
[----:B---3--:R-:W-:-:S15]  /*7cc80*/  HMMA.16816.F32.BF16 R8, R12, R24, R8 ;  /* 0x000000180c08723c */ /* 0x008fde0000041808 */
[----:B------:R-:W-:-:S04]  /*7cc90*/  NOP ;  /* 0x0000000000007918 */ /* 0x000fc80000000000 */
[----:B------:R0:W-:Y:S04]  /*7cca0*/  STL.64 [R1+0x6e0], R8 ;  /* 0x0006e00801007387 */ /* 0x0001e80000100a00 */
[----:B------:R-:W-:Y:S04]  /*7ccb0*/  STL.64 [R1+0x6e8], R10 ;  /* 0x0006e80a01007387 */ /* 0x000fe80000100a00 */
[----:B0-----:R-:W3:Y:S02]  /*7ccc0*/  LDL.LU.64 R8, [R1+0x37b8] ;  /* 0x0037b80001087983 */ /* 0x001ee40000300a00 */
[----:B---3--:R-:W-:Y:S01]  /*7ccd0*/  HMMA.16816.F32.BF16 R20, R12, R8, R20 ;  /* 0x000000080c14723c */ /* 0x008fe20000041814 */
[----:B------:R-:W-:-:S15]  /*7cce0*/  IMAD.MOV.U32 R3, RZ, RZ, R9 ;  /* 0x000000ffff037224 */ /* 0x000fde00078e0009 */
[----:B------:R-:W-:-:S03]  /*7ccf0*/  NOP ;  /* 0x0000000000007918 */ /* 0x000fc60000000000 */
[----:B------:R0:W-:Y:S04]  /*7cd00*/  STL.64 [R1+0x6d0], R20 ;  /* 0x0006d01401007387 */ /* 0x0001e80000100a00 */
[----:B------:R1:W-:Y:S04]  /*7cd10*/  STL.64 [R1+0x6d8], R22 ;  /* 0x0006d81601007387 */ /* 0x0003e80000100a00 */
[----:B0-----:R-:W3:Y:S01]  /*7cd20*/  LDL.LU.64 R20, [R1+0x37b0] ;  /* 0x0037b00001147983 */ /* 0x001ee20000300a00 */
[----:B-1----:R-:W-:-:S03]  /*7cd30*/  IMAD.MOV.U32 R22, RZ, RZ, R8 ;  /* 0x000000ffff167224 */ /* 0x002fc600078e0008 */
        /* <DEDUP_REMOVED lines=19> */
[----:B------:R-:W2:Y:S04]  /*7ce70*/  LDL.LU.64 R10, [R1+0x3778] ;  /* 0x00377800010a7983 */ /* 0x000ea80000300a00 */
[----:B------:R-:W2:Y:S04]  /*7ce80*/  LDL.LU.64 R8, [R1+0x3770] ;  /* 0x0037700001087983 */ /* 0x000ea80000300a00 */
[----:B------:R-:W-:Y:S04]  /*7ce90*/  STL [R1+0x3768], R23 ;  /* 0x0037681701007387 */ /* 0x000fe80000100800 */
[----:B---3--:R0:W-:Y:S04]  /*7cea0*/  STL.64 [R1+0x3760], R20 ;  /* 0x0037601401007387 */ /* 0x0081e80000100a00 */
[----:B0-----:R-:W3:Y:S04]  /*7ceb0*/  LDL.LU R20, [R1+0x6a0] ;  /* 0x0006a00001147983 */ /* 0x001ee80000300800 */
[----:B------:R-:W3:Y:S04]  /*7cec0*/  LDL.LU R21, [R1+0x6a4] ;  /* 0x0006a40001157983 */ /* 0x000ee80000300800 */
[----:B------:R-:W3:Y:S04]  /*7ced0*/  LDL.LU R22, [R1+0x6a8] ;  /* 0x0006a80001167983 */ /* 0x000ee80000300800 */
[----:B------:R-:W3:Y:S01]  /*7cee0*/  LDL.LU R23, [R1+0x6ac] ;  /* 0x0006ac0001177983 */ /* 0x000ee20000300800 */
[----:B----4-:R-:W-:-:S02]  /*7cef0*/  IMAD.MOV.U32 R28, RZ, RZ, R16 ;  /* 0x000000ffff1c7224 */ /* 0x010fc400078e0010 */
[----:B------:R-:W-:Y:S01]  /*7cf00*/  IMAD.MOV.U32 R27, RZ, RZ, R17 ;  /* 0x000000ffff1b7224 */ /* 0x000fe200078e0011 */
[----:B---3--:R-:W-:Y:S01]  /*7cf10*/  HMMA.16816.F32.BF16 R20, R12, R16, R20 ;  /* 0x000000100c14723c */ /* 0x008fe20000041814 */
[----:B--2---:R-:W-:Y:S02]  /*7cf20*/  IMAD.MOV.U32 R16, RZ, RZ, R5 ;  /* 0x000000ffff107224 */ /* 0x004fe400078e0005 */
[----:B------:R-:W-:Y:S02]  /*7cf30*/  IMAD.MOV.U32 R17, RZ, RZ, R4 ;  /* 0x000000ffff117224 */ /* 0x000fe400078e0004 */
[----:B------:R-:W-:Y:S02]  /*7cf40*/  IMAD.MOV.U32 R4, RZ, RZ, R11 ;  /* 0x000000ffff047224 */ /* 0x000fe400078e000b */
[----:B------:R-:W-:-:S12]  /*7cf50*/  IMAD.MOV.U32 R5, RZ, RZ, R10 ;  /* 0x000000ffff057224 */ /* 0x000fd800078e000a */
[----:B------:R-:W-:Y:S04]  /*7cf60*/  STL.64 [R1+0x6a0], R20 ;  /* 0x0006a01401007387 */ /* 0x000fe80000100a00 */
[----:B------:R-:W-:Y:S04]  /*7cf70*/  STL.64 [R1+0x6a8], R22 ;  /* 0x0006a81601007387 */ /* 0x000fe80000100a00 */
[----:B------:R-:W-:Y:S04]  /*7cf80*/  STL.64 [R1+0x36e0], R16 ;  /* 0x0036e01001007387 */ /* 0x000fe80000100a00 */
[----:B------:R-:W-:Y:S04]  /*7cf90*/  STL.64 [R1+0x3698], R26 ;  /* 0x0036981a01007387 */ /* 0x000fe80000100a00 */
[----:B------:R0:W-:Y:S04]  /*7cfa0*/  STL.64 [R1+0x3690], R24 ;  /* 0x0036901801007387 */ /* 0x0001e80000100a00 */
[----:B0-----:R-:W2:Y:S04]  /*7cfb0*/  LDL.LU R24, [R1+0x2f0] ;  /* 0x0002f00001187983 */ /* 0x001ea80000300800 */
[----:B------:R-:W2:Y:S04]  /*7cfc0*/  LDL.LU R25, [R1+0x2f4] ;  /* 0x0002f40001197983 */ /* 0x000ea80000300800 */
[----:B------:R-:W3:Y:S04]  /*7cfd0*/  LDL.LU R26, [R1+0x2f8] ;  /* 0x0002f800011a7983 */ /* 0x000ee80000300800 */
[----:B------:R-:W3:Y:S04]  /*7cfe0*/  LDL.LU R27, [R1+0x2fc] ;  /* 0x0002fc00011b7983 */ /* 0x000ee80000300800 */
[----:B------:R0:W-:Y:S04]  /*7cff0*/  STL.64 [R1+0x3710], R4 ;  /* 0x0037100401007387 */ /* 0x0001e80000100a00 */
[----:B------:R-:W4:Y:S04]  /*7d000*/  LDL.LU R16, [R1+0x320] ;  /* 0x0003200001107983 */ /* 0x000f280000300800 */
[----:B------:R-:W4:Y:S04]  /*7d010*/  LDL.LU R17, [R1+0x324] ;  /* 0x0003240001117983 */ /* 0x000f280000300800 */
[----:B------:R-:W2:Y:S04]  /*7d020*/  LDL.LU R18, [R1+0x328] ;  /* 0x0003280001127983 */ /* 0x000ea80000300800 */
[----:B------:R-:W2:Y:S01]  /*7d030*/  LDL.LU R19, [R1+0x32c] ;  /* 0x00032c0001137983 */ /* 0x000ea20000300800 */
[----:B0-----:R-:W-:-:S02]  /*7d040*/  IMAD.MOV.U32 R4, RZ, RZ, R9 ;  /* 0x000000ffff047224 */ /* 0x001fc400078e0009 */
        /* <DEDUP_REMOVED lines=8> */
[----:B------:R-:W-:Y:S01]  /*7d0d0*/  IMAD.MOV.U32 R4, RZ, RZ, R7 ;  /* 0x000000ffff047224 */ /* 0x000fe200078e0007 */
[----:B------:R-:W-:-:S05]  /*7d0e0*/  MOV R5, R6 ;  /* 0x0000000600057202 */ /* 0x000fca0000000f00 */
[----:B------:R-:W-:Y:S04]  /*7d0f0*/  STL.64 [R1+0x3740], R4 ;  /* 0x0037400401007387 */ /* 0x000fe80000100a00 */
        /* <DEDUP_REMOVED lines=11> */
[----:B------:R-:W3:Y:S04]  /*7d1b0*/  LDL.64 R8, [R1+0x120] ;  /* 0x0001200001087983 */ /* 0x000ee80000100a00 */
        /* <DEDUP_REMOVED lines=23> */
[----:B------:R-:W4:Y:S01]  /*7d330*/  LDL.LU R27, [R1+0x30c] ;  /* 0x00030c00011b7983 */ /* 0x000f220000300800 */
[----:B------:R-:W-:-:S03]  /*7d340*/  IMAD.MOV.U32 R29, RZ, RZ, R9 ;  /* 0x000000ffff1d7224 */ /* 0x000fc600078e0009 */
        /* <DEDUP_REMOVED lines=8> */
[----:B0-----:R-:W4:Y:S01]  /*7d3d0*/  LDL.LU R23, [R1+0x3768] ;  /* 0x0037680001177983 */ /* 0x001f220000300800 */
[----:B------:R-:W-:-:S03]  /*7d3e0*/  IMAD.MOV.U32 R22, RZ, RZ, R8 ;  /* 0x000000ffff167224 */ /* 0x000fc600078e0008 */
        /* <DEDUP_REMOVED lines=50> */
[----:B--2---:R-:W-:Y:S03]  /*7d710*/  HMMA.16816.F32.BF16 R12, R12, R20, R16 ;  /* 0x000000140c0c723c */ /* 0x004fe60000041810 */
[----:B------:R-:W3:-:S15]  /*7d720*/  LDL.LU.64 R16, [R1+0x36e0] ;  /* 0x0036e00001107983 */ /* 0x000ede0000300a00 */
[----:B------:R-:W-:Y:S01]  /*7d730*/  NOP ;  /* 0x0000000000007918 */ /* 0x000fe20000000000 */
[----:B------:R-:W-:Y:S04]  /*7d740*/  STL.64 [R1+0x620], R12 ;  /* 0x0006200c01007387 */ /* 0x000fe80000100a00 */
[----:B------:R0:W-:Y:S04]  /*7d750*/  STL.64 [R1+0x628], R14 ;  /* 0x0006280e01007387 */ /* 0x0001e80000100a00 */
[----:B0-----:R-:W3:Y:S04]  /*7d760*/  LDL.LU.64 R14, [R1+0x36d8] ;  /* 0x0036d800010e7983 */ /* 0x001ee80000300a00 */
[----:B------:R-:W3:Y:S04]  /*7d770*/  LDL.LU.64 R12, [R1+0x36d0] ;  /* 0x0036d000010c7983 */ /* 0x000ee80000300a00 */
[----:B------:R-:W-:Y:S01]  /*7d780*/  STL.64 [R1+0x35a0], R20 ;  /* 0x0035a01401007387 */ /* 0x000fe20000100a00 */
[----:B---3--:R-:W-:Y:S03]  /*7d790*/  HMMA.16816.F32.BF16 R16, R12, R16, R24 ;  /* 0x000000100c10723c */ /* 0x008fe60000041818 */
[----:B------:R-:W2:Y:S04]  /*7d7a0*/  LDL.LU.64 R26, [R1+0x36c8] ;  /* 0x0036c800011a7983 */ /* 0x000ea80000300a00 */
[----:B------:R-:W2:-:S12]  /*7d7b0*/  LDL.LU.64 R24, [R1+0x36c0] ;  /* 0x0036c00001187983 */ /* 0x000e980000300a00 */
[----:B------:R-:W-:Y:S04]  /*7d7c0*/  STL.64 [R1+0x610], R16 ;  /* 0x0006101001007387 */ /* 0x000fe80000100a00 */
[----:B------:R0:W-:Y:S04]  /*7d7d0*/  STL.64 [R1+0x618], R18 ;  /* 0x0006181201007387 */ /* 0x0001e80000100a00 */
[----:B0-----:R-:W3:Y:S04]  /*7d7e0*/  LDL.LU.64 R18, [R1+0x36b8] ;  /* 0x0036b80001127983 */ /* 0x001ee80000300a00 */
[----:B------:R-:W2:Y:S02]  /*7d7f0*/  LDL.LU.64 R16, [R1+0x36b0] ;  /* 0x0036b00001107983 */ /* 0x000ea40000300a00 */
[----:B--2---:R-:W-:-:S15]  /*7d800*/  HMMA.16816.F32.BF16 R24, R12, R16, R24 ;  /* 0x000000100c18723c */ /* 0x004fde0000041818 */
[----:B------:R-:W-:-:S04]  /*7d810*/  NOP ;  /* 0x0000000000007918 */ /* 0x000fc80000000000 */
[----:B------:R-:W-:Y:S04]  /*7d820*/  STL.64 [R1+0x600], R24 ;  /* 0x0006001801007387 */ /* 0x000fe80000100a00 */
[----:B------:R0:W-:Y:S04]  /*7d830*/  STL.64 [R1+0x608], R26 ;  /* 0x0006081a01007387 */ /* 0x0001e80000100a00 */
[----:B0-----:R-:W2:Y:S04]  /*7d840*/  LDL.LU.64 R26, [R1+0x36a8] ;  /* 0x0036a800011a7983 */ /* 0x001ea80000300a00 */
[----:B------:R-:W2:Y:S04]  /*7d850*/  LDL.LU.64 R24, [R1+0x36a0] ;  /* 0x0036a00001187983 */ /* 0x000ea80000300a00 */
[----:B---3--:R-:W-:Y:S04]  /*7d860*/  STL [R1+0x3580], R18 ;  /* 0x0035801201007387 */ /* 0x008fe80000100800 */
[----:B------:R0:W-:Y:S04]  /*7d870*/  STL.64 [R1+0x3578], R16 ;  /* 0x0035781001007387 */ /* 0x0001e80000100a00 */
[----:B0-----:R-:W2:Y:S01]  /*7d880*/  LDL R16, [R1+0x180] ;  /* 0x0001800001107983 */ /* 0x001ea20000100800 */
[----:B------:R-:W-:-:S07]  /*7d890*/  IMAD.MOV.U32 R17, RZ, RZ, R19 ;  /* 0x000000ffff117224 */ /* 0x000fce00078e0013 */
[----:B--2---:R-:W-:Y:S01]  /*7d8a0*/  HMMA.16816.F32.BF16 R16, R12, R16, R24 ;  /* 0x000000100c10723c */ /* 0x004fe20000041818 */
[----:B------:R-:W2:Y:S04]  /*7d8b0*/  LDL.LU.64 R26, [R1+0x3698] ;  /* 0x00369800011a7983 */ /* 0x000ea80000300a00 */
[----:B------:R-:W3:-:S14]  /*7d8c0*/  LDL.LU.64 R24, [R1+0x3690] ;  /* 0x0036900001187983 */ /* 0x000edc0000300a00 */
[----:B------:R0:W-:Y:S04]  /*7d8d0*/  STL.64 [R1+0x5f0], R16 ;  /* 0x0005f01001007387 */ /* 0x0001e80000100a00 */
[----:B------:R-:W-:Y:S04]  /*7d8e0*/  STL.64 [R1+0x5f8], R18 ;  /* 0x0005f81201007387 */ /* 0x000fe80000100a00 */
[----:B0-----:R-:W2:Y:S01]  /*7d8f0*/  LDL.64 R16, [R1+0x1a0] ;  /* 0x0001a00001107983 */ /* 0x001ea20000100a00 */
[----:B---3--:R-:W-:Y:S03]  /*7d900*/  HMMA.16816.F32.BF16 R4, R12, R24, R4 ;  /* 0x000000180c04723c */ /* 0x008fe60000041804 */
[----:B--2---:R0:W-:-:S15]  /*7d910*/  STL.64 [R1+0x3598], R16 ;  /* 0x0035981001007387 */ /* 0x0041de0000100a00 */
[----:B------:R-:W-:Y:S01]  /*7d920*/  NOP ;  /* 0x0000000000007918 */ /* 0x000fe20000000000 */
[----:B------:R-:W-:Y:S04]  /*7d930*/  STL.64 [R1+0x5e0], R4 ;  /* 0x0005e00401007387 */ /* 0x000fe80000100a00 */
[----:B------:R-:W-:Y:S04]  /*7d940*/  STL.64 [R1+0x5e8], R6 ;  /* 0x0005e80601007387 */ /* 0x000fe80000100a00 */
        /* <DEDUP_REMOVED lines=12> */
[----:B0-----:R-:W2:Y:S04]  /*7da10*/  LDL.64 R16, [R1+0xe0] ;  /* 0x0000e00001107983 */ /* 0x001ea80000100a00 */
[----:B--2---:R0:W-:Y:S04]  /*7da20*/  STL.64 [R1+0x35d8], R16 ;  /* 0x0035d81001007387 */ /* 0x0041e80000100a00 */
[----:B0-----:R-:W2:Y:S04]  /*7da30*/  LDL.64 R16, [R1+0xf0] ;  /* 0x0000f00001107983 */ /* 0x001ea80000100a00 */
[----:B--2---:R0:W-:Y:S04]  /*7da40*/  STL.64 [R1+0x35f0], R16 ;  /* 0x0035f01001007387 */ /* 0x0041e80000100a00 */
[----:B------:R-:W2:Y:S01]  /*7da50*/  LDL.LU.64 R4, [R1+0xd0] ;  /* 0x0000d00001047983 */ /* 0x000ea20000300a00 */
[----:B0-----:R-:W-:-:S02]  /*7da60*/  IMAD.MOV.U32 R16, RZ, RZ, R9 ;  /* 0x000000ffff107224 */ /* 0x001fc400078e0009 */
[----:B------:R-:W-:Y:S01]  /*7da70*/  IMAD.MOV.U32 R17, RZ, RZ, R8 ;  /* 0x000000ffff117224 */ /* 0x000fe200078e0008 */
[----:B--2---:R0:W-:Y:S04]  /*7da80*/  STL.64 [R1+0x35d0], R4 ;  /* 0x0035d00401007387 */ /* 0x0041e80000100a00 */
[----:B0-----:R-:W2:Y:S04]  /*7da90*/  LDL.LU R4, [R1+0x250] ;  /* 0x0002500001047983 */ /* 0x001ea80000300800 */
[----:B------:R-:W2:Y:S04]  /*7daa0*/  LDL.LU R5, [R1+0x254] ;  /* 0x0002540001057983 */ /* 0x000ea80000300800 */
[----:B------:R-:W3:Y:S04]  /*7dab0*/  LDL.LU R6, [R1+0x258] ;  /* 0x0002580001067983 */ /* 0x000ee80000300800 */
[----:B------:R-:W3:Y:S04]  /*7dac0*/  LDL.LU R7, [R1+0x25c] ;  /* 0x00025c0001077983 */ /* 0x000ee80000300800 */
        /* <DEDUP_REMOVED lines=9> */
[----:B------:R-:W2:Y:S04]  /*7db60*/  LDL.LU R22, [R1+0x3688] ;  /* 0x0036880001167983 */ /* 0x000ea80000300800 */
        /* <DEDUP_REMOVED lines=8> */
[----:B------:R-:W-:Y:S04]  /*7dbf0*/  STL.64 [R1+0x3638], R16 ;  /* 0x0036381001007387 */ /* 0x000fe80000100a00 */
[----:B------:R0:W-:Y:S02]  /*7dc00*/  STL.64 [R1+0x3648], R8 ;  /* 0x0036480801007387 */ /* 0x0001e40000100a00 */
[----:B0-----:R-:W-:-:S02]  /*7dc10*/  IMAD.MOV.U32 R8, RZ, RZ, R26 ;  /* 0x000000ffff087224 */ /* 0x001fc400078e001a */
[----:B----4-:R-:W-:-:S05]  /*7dc20*/  IMAD.MOV.U32 R9, RZ, RZ, R23 ;  /* 0x000000ffff097224 */ /* 0x010fca00078e0017 */
[----:B------:R0:W-:Y:S04]  /*7dc30*/  STL.64 [R1+0x3660], R8 ;  /* 0x0036600801007387 */ /* 0x0001e80000100a00 */
        /* <DEDUP_REMOVED lines=29> */
[----:B------:R-:W-:-:S07]  /*7de10*/  IMAD.MOV.U32 R9, RZ, RZ, R3 ;  /* 0x000000ffff097224 */ /* 0x000fce00078e0003 */
[----:B--2---:R-:W-:Y:S01]  /*7de20*/  HMMA.16816.F32.BF16 R8, R12, R8, R16 ;  /* 0x000000080c08723c */ /* 0x004fe20000041810 */
        /* <DEDUP_REMOVED lines=10> */
[----:B------:R-:W-:Y:S04]  /*7ded0*/  STL.64 [R1+0x3570], R24 ;  /* 0x0035701801007387 */ /* 0x000fe80000100a00 */
[----:B------:R-:W4:Y:S04]  /*7dee0*/  LDL.LU.64 R18, [R1+0x3680] ;  /* 0x0036800001127983 */ /* 0x000f280000300a00 */
        /* <DEDUP_REMOVED lines=8> */
[----:B------:R-:W4:-:S15]  /*7df70*/  LDL.LU.64 R8, [R1+0x3660] ;  /* 0x0036600001087983 */ /* 0x000f1e0000300a00 */
[----:B------:R-:W-:-:S03]  /*7df80*/  NOP ;  /* 0x0000000000007918 */ /* 0x000fc60000000000 */
[----:B------:R0:W-:Y:S04]  /*7df90*/  STL.64 [R1+0x5c0], R24 ;  /* 0x0005c01801007387 */ /* 0x0001e80000100a00 */
[----:B------:R1:W-:Y:S04]  /*7dfa0*/  STL.64 [R1+0x5c8], R26 ;  /* 0x0005c81a01007387 */ /* 0x0003e80000100a00 */
[----:B0-----:R-:W2:Y:S04]  /*7dfb0*/  LDL.LU R24, [R1+0xd70] ;  /* 0x000d700001187983 */ /* 0x001ea80000300800 */
[----:B------:R-:W2:Y:S04]  /*7dfc0*/  LDL.LU R25, [R1+0xd74] ;  /* 0x000d740001197983 */ /* 0x000ea80000300800 */
[----:B-1----:R-:W2:Y:S04]  /*7dfd0*/  LDL.LU R26, [R1+0xd78] ;  /* 0x000d7800011a7983 */ /* 0x002ea80000300800 */
        /* <DEDUP_REMOVED lines=30> */
[----:B0-----:R-:W4:Y:S04]  /*7e1c0*/  LDL.LU.64 R16, [R1+0x3608] ;  /* 0x0036080001107983 */ /* 0x001f280000300a00 */
[----:B--2---:R-:W-:Y:S04]  /*7e1d0*/  STL.64 [R1+0x3508], R10 ;  /* 0x0035080a01007387 */ /* 0x004fe80000100a00 */
[----:B------:R0:W-:Y:S04]  /*7e1e0*/  STL.64 [R1+0x3500], R8 ;  /* 0x0035000801007387 */ /* 0x0001e80000100a00 */
[----:B0-----:R-:W2:Y:S04]  /*7e1f0*/  LDL.LU.64 R8, [R1+0x80] ;  /* 0x0000800001087983 */ /* 0x001ea80000300a00 */
[----:B------:R-:W2:Y:S01]  /*7e200*/  LDL.LU.64 R10, [R1+0x88] ;  /* 0x00008800010a7983 */ /* 0x000ea20000300a00 */
[----:B----4-:R-:W-:Y:S03]  /*7e210*/  HMMA.16816.F32.BF16 R16, R12, R16, R4 ;  /* 0x000000100c10723c */ /* 0x010fe60000041804 */
[----:B------:R-:W4:Y:S04]  /*7e220*/  LDL.LU.64 R6, [R1+0x3600] ;  /* 0x0036000001067983 */ /* 0x000f280000300a00 */
[----:B------:R-:W4:-:S12]  /*7e230*/  LDL.LU.64 R4, [R1+0x35f8] ;  /* 0x0035f80001047983 */ /* 0x000f180000300a00 */
[----:B------:R0:W-:Y:S04]  /*7e240*/  STL.64 [R1+0x570], R16 ;  /* 0x0005701001007387 */ /* 0x0001e80000100a00 */
[----:B------:R-:W-:Y:S04]  /*7e250*/  STL.64 [R1+0x578], R18 ;  /* 0x0005781201007387 */ /* 0x000fe80000100a00 */
        /* <DEDUP_REMOVED lines=14> */
[----:B------:R-:W-:Y:S04]  /*7e340*/  STL.64 [R1+0x558], R6 ;  /* 0x0005580601007387 */ /* 0x000fe80000100a00 */
        /* <DEDUP_REMOVED lines=15> */
[----:B------:R-:W-:Y:S04]  /*7e440*/  STL.64 [R1+0x538], R22 ;  /* 0x0005381601007387 */ /* 0x000fe80000100a00 */
[----:B0-----:R-:W4:Y:S02]  /*7e450*/  LDL.LU.64 R20, [R1+0x35a0] ;  /* 0x0035a00001147983 */ /* 0x001f240000300a00 */
[----:B----4-:R-:W-:Y:S02]  /*7e460*/  HMMA.16816.F32.BF16 R12, R12, R20, R16 ;  /* 0x000000140c0c723c */ /* 0x010fe40000041810 */
[----:B------:R-:W2:Y:S04]  /*7e470*/  LDL.LU.64 R16, [R1+0x3598] ;  /* 0x0035980001107983 */ /* 0x000ea80000300a00 */
[----:B------:R0:W-:Y:S04]  /*7e480*/  STL.64 [R1+0x34b0], R20 ;  /* 0x0034b01401007387 */ /* 0x0001e80000100a00 */
[----:B0-----:R-:W3:Y:S09]  /*7e490*/  LDL.LU R20, [R1+0xd50] ;  /* 0x000d500001147983 */ /* 0x001ef20000300800 */
[----:B------:R-:W-:Y:S04]  /*7e4a0*/  STL.64 [R1+0x520], R12 ;  /* 0x0005200c01007387 */ /* 0x000fe80000100a00 */
[----:B------:R-:W-:Y:S04]  /*7e4b0*/  STL.64 [R1+0x528], R14 ;  /* 0x0005280e01007387 */ /* 0x000fe80000100a00 */
        /* <DEDUP_REMOVED lines=15> */
[----:B0-----:R-:W3:Y:S01]  /*7e5b0*/  LDL.64 R4, [R1+0x180] ;  /* 0x0001800001047983 */ /* 0x001ee20000100a00 */
[----:B--2---:R-:W-:-:S15]  /*7e5c0*/  HMMA.16816.F32.BF16 R24, R8, R16, R24 ;  /* 0x000000100818723c */ /* 0x004fde0000041818 */
[----:B------:R-:W-:-:S04]  /*7e5d0*/  NOP ;  /* 0x0000000000007918 */ /* 0x000fc80000000000 */
[----:B------:R0:W-:Y:S04]  /*7e5e0*/  STL.64 [R1+0x500], R24 ;  /* 0x0005001801007387 */ /* 0x0001e80000100a00 */
[----:B------:R-:W-:Y:S04]  /*7e5f0*/  STL.64 [R1+0x508], R26 ;  /* 0x0005081a01007387 */ /* 0x000fe80000100a00 */
[----:B0-----:R-:W2:Y:S04]  /*7e600*/  LDL.LU.64 R24, [R1+0x3570] ;  /* 0x0035700001187983 */ /* 0x001ea80000300a00 */
[----:B----4-:R-:W-:Y:S04]  /*7e610*/  STL [R1+0x3518], R18 ;  /* 0x0035181201007387 */ /* 0x010fe80000100800 */
[----:B------:R0:W-:Y:S04]  /*7e620*/  STL.64 [R1+0x3510], R16 ;  /* 0x0035101001007387 */ /* 0x0001e80000100a00 */
[----:B0-----:R-:W4:Y:S04]  /*7e630*/  LDL.LU R16, [R1+0xd60] ;  /* 0x000d600001107983 */ /* 0x001f280000300800 */
[----:B------:R-:W4:Y:S04]  /*7e640*/  LDL.LU R17, [R1+0xd64] ;  /* 0x000d640001117983 */ /* 0x000f280000300800 */
[----:B------:R-:W4:Y:S04]  /*7e650*/  LDL.LU R18, [R1+0xd68] ;  /* 0x000d680001127983 */ /* 0x000f280000300800 */
[----:B------:R-:W4:Y:S01]  /*7e660*/  LDL.LU R19, [R1+0xd6c] ;  /* 0x000d6c0001137983 */ /* 0x000f220000300800 */
[----:B---3--:R-:W-:-:S02]  /*7e670*/  IMAD.MOV.U32 R15, RZ, RZ, R4 ;  /* 0x000000ffff0f7224 */ /* 0x008fc400078e0004 */
[----:B------:R-:W-:Y:S02]  /*7e680*/  IMAD.MOV.U32 R14, RZ, RZ, R5 ;  /* 0x000000ffff0e7224 */ /* 0x000fe400078e0005 */
[----:B------:R-:W-:Y:S02]  /*7e690*/  IMAD.MOV.U32 R12, RZ, RZ, R2 ;  /* 0x000000ffff0c7224 */ /* 0x000fe400078e0002 */
[----:B------:R-:W-:Y:S01]  /*7e6a0*/  IMAD.MOV.U32 R13, RZ, RZ, R0 ;  /* 0x000000ffff0d7224 */ /* 0x000fe200078e0000 */
[----:B----4-:R-:W-:-:S15]  /*7e6b0*/  HMMA.16816.F32.BF16 R16, R8, R4, R16 ;  /* 0x000000040810723c */ /* 0x010fde0000041810 */
[----:B------:R-:W-:-:S04]  /*7e6c0*/  NOP ;  /* 0x0000000000007918 */ /* 0x000fc80000000000 */
[----:B------:R-:W-:Y:S04]  /*7e6d0*/  STL.64 [R1+0x4f0], R16 ;  /* 0x0004f01001007387 */ /* 0x000fe80000100a00 */
[----:B------:R-:W-:Y:S04]  /*7e6e0*/  STL.64 [R1+0x4f8], R18 ;  /* 0x0004f81201007387 */ /* 0x000fe80000100a00 */
[----:B------:R-:W-:Y:S04]  /*7e6f0*/  STL.64 [R1+0x34d0], R14 ;  /* 0x0034d00e01007387 */ /* 0x000fe80000100a00 */
[----:B------:R2:W-:Y:S02]  /*7e700*/  STL.64 [R1+0x34c8], R12 ;  /* 0x0034c80c01007387 */ /* 0x0005e40000100a00 */
[----:B--2---:R-:W-:Y:S01]  /*7e710*/  HMMA.16816.F32.BF16 R12, R8, R24, R20 ;  /* 0x00000018080c723c */ /* 0x004fe20000041814 */
[----:B------:R-:W-:-:S02]  /*7e720*/  IMAD.MOV.U32 R2, RZ, RZ, R24 ;  /* 0x000000ffff027224 */ /* 0x000fc400078e0018 */
[----:B------:R-:W-:-:S15]  /*7e730*/  IMAD.MOV.U32 R0, RZ, RZ, R25 ;  /* 0x000000ffff007224 */ /* 0x000fde00078e0019 */
[----:B------:R-:W-:Y:S01]  /*7e740*/  NOP ;  /* 0x0000000000007918 */ /* 0x000fe20000000000 */
[----:B------:R-:W-:Y:S04]  /*7e750*/  STL.64 [R1+0x4e0], R12 ;  /* 0x0004e00c01007387 */ /* 0x000fe80000100a00 */
[----:B------:R-:W-:Y:S04]  /*7e760*/  STL.64 [R1+0x4e8], R14 ;  /* 0x0004e80e01007387 */ /* 0x000fe80000100a00 */
[----:B------:R-:W2:Y:S04]  /*7e770*/  LDL.LU R24, [R1] ;  /* 0x0000000001187983 */ /* 0x000ea80000300800 */
        /* <DEDUP_REMOVED lines=16> */
[----:B------:R-:W2:Y:S01]  /*7e880*/  LDL.LU R19, [R1+0xd0c] ;  /* 0x000d0c0001137983 */ /* 0x000ea20000300800 */
[----:B------:R-:W-:Y:S01]  /*7e890*/  IMAD.MOV.U32 R5, RZ, RZ, R8 ;  /* 0x000000ffff057224 */ /* 0x000fe200078e0008 */
[----:B------:R-:W-:-:S02]  /*7e8a0*/  MOV R4, R9 ;  /* 0x0000000900047202 */ /* 0x000fc40000000f00 */
[----:B--2---:R-:W-:Y:S04]  /*7e8b0*/  STL.64 [R1+0x3528], R18 ;  /* 0x0035281201007387 */ /* 0x004fe80000100a00 */
[----:B------:R0:W-:Y:S04]  /*7e8c0*/  STL.64 [R1+0x3520], R16 ;  /* 0x0035201001007387 */ /* 0x0001e80000100a00 */
[----:B0-----:R-:W2:Y:S04]  /*7e8d0*/  LDL R16, [R1+0x130] ;  /* 0x0001300001107983 */ /* 0x001ea80000100800 */
[----:B------:R-:W2:Y:S01]  /*7e8e0*/  LDL R17, [R1+0x134] ;  /* 0x0001340001117983 */ /* 0x000ea20000100800 */
[----:B------:R-:W-:-:S03]  /*7e8f0*/  IMAD.MOV.U32 R18, RZ, RZ, R5 ;  /* 0x000000ffff127224 */ /* 0x000fc600078e0005 */
[----:B------:R-:W3:Y:S01]  /*7e900*/  LDL.LU R12, [R1+0xd40] ;  /* 0x000d4000010c7983 */ /* 0x000ee20000300800 */
[----:B------:R-:W-:-:S03]  /*7e910*/  IMAD.MOV.U32 R19, RZ, RZ, R4 ;  /* 0x000000ffff137224 */ /* 0x000fc600078e0004 */
[----:B------:R-:W3:Y:S04]  /*7e920*/  LDL.LU R13, [R1+0xd44] ;  /* 0x000d4400010d7983 */ /* 0x000ee80000300800 */
[----:B------:R-:W3:Y:S04]  /*7e930*/  LDL.LU R14, [R1+0xd48] ;  /* 0x000d4800010e7983 */ /* 0x000ee80000300800 */
[----:B------:R-:W3:Y:S04]  /*7e940*/  LDL.LU R15, [R1+0xd4c] ;  /* 0x000d4c00010f7983 */ /* 0x000ee80000300800 */
[----:B------:R-:W3:Y:S04]  /*7e950*/  LDL.64 R4, [R1+0x160] ;  /* 0x0001600001047983 */ /* 0x000ee80000100a00 */
[----:B--2---:R-:W-:Y:S04]  /*7e960*/  STL.64 [R1+0x3538], R16 ;  /* 0x0035381001007387 */ /* 0x004fe80000100a00 */
[----:B------:R-:W2:Y:S01]  /*7e970*/  LDL.64 R8, [R1+0x120] ;  /* 0x0001200001087983 */ /* 0x000ea20000100a00 */
[----:B------:R-:W-:-:S02]  /*7e980*/  IMAD.MOV.U32 R7, RZ, RZ, R10 ;  /* 0x000000ffff077224 */ /* 0x000fc400078e000a */
[----:B------:R-:W-:Y:S01]  /*7e990*/  IMAD.MOV.U32 R6, RZ, RZ, R11 ;  /* 0x000000ffff067224 */ /* 0x000fe200078e000b */
[----:B--2---:R0:W-:Y:S04]  /*7e9a0*/  STL.64 [R1+0x3530], R8 ;  /* 0x0035300801007387 */ /* 0x0041e80000100a00 */
[----:B0-----:R-:W2:Y:S04]  /*7e9b0*/  LDL.LU R8, [R1+0xd10] ;  /* 0x000d100001087983 */ /* 0x001ea80000300800 */
[----:B------:R-:W2:Y:S04]  /*7e9c0*/  LDL.LU R9, [R1+0xd14] ;  /* 0x000d140001097983 */ /* 0x000ea80000300800 */
[----:B------:R-:W2:Y:S04]  /*7e9d0*/  LDL.LU R10, [R1+0xd18] ;  /* 0x000d1800010a7983 */ /* 0x000ea80000300800 */
[----:B------:R-:W2:Y:S04]  /*7e9e0*/  LDL.LU R11, [R1+0xd1c] ;  /* 0x000d1c00010b7983 */ /* 0x000ea80000300800 */
[----:B--2---:R-:W-:Y:S04]  /*7e9f0*/  STL.64 [R1+0x3548], R10 ;  /* 0x0035480a01007387 */ /* 0x004fe80000100a00 */
[----:B------:R-:W-:Y:S04]  /*7ea00*/  STL.64 [R1+0x3540], R8 ;  /* 0x0035400801007387 */ /* 0x000fe80000100a00 */
[----:B------:R-:W2:Y:S04]  /*7ea10*/  LDL R16, [R1+0x140] ;  /* 0x0001400001107983 */ /* 0x000ea80000100800 */
[----:B------:R-:W2:Y:S04]  /*7ea20*/  LDL R17, [R1+0x144] ;  /* 0x0001440001117983 */ /* 0x000ea80000100800 */
[----:B--2---:R0:W-:Y:S04]  /*7ea30*/  STL.64 [R1+0x3550], R16 ;  /* 0x0035501001007387 */ /* 0x0041e80000100a00 */
[----:B0-----:R-:W2:Y:S04]  /*7ea40*/  LDL R16, [R1+0x150] ;  /* 0x0001500001107983 */ /* 0x001ea80000100800 */
[----:B------:R-:W2:Y:S04]  /*7ea50*/  LDL R17, [R1+0x154] ;  /* 0x0001540001117983 */ /* 0x000ea80000100800 */
        /* <DEDUP_REMOVED lines=11> */
[----:B----4-:R-:W-:Y:S04]  /*7eb10*/  STL.64 [R1+0x34d8], R20 ;  /* 0x0034d81401007387 */ /* 0x010fe80000100a00 */
[----:B---3--:R0:W-:Y:S04]  /*7eb20*/  STL.64 [R1+0x34a0], R26 ;  /* 0x0034a01a01007387 */ /* 0x0081e80000100a00 */
[----:B------:R1:W-:Y:S01]  /*7eb30*/  STL.64 [R1+0x3498], R24 ;  /* 0x0034981801007387 */ /* 0x0003e20000100a00 */
[----:B0-----:R-:W-:Y:S01]  /*7eb40*/  IMAD.MOV.U32 R26, RZ, RZ, R7 ;  /* 0x000000ffff1a7224 */ /* 0x001fe200078e0007 */
[----:B------:R-:W-:Y:S01]  /*7eb50*/  MOV R27, R6 ;  /* 0x00000006001b7202 */ /* 0x000fe20000000f00 */
[----:B-1----:R-:W-:-:S02]  /*7eb60*/  IMAD.MOV.U32 R24, RZ, RZ, R18 ;  /* 0x000000ffff187224 */ /* 0x002fc400078e0012 */
[----:B------:R-:W-:-:S07]  /*7eb70*/  IMAD.MOV.U32 R25, RZ, RZ, R19 ;  /* 0x000000ffff197224 */ /* 0x000fce00078e0013 */
[----:B------:R-:W-:Y:S01]  /*7eb80*/  HMMA.16816.F32.BF16 R12, R24, R4, R12 ;  /* 0x00000004180c723c */ /* 0x000fe2000004180c */
[----:B------:R-:W-:Y:S02]  /*7eb90*/  IMAD.MOV.U32 R23, RZ, RZ, R4 ;  /* 0x000000ffff177224 */ /* 0x000fe400078e0004 */
[----:B------:R-:W-:Y:S02]  /*7eba0*/  IMAD.MOV.U32 R22, RZ, RZ, R5 ;  /* 0x000000ffff167224 */ /* 0x000fe400078e0005 */
[----:B------:R-:W-:Y:S02]  /*7ebb0*/  IMAD.MOV.U32 R4, RZ, RZ, R29 ;  /* 0x000000ffff047224 */ /* 0x000fe400078e001d */
[----:B------:R-:W-:-:S12]  /*7ebc0*/  IMAD.MOV.U32 R5, RZ, RZ, R3 ;  /* 0x000000ffff057224 */ /* 0x000fd800078e0003 */
[----:B------:R-:W-:Y:S04]  /*7ebd0*/  STL.64 [R1+0x4d0], R12 ;  /* 0x0004d00c01007387 */ /* 0x000fe80000100a00 */
[----:B------:R-:W-:Y:S04]  /*7ebe0*/  STL.64 [R1+0x4d8], R14 ;  /* 0x0004d80e01007387 */ /* 0x000fe80000100a00 */
[----:B------:R-:W3:Y:S04]  /*7ebf0*/  LDL.LU R29, [R1+0x3568] ;  /* 0x00356800011d7983 */ /* 0x000ee80000300800 */
        /* <DEDUP_REMOVED lines=10> */
[----:B------:R-:W2:Y:S04]  /*7eca0*/  LDL.LU R6, [R1+0xcf8] ;  /* 0x000cf80001067983 */ /* 0x000ea80000300800 */
[----:B------:R-:W2:Y:S04]  /*7ecb0*/  LDL.LU R7, [R1+0xcfc] ;  /* 0x000cfc0001077983 */ /* 0x000ea80000300800 */
[----:B------:R-:W3:Y:S04]  /*7ecc0*/  LDL.64 R20, [R1+0x100] ;  /* 0x0001000001147983 */ /* 0x000ee80000100a00 */
[----:B------:R-:W4:Y:S04]  /*7ecd0*/  LDL.LU R12, [R1+0xcd0] ;  /* 0x000cd000010c7983 */ /* 0x000f280000300800 */
[----:B------:R-:W4:Y:S04]  /*7ece0*/  LDL.LU R13, [R1+0xcd4] ;  /* 0x000cd400010d7983 */ /* 0x000f280000300800 */
[----:B------:R-:W4:Y:S04]  /*7ecf0*/  LDL.LU R14, [R1+0xcd8] ;  /* 0x000cd800010e7983 */ /* 0x000f280000300800 */
[----:B------:R-:W2:Y:S04]  /*7ed00*/  LDL.LU.64 R10, [R1+0x3560] ;  /* 0x00356000010a7983 */ /* 0x000ea80000300a00 */
[----:B------:R-:W2:Y:S04]  /*7ed10*/  LDL.LU.64 R8, [R1+0x3558] ;  /* 0x0035580001087983 */ /* 0x000ea80000300a00 */
[----:B------:R0:W-:Y:S04]  /*7ed20*/  STL.64 [R1+0x4c0], R16 ;  /* 0x0004c01001007387 */ /* 0x0001e80000100a00 */
[----:B------:R2:W-:Y:S04]  /*7ed30*/  STL [R1+0x4c8], R18 ;  /* 0x0004c81201007387 */ /* 0x0005e80000100800 */
[----:B0-----:R-:W2:Y:S01]  /*7ed40*/  LDL.LU.64 R16, [R1+0x3550] ;  /* 0x0035500001107983 */ /* 0x001ea20000300a00 */
[----:B------:R-:W-:-:S02]  /*7ed50*/  IMAD.MOV.U32 R15, RZ, RZ, R29 ;  /* 0x000000ffff0f7224 */ /* 0x000fc400078e001d */
[----:B------:R-:W-:-:S05]  /*7ed60*/  IMAD.MOV.U32 R29, RZ, RZ, R19 ;  /* 0x000000ffff1d7224 */ /* 0x000fca00078e0013 */
        /* <DEDUP_REMOVED lines=14> */
[----:B--2---:R-:W-:Y:S01]  /*7ee50*/  IMAD.MOV.U32 R3, RZ, RZ, R9 ;  /* 0x000000ffff037224 */ /* 0x004fe200078e0009 */
[----:B---3--:R-:W-:-:S15]  /*7ee60*/  HMMA.16816.F32.BF16 R16, R24, R8, R16 ;  /* 0x000000081810723c */ /* 0x008fde0000041810 */
[----:B------:R-:W-:-:S04]  /*7ee70*/  NOP ;  /* 0x0000000000007918 */ /* 0x000fc80000000000 */
[----:B------:R-:W-:Y:S04]  /*7ee80*/  STL.64 [R1+0x490], R16 ;  /* 0x0004901001007387 */ /* 0x000fe80000100a00 */
[----:B------:R0:W-:Y:S04]  /*7ee90*/  STL.64 [R1+0x498], R18 ;  /* 0x0004981201007387 */ /* 0x0001e80000100a00 */
[----:B0-----:R-:W2:Y:S01]  /*7eea0*/  LDL.LU R18, [R1+0x3518] ;  /* 0x0035180001127983 */ /* 0x001ea20000300800 */
[----:B------:R-:W-:-:S03]  /*7eeb0*/  IMAD.MOV.U32 R19, RZ, RZ, R8 ;  /* 0x000000ffff137224 */ /* 0x000fc600078e0008 */
[----:B------:R-:W3:Y:S04]  /*7eec0*/  LDL.LU.64 R16, [R1+0x3510] ;  /* 0x0035100001107983 */ /* 0x000ee80000300a00 */
[----:B------:R-:W2:Y:S04]  /*7eed0*/  LDL.LU.64 R10, [R1+0x3508] ;  /* 0x00350800010a7983 */ /* 0x000ea80000300a00 */
[----:B------:R-:W2:Y:S02]  /*7eee0*/  LDL.LU.64 R8, [R1+0x3500] ;  /* 0x0035000001087983 */ /* 0x000ea40000300a00 */
[C---:B--2---:R-:W-:Y:S02]  /*7eef0*/  HMMA.16816.F32.BF16 R4, R24.reuse, R8, R4 ;  /* 0x000000081804723c */ /* 0x044fe40000041804 */
[----:B------:R-:W-:Y:S04]  /*7ef00*/  STL.64 [R1+0x3480], R18 ;  /* 0x0034801201007387 */ /* 0x000fe80000100a00 */
[----:B---3--:R0:W-:Y:S04]  /*7ef10*/  STL.64 [R1+0x3478], R16 ;  /* 0x0034781001007387 */ /* 0x0081e80000100a00 */
[----:B0-----:R-:W2:Y:S09]  /*7ef20*/  LDL R16, [R1+0xe0] ;  /* 0x0000e00001107983 */ /* 0x001eb20000100800 */
[----:B------:R-:W-:Y:S04]  /*7ef30*/  STL.64 [R1+0x480], R4 ;  /* 0x0004800401007387 */ /* 0x000fe80000100a00 */
[----:B------:R0:W-:Y:S04]  /*7ef40*/  STL.64 [R1+0x488], R6 ;  /* 0x0004880601007387 */ /* 0x0001e80000100a00 */
[----:B0-----:R-:W3:Y:S04]  /*7ef50*/  LDL.LU.64 R6, [R1+0x34f8] ;  /* 0x0034f80001067983 */ /* 0x001ee80000300a00 */
[----:B------:R-:W3:Y:S04]  /*7ef60*/  LDL.LU.64 R4, [R1+0x34f0] ;  /* 0x0034f00001047983 */ /* 0x000ee80000300a00 */
[----:B------:R-:W-:Y:S04]  /*7ef70*/  STL.64 [R1+0x3410], R10 ;  /* 0x0034100a01007387 */ /* 0x000fe80000100a00 */
[----:B------:R0:W-:Y:S04]  /*7ef80*/  STL.64 [R1+0x3408], R8 ;  /* 0x0034080801007387 */ /* 0x0001e80000100a00 */
[----:B0-----:R-:W2:Y:S01]  /*7ef90*/  LDL.64 R8, [R1+0x150] ;  /* 0x0001500001087983 */ /* 0x001ea20000100a00 */
[----:B---3--:R-:W-:Y:S03]  /*7efa0*/  HMMA.16816.F32.BF16 R4, R24, R20, R4 ;  /* 0x000000141804723c */ /* 0x008fe60000041804 */
[----:B--2---:R0:W-:Y:S02]  /*7efb0*/  STL.64 [R1+0x3430], R8 ;  /* 0x0034300801007387 */ /* 0x0041e40000100a00 */
[----:B0-----:R-:W-:Y:S01]  /*7efc0*/  MOV R8, R23 ;  /* 0x0000001700087202 */ /* 0x001fe20000000f00 */
[----:B------:R-:W-:-:S05]  /*7efd0*/  IMAD.MOV.U32 R9, RZ, RZ, R22 ;  /* 0x000000ffff097224 */ /* 0x000fca00078e0016 */
[----:B------:R0:W-:Y:S02]  /*7efe0*/  STL.64 [R1+0x3440], R8 ;  /* 0x0034400801007387 */ /* 0x0001e40000100a00 */
[----:B0-----:R-:W-:Y:S02]  /*7eff0*/  IMAD.MOV.U32 R8, RZ, RZ, R2 ;  /* 0x000000ffff087224 */ /* 0x001fe400078e0002 */
[----:B------:R-:W-:-:S05]  /*7f000*/  IMAD.MOV.U32 R9, RZ, RZ, R0 ;  /* 0x000000ffff097224 */ /* 0x000fca00078e0000 */
[----:B------:R0:W-:Y:S04]  /*7f010*/  STL.64 [R1+0x3458], R8 ;  /* 0x0034580801007387 */ /* 0x0001e80000100a00 */
[----:B0-----:R-:W2:Y:S04]  /*7f020*/  LDL.LU R8, [R1+0xcc0] ;  /* 0x000cc00001087983 */ /* 0x001ea80000300800 */
[----:B------:R-:W2:Y:S04]  /*7f030*/  LDL.LU R9, [R1+0xcc4] ;  /* 0x000cc40001097983 */ /* 0x000ea80000300800 */
[----:B------:R-:W2:Y:S04]  /*7f040*/  LDL.LU R10, [R1+0xcc8] ;  /* 0x000cc800010a7983 */ /* 0x000ea80000300800 */
[----:B------:R-:W2:Y:S04]  /*7f050*/  LDL.LU R11, [R1+0xccc] ;  /* 0x000ccc00010b7983 */ /* 0x000ea80000300800 */
[----:B------:R0:W-:Y:S04]  /*7f060*/  STL.64 [R1+0x470], R4 ;  /* 0x0004700401007387 */ /* 0x0001e80000100a00 */
[----:B------:R4:W-:Y:S04]  /*7f070*/  STL.64 [R1+0x478], R6 ;  /* 0x0004780601007387 */ /* 0x0009e80000100a00 */
[----:B0-----:R-:W4:Y:S01]  /*7f080*/  LDL.LU.64 R4, [R1+0x34e8] ;  /* 0x0034e80001047983 */ /* 0x001f220000300a00 */
[----:B------:R-:W-:-:S02]  /*7f090*/  IMAD.MOV.U32 R2, RZ, RZ, R20 ;  /* 0x000000ffff027224 */ /* 0x000fc400078e0014 */
[----:B------:R-:W-:Y:S01]  /*7f0a0*/  IMAD.MOV.U32 R0, RZ, RZ, R21 ;  /* 0x000000ffff007224 */ /* 0x000fe200078e0015 */
[----:B------:R-:W3:Y:S04]  /*7f0b0*/  LDL.LU.64 R22, [R1+0x34e0] ;  /* 0x0034e00001167983 */ /* 0x000ee80000300a00 */
[----:B------:R-:W3:Y:S01]  /*7f0c0*/  LDL.LU.64 R20, [R1+0x34d8] ;  /* 0x0034d80001147983 */ /* 0x000ee20000300a00 */
[----:B----4-:R-:W-:Y:S03]  /*7f0d0*/  HMMA.16816.F32.BF16 R4, R24, R4, R12 ;  /* 0x000000041804723c */ /* 0x010fe6000004180c */
[----:B------:R-:W4:Y:S04]  /*7f0e0*/  LDL.LU.64 R14, [R1+0x34d0] ;  /* 0x0034d000010e7983 */ /* 0x000f280000300a00 */
[----:B------:R-:W3:-:S12]  /*7f0f0*/  LDL.LU.64 R12, [R1+0x34c8] ;  /* 0x0034c800010c7983 */ /* 0x000ed80000300a00 */
[----:B------:R-:W-:Y:S04]  /*7f100*/  STL.64 [R1+0x460], R4 ;  /* 0x0004600401007387 */ /* 0x000fe80000100a00 */
[----:B------:R0:W-:Y:S04]  /*7f110*/  STL.64 [R1+0x468], R6 ;  /* 0x0004680601007387 */ /* 0x0001e80000100a00 */
[----:B0-----:R-:W4:Y:S01]  /*7f120*/  LDL.LU.64 R6, [R1+0x34c0] ;  /* 0x0034c00001067983 */ /* 0x001f220000300a00 */
[----:B------:R-:W-:-:S03]  /*7f130*/  IMAD.MOV.U32 R17, RZ, RZ, R28 ;  /* 0x000000ffff117224 */ /* 0x000fc600078e001c */
[----:B------:R-:W4:Y:S04]  /*7f140*/  LDL.LU.64 R4, [R1+0x34b8] ;  /* 0x0034b80001047983 */ /* 0x000f280000300a00 */
[----:B--2---:R-:W-:-:S15]  /*7f150*/  HMMA.16816.F32.BF16 R8, R24, R16, R8 ;  /* 0x000000101808723c */ /* 0x004fde0000041808 */
[----:B------:R-:W-:-:S04]  /*7f160*/  NOP ;  /* 0x0000000000007918 */ /* 0x000fc80000000000 */
[----:B------:R4:W-:Y:S04]  /*7f170*/  STL.64 [R1+0x450], R8 ;  /* 0x0004500801007387 */ /* 0x0009e80000100a00 */
[----:B------:R-:W-:Y:S01]  /*7f180*/  STL.64 [R1+0x458], R10 ;  /* 0x0004580a01007387 */ /* 0x000fe20000100a00 */
[----:B---3--:R-:W-:Y:S01]  /*7f190*/  HMMA.16816.F32.BF16 R16, R24, R12, R20 ;  /* 0x0000000c1810723c */ /* 0x008fe20000041814 */
[----:B----4-:R-:W-:Y:S02]  /*7f1a0*/  IMAD.MOV.U32 R8, RZ, RZ, R15 ;  /* 0x000000ffff087224 */ /* 0x010fe400078e000f */
[----:B------:R-:W-:-:S15]  /*7f1b0*/  IMAD.MOV.U32 R9, RZ, RZ, R14 ;  /* 0x000000ffff097224 */ /* 0x000fde00078e000e */
[----:B------:R-:W-:Y:S01]  /*7f1c0*/  NOP ;  /* 0x0000000000007918 */ /* 0x000fe20000000000 */
[----:B------:R0:W-:Y:S04]  /*7f1d0*/  STL.64 [R1+0x440], R16 ;  /* 0x0004401001007387 */ /* 0x0001e80000100a00 */
[----:B------:R-:W-:Y:S04]  /*7f1e0*/  STL.64 [R1+0x448], R18 ;  /* 0x0004481201007387 */ /* 0x000fe80000100a00 */
[----:B------:R-:W2:Y:S01]  /*7f1f0*/  LDL.LU R20, [R1+0xca0] ;  /* 0x000ca00001147983 */ /* 0x000ea20000300800 */
[----:B0-----:R-:W-:-:S03]  /*7f200*/  IMAD.MOV.U32 R16, RZ, RZ, R7 ;  /* 0x000000ffff107224 */ /* 0x001fc600078e0007 */
[----:B------:R-:W2:Y:S01]  /*7f210*/  LDL.LU R21, [R1+0xca4] ;  /* 0x000ca40001157983 */ /* 0x000ea20000300800 */
[----:B------:R-:W-:-:S03]  /*7f220*/  IMAD.MOV.U32 R17, RZ, RZ, R6 ;  /* 0x000000ffff117224 */ /* 0x000fc600078e0006 */
[----:B------:R-:W2:Y:S04]  /*7f230*/  LDL.LU R22, [R1+0xca8] ;  /* 0x000ca80001167983 */ /* 0x000ea80000300800 */
[----:B------:R-:W2:Y:S04]  /*7f240*/  LDL.LU R23, [R1+0xcac] ;  /* 0x000cac0001177983 */ /* 0x000ea80000300800 */
[----:B------:R0:W-:Y:S04]  /*7f250*/  STL.64 [R1+0x34a8], R16 ;  /* 0x0034a81001007387 */ /* 0x0001e80000100a00 */
[----:B0-----:R-:W3:Y:S04]  /*7f260*/  LDL.LU R16, [R1+0xc90] ;  /* 0x000c900001107983 */ /* 0x001ee80000300800 */
[----:B------:R-:W3:Y:S04]  /*7f270*/  LDL.LU R17, [R1+0xc94] ;  /* 0x000c940001117983 */ /* 0x000ee80000300800 */
[----:B------:R-:W3:Y:S04]  /*7f280*/  LDL.LU R18, [R1+0xc98] ;  /* 0x000c980001127983 */ /* 0x000ee80000300800 */
[----:B------:R-:W3:Y:S04]  /*7f290*/  LDL.LU R19, [R1+0xc9c] ;  /* 0x000c9c0001137983 */ /* 0x000ee80000300800 */
        /* <DEDUP_REMOVED lines=11> */
[----:B------:R0:W-:Y:S04]  /*7f350*/  STL.64 [R1+0x3438], R12 ;  /* 0x0034380c01007387 */ /* 0x0001e80000100a00 */
[----:B0-----:R-:W4:Y:S04]  /*7f360*/  LDL.LU R12, [R1+0xc40] ;  /* 0x000c4000010c7983 */ /* 0x001f280000300800 */
[----:B------:R-:W4:Y:S04]  /*7f370*/  LDL.LU R13, [R1+0xc44] ;  /* 0x000c4400010d7983 */ /* 0x000f280000300800 */
[----:B------:R-:W2:Y:S04]  /*7f380*/  LDL.LU R14, [R1+0xc48] ;  /* 0x000c4800010e7983 */ /* 0x000ea80000300800 */
[----:B------:R-:W2:Y:S01]  /*7f390*/  LDL.LU R15, [R1+0xc4c] ;  /* 0x000c4c00010f7983 */ /* 0x000ea20000300800 */
[C---:B------:R-:W-:Y:S03]  /*7f3a0*/  HMMA.16816.F32.BF16 R20, R24.reuse, R4, R20 ;  /* 0x000000041814723c */ /* 0x040fe60000041814 */
        /* <DEDUP_REMOVED lines=13> */
[----:B------:R-:W-:Y:S04]  /*7f480*/  STL.64 [R1+0x438], R22 ;  /* 0x0004381601007387 */ /* 0x000fe80000100a00 */
[----:B0-----:R-:W3:Y:S04]  /*7f490*/  LDL.LU.64 R20, [R1+0x34b0] ;  /* 0x0034b00001147983 */ /* 0x001ee80000300a00 */
[----:B------:R0:W-:Y:S04]  /*7f4a0*/  STL.64 [R1+0x33b0], R4 ;  /* 0x0033b00401007387 */ /* 0x0001e80000100a00 */
[----:B0-----:R-:W4:Y:S04]  /*7f4b0*/  LDL.LU R4, [R1+0xc30] ;  /* 0x000c300001047983 */ /* 0x001f280000300800 */
[----:B------:R-:W4:Y:S04]  /*7f4c0*/  LDL.LU R5, [R1+0xc34] ;  /* 0x000c340001057983 */ /* 0x000f280000300800 */
[----:B------:R-:W4:Y:S04]  /*7f4d0*/  LDL.LU R6, [R1+0xc38] ;  /* 0x000c380001067983 */ /* 0x000f280000300800 */
[----:B------:R-:W4:Y:S01]  /*7f4e0*/  LDL.LU R7, [R1+0xc3c] ;  /* 0x000c3c0001077983 */ /* 0x000f220000300800 */
[----:B---3--:R-:W-:Y:S03]  /*7f4f0*/  HMMA.16816.F32.BF16 R24, R24, R20, R16 ;  /* 0x000000141818723c */ /* 0x008fe60000041810 */
[----:B------:R-:W3:-:S15]  /*7f500*/  LDL.LU.64 R16, [R1+0x34a8] ;  /* 0x0034a80001107983 */ /* 0x000ede0000300a00 */
[----:B------:R-:W-:Y:S01]  /*7f510*/  NOP ;  /* 0x0000000000007918 */ /* 0x000fe20000000000 */
[----:B------:R-:W-:Y:S04]  /*7f520*/  STL.64 [R1+0x420], R24 ;  /* 0x0004201801007387 */ /* 0x000fe80000100a00 */
[----:B------:R0:W-:Y:S04]  /*7f530*/  STL.64 [R1+0x428], R26 ;  /* 0x0004281a01007387 */ /* 0x0001e80000100a00 */
[----:B0-----:R-:W3:Y:S04]  /*7f540*/  LDL.LU.64 R26, [R1+0x34a0] ;  /* 0x0034a000011a7983 */ /* 0x001ee80000300a00 */
[----:B------:R-:W3:Y:S04]  /*7f550*/  LDL.LU.64 R24, [R1+0x3498] ;  /* 0x0034980001187983 */ /* 0x000ee80000300a00 */
[----:B------:R0:W-:Y:S04]  /*7f560*/  STL.64 [R1+0x3428], R20 ;  /* 0x0034281401007387 */ /* 0x0001e80000100a00 */
        /* <DEDUP_REMOVED lines=9> */
[----:B0-----:R-:W2:Y:S04]  /*7f600*/  LDL.LU.64 R18, [R1+0x3480] ;  /* 0x0034800001127983 */ /* 0x001ea80000300a00 */
[----:B------:R-:W3:Y:S02]  /*7f610*/  LDL.LU.64 R16, [R1+0x3478] ;  /* 0x0034780001107983 */ /* 0x000ee40000300a00 */
[----:B---3--:R-:W-:-:S15]  /*7f620*/  HMMA.16816.F32.BF16 R8, R24, R16, R8 ;  /* 0x000000101808723c */ /* 0x008fde0000041808 */
[----:B------:R-:W-:-:S04]  /*7f630*/  NOP ;  /* 0x0000000000007918 */ /* 0x000fc80000000000 */
[----:B------:R0:W-:Y:S04]  /*7f640*/  STL.64 [R1+0x400], R8 ;  /* 0x0004000801007387 */ /* 0x0001e80000100a00 */
[----:B------:R-:W-:Y:S04]  /*7f650*/  STL.64 [R1+0x408], R10 ;  /* 0x0004080a01007387 */ /* 0x000fe80000100a00 */
[----:B0-----:R-:W3:Y:S04]  /*7f660*/  LDL.LU.64 R8, [R1+0x3470] ;  /* 0x0034700001087983 */ /* 0x001ee80000300a00 */
[----:B--2---:R-:W-:Y:S04]  /*7f670*/  STL [R1+0x33d0], R18 ;  /* 0x0033d01201007387 */ /* 0x004fe80000100800 */
[----:B------:R0:W-:Y:S04]  /*7f680*/  STL.64 [R1+0x33c8], R16 ;  /* 0x0033c81001007387 */ /* 0x0001e80000100a00 */
[----:B0-----:R-:W2:Y:S04]  /*7f690*/  LDL.64 R16, [R1+0x130] ;  /* 0x0001300001107983 */ /* 0x001ea80000100a00 */
[----:B------:R-:W-:Y:S01]  /*7f6a0*/  STL [R1+0x3420], R19 ;  /* 0x0034201301007387 */ /* 0x000fe20000100800 */
[C---:B---3--:R-:W-:Y:S03]  /*7f6b0*/  HMMA.16816.F32.BF16 R8, R24.reuse, R8, R12 ;  /* 0x000000081808723c */ /* 0x048fe6000004180c */
[----:B--2---:R0:W-:Y:S04]  /*7f6c0*/  STL.64 [R1+0x3418], R16 ;  /* 0x0034181001007387 */ /* 0x0041e80000100a00 */
[----:B0-----:R-:W2:Y:S04]  /*7f6d0*/  LDL.64 R16, [R1+0x140] ;  /* 0x0001400001107983 */ /* 0x001ea80000100a00 */
        /* <DEDUP_REMOVED lines=12> */
[----:B------:R-:W3:-:S15]  /*7f7a0*/  LDL.LU.64 R12, [R1+0x3438] ;  /* 0x00343800010c7983 */ /* 0x000ede0000300a00 */
[----:B------:R-:W-:Y:S02]  /*7f7b0*/  NOP ;  /* 0x0000000000007918 */ /* 0x000fe40000000000 */
[----:B------:R0:W-:Y:S04]  /*7f7c0*/  STL.64 [R1+0x3d0], R8 ;  /* 0x0003d00801007387 */ /* 0x0001e80000100a00 */
[----:B------:R-:W-:Y:S04]  /*7f7d0*/  STL.64 [R1+0x3d8], R10 ;  /* 0x0003d80a01007387 */ /* 0x000fe80000100a00 */
[----:B0-----:R-:W4:Y:S01]  /*7f7e0*/  LDL.LU.64 R8, [R1+0x3430] ;  /* 0x0034300001087983 */ /* 0x001f220000300a00 */
[C---:B--2---:R-:W-:Y:S08]  /*7f7f0*/  HMMA.16816.F32.BF16 R20, R24.reuse, R16, R20 ;  /* 0x000000101814723c */ /* 0x044ff00000041814 */
[----:B----4-:R-:W-:Y:S01]  /*7f800*/  HMMA.16816.F32.BF16 R4, R24, R8, R4 ;  /* 0x000000081804723c */ /* 0x010fe20000041804 */
[----:B------:R-:W-:Y:S01]  /*7f810*/  MOV R15, R8 ;  /* 0x00000008000f7202 */ /* 0x000fe20000000f00 */
[----:B------:R-:W-:-:S15]  /*7f820*/  IMAD.MOV.U32 R14, RZ, RZ, R9 ;  /* 0x000000ffff0e7224 */ /* 0x000fde00078e0009 */
[----:B------:R-:W-:Y:S02]  /*7f830*/  NOP ;  /* 0x0000000000007918 */ /* 0x000fe40000000000 */
[----:B------:R0:W-:Y:S04]  /*7f840*/  STL.64 [R1+0x3c0], R4 ;  /* 0x0003c00401007387 */ /* 0x0001e80000100a00 */
[----:B------:R1:W-:Y:S04]  /*7f850*/  STL.64 [R1+0x3c8], R6 ;  /* 0x0003c80601007387 */ /* 0x0003e80000100a00 */
[----:B0-----:R-:W2:Y:S04]  /*7f860*/  LDL.LU R4, [R1+0xbf0] ;  /* 0x000bf00001047983 */ /* 0x001ea80000300800 */
[----:B------:R-:W2:Y:S04]  /*7f870*/  LDL.LU R5, [R1+0xbf4] ;  /* 0x000bf40001057983 */ /* 0x000ea80000300800 */
[----:B-1----:R-:W2:Y:S04]  /*7f880*/  LDL.LU R6, [R1+0xbf8] ;  /* 0x000bf80001067983 */ /* 0x002ea80000300800 */
[----:B------:R-:W2:Y:S04]  /*7f890*/  LDL.LU R7, [R1+0xbfc] ;  /* 0x000bfc0001077983 */ /* 0x000ea80000300800 */
[----:B------:R-:W4:Y:S04]  /*7f8a0*/  LDL.LU R8, [R1+0xc00] ;  /* 0x000c000001087983 */ /* 0x000f280000300800 */
[----:B------:R-:W4:Y:S04]  /*7f8b0*/  LDL.LU R9, [R1+0xc04] ;  /* 0x000c040001097983 */ /* 0x000f280000300800 */
[----:B------:R-:W4:Y:S04]  /*7f8c0*/  LDL.LU R10, [R1+0xc08] ;  /* 0x000c0800010a7983 */ /* 0x000f280000300800 */
[----:B------:R-:W4:Y:S04]  /*7f8d0*/  LDL.LU R11, [R1+0xc0c] ;  /* 0x000c0c00010b7983 */ /* 0x000f280000300800 */
[----:B------:R-:W-:Y:S04]  /*7f8e0*/  STL [R1+0x3360], R15 ;  /* 0x0033600f01007387 */ /* 0x000fe80000100800 */
[----:B------:R-:W-:Y:S04]  /*7f8f0*/  STL [R1+0x33c0], R14 ;  /* 0x0033c00e01007387 */ /* 0x000fe80000100800 */
[----:B---3--:R0:W-:Y:S04]  /*7f900*/  STL.64 [R1+0x33b8], R12 ;  /* 0x0033b80c01007387 */ /* 0x0081e80000100a00 */
[----:B0-----:R-:W3:Y:S04]  /*7f910*/  LDL.LU R12, [R1+0xc10] ;  /* 0x000c1000010c7983 */ /* 0x001ee80000300800 */
[----:B------:R-:W3:Y:S04]  /*7f920*/  LDL.LU R13, [R1+0xc14] ;  /* 0x000c1400010d7983 */ /* 0x000ee80000300800 */
[----:B------:R-:W3:Y:S04]  /*7f930*/  LDL.LU R14, [R1+0xc18] ;  /* 0x000c1800010e7983 */ /* 0x000ee80000300800 */
[----:B------:R-:W3:Y:S04]  /*7f940*/  LDL.LU R15, [R1+0xc1c] ;  /* 0x000c1c00010f7983 */ /* 0x000ee80000300800 */
[----:B------:R0:W-:Y:S04]  /*7f950*/  STL.64 [R1+0x3b0], R20 ;  /* 0x0003b01401007387 */ /* 0x0001e80000100a00 */
[----:B------:R1:W-:Y:S04]  /*7f960*/  STL.64 [R1+0x3b8], R22 ;  /* 0x0003b81601007387 */ /* 0x0003e80000100a00 */
[----:B0-----:R-:W2:Y:S01]  /*7f970*/  LDL.LU.64 R20, [R1+0x3428] ;  /* 0x0034280001147983 */ /* 0x001ea20000300a00 */
[----:B-1----:R-:W-:-:S03]  /*7f980*/  IMAD.MOV.U32 R23, RZ, RZ, R16 ;  /* 0x000000ffff177224 */ /* 0x002fc600078e0010 */
[----:B------:R-:W2:Y:S01]  /*7f990*/  LDL.LU R19, [R1+0x3420] ;  /* 0x0034200001137983 */ /* 0x000ea20000300800 */
[----:B------:R-:W-:-:S03]  /*7f9a0*/  IMAD.MOV.U32 R22, RZ, RZ, R17 ;  /* 0x000000ffff167224 */ /* 0x000fc600078e0011 */
[----:B------:R-:W3:Y:S04]  /*7f9b0*/  LDL.LU.64 R16, [R1+0x3418] ;  /* 0x0034180001107983 */ /* 0x000ee80000300a00 */
[----:B------:R-:W-:Y:S01]  /*7f9c0*/  STL.64 [R1+0x33a8], R22 ;  /* 0x0033a81601007387 */ /* 0x000fe20000100a00 */
[----:B---3--:R-:W-:Y:S03]  /*7f9d0*/  HMMA.16816.F32.BF16 R12, R24, R16, R12 ;  /* 0x00000010180c723c */ /* 0x008fe6000004180c */
[----:B--2---:R0:W-:Y:S01]  /*7f9e0*/  STL.64 [R1+0x33a0], R20 ;  /* 0x0033a01401007387 */ /* 0x0041e20000100a00 */
[----:B------:R-:W-:Y:S02]  /*7f9f0*/  IMAD.MOV.U32 R29, RZ, RZ, R16 ;  /* 0x000000ffff1d7224 */ /* 0x000fe400078e0010 */
[----:B------:R-:W-:-:S02]  /*7fa00*/  IMAD.MOV.U32 R28, RZ, RZ, R17 ;  /* 0x000000ffff1c7224 */ /* 0x000fc400078e0011 */
[----:B0-----:R-:W-:-:S11]  /*7fa10*/  IMAD.MOV.U32 R20, RZ, RZ, R19 ;  /* 0x000000ffff147224 */ /* 0x001fd600078e0013 */
        /* <DEDUP_REMOVED lines=8> */
[----:B0-----:R-:W2:Y:S04]  /*7faa0*/  LDL.64 R16, [R1+0xf0] ;  /* 0x0000f00001107983 */ /* 0x001ea80000100a00 */
[----:B--2---:R-:W-:Y:S04]  /*7fab0*/  STL.64 [R1+0x33f0], R16 ;  /* 0x0033f01001007387 */ /* 0x004fe80000100a00 */
[----:B------:R-:W2:Y:S04]  /*7fac0*/  LDL.64 R12, [R1+0xe0] ;  /* 0x0000e000010c7983 */ /* 0x000ea80000100a00 */
[----:B--2---:R0:W-:Y:S04]  /*7fad0*/  STL.64 [R1+0x33e8], R12 ;  /* 0x0033e80c01007387 */ /* 0x0041e80000100a00 */
[----:B0-----:R-:W2:Y:S04]  /*7fae0*/  LDL.LU R12, [R1+0xbd0] ;  /* 0x000bd000010c7983 */ /* 0x001ea80000300800 */
[----:B------:R-:W2:Y:S04]  /*7faf0*/  LDL.LU R13, [R1+0xbd4] ;  /* 0x000bd400010d7983 */ /* 0x000ea80000300800 */
[----:B------:R-:W3:Y:S04]  /*7fb00*/  LDL.LU R14, [R1+0xbd8] ;  /* 0x000bd800010e7983 */ /* 0x000ee80000300800 */
[----:B------:R-:W3:Y:S01]  /*7fb10*/  LDL.LU R15, [R1+0xbdc] ;  /* 0x000bdc00010f7983 */ /* 0x000ee20000300800 */
[----:B------:R-:W-:-:S07]  /*7fb20*/  IMAD.MOV.U32 R21, RZ, RZ, R3 ;  /* 0x000000ffff157224 */ /* 0x000fce00078e0003 */
[C---:B----4-:R-:W-:Y:S01]  /*7fb30*/  HMMA.16816.F32.BF16 R20, R24.reuse, R20, R8 ;  /* 0x000000141814723c */ /* 0x050fe20000041808 */
[----:B---3--:R-:W-:Y:S04]  /*7fb40*/  STL.64 [R1+0x3400], R14 ;  /* 0x0034000e01007387 */ /* 0x008fe80000100a00 */
[----:B--2---:R0:W-:Y:S04]  /*7fb50*/  STL.64 [R1+0x33f8], R12 ;  /* 0x0033f80c01007387 */ /* 0x0041e80000100a00 */
[----:B0-----:R-:W2:Y:S04]  /*7fb60*/  LDL.LU R12, [R1+0xbe0] ;  /* 0x000be000010c7983 */ /* 0x001ea80000300800 */
[----:B------:R-:W2:Y:S04]  /*7fb70*/  LDL.LU R13, [R1+0xbe4] ;  /* 0x000be400010d7983 */ /* 0x000ea80000300800 */
[----:B------:R-:W2:Y:S04]  /*7fb80*/  LDL.LU R14, [R1+0xbe8] ;  /* 0x000be800010e7983 */ /* 0x000ea80000300800 */
[----:B------:R-:W2:Y:S04]  /*7fb90*/  LDL.LU R15, [R1+0xbec] ;  /* 0x000bec00010f7983 */ /* 0x000ea80000300800 */
[----:B------:R-:W3:Y:S04]  /*7fba0*/  LDL.LU.64 R10, [R1+0x3410] ;  /* 0x00341000010a7983 */ /* 0x000ee80000300a00 */
[----:B------:R-:W4:Y:S04]  /*7fbb0*/  LDL.LU.64 R8, [R1+0x3408] ;  /* 0x0034080001087983 */ /* 0x000f280000300a00 */
[----:B------:R-:W-:Y:S04]  /*7fbc0*/  STL.64 [R1+0x390], R20 ;  /* 0x0003901401007387 */ /* 0x000fe80000100a00 */
[----:B------:R4:W-:Y:S02]  /*7fbd0*/  STL.64 [R1+0x398], R22 ;  /* 0x0003981601007387 */ /* 0x0009e40000100a00 */
[----:B----4-:R-:W-:Y:S02]  /*7fbe0*/  HMMA.16816.F32.BF16 R20, R24, R8, R4 ;  /* 0x000000081814723c */ /* 0x010fe40000041804 */
[----:B------:R-:W4:-:S15]  /*7fbf0*/  LDL.LU R4, [R1+0xbb0] ;  /* 0x000bb00001047983 */ /* 0x000f1e0000300800 */
[----:B------:R-:W-:Y:S02]  /*7fc00*/  NOP ;  /* 0x0000000000007918 */ /* 0x000fe40000000000 */
[----:B------:R0:W-:Y:S04]  /*7fc10*/  STL.64 [R1+0x380], R20 ;  /* 0x0003801401007387 */ /* 0x0001e80000100a00 */
[----:B------:R1:W-:Y:S04]  /*7fc20*/  STL.64 [R1+0x388], R22 ;  /* 0x0003881601007387 */ /* 0x0003e80000100a00 */
[----:B------:R-:W4:Y:S04]  /*7fc30*/  LDL.LU R5, [R1+0xbb4] ;  /* 0x000bb40001057983 */ /* 0x000f280000300800 */
[----:B------:R-:W4:Y:S04]  /*7fc40*/  LDL.LU R6, [R1+0xbb8] ;  /* 0x000bb80001067983 */ /* 0x000f280000300800 */
[----:B------:R-:W4:Y:S04]  /*7fc50*/  LDL.LU R7, [R1+0xbbc] ;  /* 0x000bbc0001077983 */ /* 0x000f280000300800 */
[----:B0-----:R-:W2:Y:S04]  /*7fc60*/  LDL.LU R20, [R1+0xba0] ;  /* 0x000ba00001147983 */ /* 0x001ea80000300800 */
[----:B------:R-:W2:Y:S04]  /*7fc70*/  LDL.LU R21, [R1+0xba4] ;  /* 0x000ba40001157983 */ /* 0x000ea80000300800 */
[----:B-1----:R-:W2:Y:S04]  /*7fc80*/  LDL.LU R22, [R1+0xba8] ;  /* 0x000ba80001167983 */ /* 0x002ea80000300800 */
[----:B------:R-:W2:Y:S04]  /*7fc90*/  LDL.LU R23, [R1+0xbac] ;  /* 0x000bac0001177983 */ /* 0x000ea80000300800 */
[----:B---3--:R-:W-:Y:S04]  /*7fca0*/  STL.64 [R1+0x32e0], R10 ;  /* 0x0032e00a01007387 */ /* 0x008fe80000100a00 */
[----:B------:R0:W-:Y:S04]  /*7fcb0*/  STL.64 [R1+0x32d8], R8 ;  /* 0x0032d80801007387 */ /* 0x0001e80000100a00 */
[----:B0-----:R-:W3:Y:S04]  /*7fcc0*/  LDL.LU.64 R8, [R1+0x180] ;  /* 0x0001800001087983 */ /* 0x001ee80000300a00 */
[----:B---3--:R0:W-:Y:S04]  /*7fcd0*/  STL.64 [R1+0x3358], R8 ;  /* 0x0033580801007387 */ /* 0x0081e80000100a00 */
[----:B0-----:R-:W3:Y:S04]  /*7fce0*/  LDL.LU R8, [R1+0xb70] ;  /* 0x000b700001087983 */ /* 0x001ee80000300800 */
[----:B------:R-:W3:Y:S04]  /*7fcf0*/  LDL.LU R9, [R1+0xb74] ;  /* 0x000b740001097983 */ /* 0x000ee80000300800 */
[----:B------:R-:W3:Y:S04]  /*7fd00*/  LDL.LU R10, [R1+0xb78] ;  /* 0x000b7800010a7983 */ /* 0x000ee80000300800 */
[----:B------:R-:W3:Y:S01]  /*7fd10*/  LDL.LU R11, [R1+0xb7c] ;  /* 0x000b7c00010b7983 */ /* 0x000ee20000300800 */
[----:B------:R-:W-:-:S02]  /*7fd20*/  IMAD.MOV.U32 R16, RZ, RZ, R2 ;  /* 0x000000ffff107224 */ /* 0x000fc400078e0002 */
[----:B------:R-:W-:-:S07]  /*7fd30*/  IMAD.MOV.U32 R17, RZ, RZ, R0 ;  /* 0x000000ffff117224 */ /* 0x000fce00078e0000 */
[C---:B--2---:R-:W-:Y:S01]  /*7fd40*/  HMMA.16816.F32.BF16 R16, R24.reuse, R16, R12 ;  /* 0x000000101810723c */ /* 0x044fe2000004180c */
[----:B---3--:R-:W-:Y:S04]  /*7fd50*/  STL.64 [R1+0x3370], R10 ;  /* 0x0033700a01007387 */ /* 0x008fe80000100a00 */
[----:B------:R0:W-:Y:S04]  /*7fd60*/  STL.64 [R1+0x3368], R8 ;  /* 0x0033680801007387 */ /* 0x0001e80000100a00 */
[----:B0-----:R-:W2:Y:S04]  /*7fd70*/  LDL.LU.64 R8, [R1+0x1a0] ;  /* 0x0001a00001087983 */ /* 0x001ea80000300a00 */
[----:B--2---:R0:W-:Y:S04]  /*7fd80*/  STL.64 [R1+0x3398], R8 ;  /* 0x0033980801007387 */ /* 0x0041e80000100a00 */
[----:B0-----:R-:W2:Y:S04]  /*7fd90*/  LDL.LU R8, [R1+0xb90] ;  /* 0x000b900001087983 */ /* 0x001ea80000300800 */
[----:B------:R-:W2:Y:S04]  /*7fda0*/  LDL.LU R9, [R1+0xb94] ;  /* 0x000b940001097983 */ /* 0x000ea80000300800 */
[----:B------:R-:W2:Y:S04]  /*7fdb0*/  LDL.LU R10, [R1+0xb98] ;  /* 0x000b9800010a7983 */ /* 0x000ea80000300800 */
[----:B------:R-:W2:Y:S04]  /*7fdc0*/  LDL.LU R11, [R1+0xb9c] ;  /* 0x000b9c00010b7983 */ /* 0x000ea80000300800 */
[----:B------:R-:W3:Y:S04]  /*7fdd0*/  LDL.LU.64 R14, [R1+0x3400] ;  /* 0x00340000010e7983 */ /* 0x000ee80000300a00 */
[----:B------:R-:W3:Y:S04]  /*7fde0*/  LDL.LU.64 R12, [R1+0x33f8] ;  /* 0x0033f800010c7983 */ /* 0x000ee80000300a00 */
[----:B------:R0:W-:Y:S04]  /*7fdf0*/  STL.64 [R1+0x370], R16 ;  /* 0x0003701001007387 */ /* 0x0001e80000100a00 */
[----:B------:R-:W-:Y:S04]  /*7fe00*/  STL.64 [R1+0x378], R18 ;  /* 0x0003781201007387 */ /* 0x000fe80000100a00 */
[----:B0-----:R-:W3:Y:S02]  /*7fe10*/  LDL.LU.64 R16, [R1+0x33f0] ;  /* 0x0033f00001107983 */ /* 0x001ee40000300a00 */
[----:B---3--:R-:W-:Y:S01]  /*7fe20*/  HMMA.16816.F32.BF16 R12, R24, R16, R12 ;  /* 0x00000010180c723c */ /* 0x008fe2000004180c */
[----:B------:R-:W-:Y:S01]  /*7fe30*/  MOV R2, R16 ;  /* 0x0000001000027202 */ /* 0x000fe20000000f00 */
[----:B------:R-:W-:-:S15]  /*7fe40*/  IMAD.MOV.U32 R0, RZ, RZ, R17 ;  /* 0x000000ffff007224 */ /* 0x000fde00078e0011 */
[----:B------:R-:W-:Y:S02]  /*7fe50*/  NOP ;  /* 0x0000000000007918 */ /* 0x000fe40000000000 */
[----:B------:R0:W-:Y:S04]  /*7fe60*/  STL.64 [R1+0x360], R12 ;  /* 0x0003600c01007387 */ /* 0x0001e80000100a00 */
[----:B------:R1:W-:Y:S04]  /*7fe70*/  STL.64 [R1+0x368], R14 ;  /* 0x0003680e01007387 */ /* 0x0003e80000100a00 */
[----:B0-----:R-:W3:Y:S04]  /*7fe80*/  LDL.LU.64 R12, [R1+0x33e8] ;  /* 0x0033e800010c7983 */ /* 0x001ee80000300a00 */
[----:B------:R-:W3:Y:S04]  /*7fe90*/  LDL.LU.64 R18, [R1+0x33e0] ;  /* 0x0033e00001127983 */ /* 0x000ee80000300a00 */
[----:B------:R-:W3:Y:S02]  /*7fea0*/  LDL.LU.64 R16, [R1+0x33d8] ;  /* 0x0033d80001107983 */ /* 0x000ee40000300a00 */
[----:B---3--:R-:W-:Y:S01]  /*7feb0*/  HMMA.16816.F32.BF16 R16, R24, R12, R16 ;  /* 0x0000000c1810723c */ /* 0x008fe20000041810 */
[----:B-1----:R-:W-:-:S15]  /*7fec0*/  IMAD.MOV.U32 R15, RZ, RZ, R13 ;  /* 0x000000ffff0f7224 */ /* 0x002fde00078e000d */
[----:B------:R-:W-:-:S03]  /*7fed0*/  NOP ;  /* 0x0000000000007918 */ /* 0x000fc60000000000 */
[----:B------:R-:W-:Y:S04]  /*7fee0*/  STL.64 [R1+0x350], R16 ;  /* 0x0003501001007387 */ /* 0x000fe80000100a00 */
[----:B------:R0:W-:Y:S04]  /*7fef0*/  STL.64 [R1+0x358], R18 ;  /* 0x0003581201007387 */ /* 0x0001e80000100a00 */
[----:B0-----:R-:W3:Y:S01]  /*7ff00*/  LDL.LU R18, [R1+0x33d0] ;  /* 0x0033d00001127983 */ /* 0x001ee20000300800 */
[----:B------:R-:W-:-:S03]  /*7ff10*/  IMAD.MOV.U32 R19, RZ, RZ, R12 ;  /* 0x000000ffff137224 */ /* 0x000fc600078e000c */
[----:B------:R-:W2:Y:S04]  /*7ff20*/  LDL.LU.64 R16, [R1+0x33c8] ;  /* 0x0033c80001107983 */ /* 0x000ea80000300a00 */
[----:B------:R-:W2:Y:S04]  /*7ff30*/  LDL.LU R14, [R1+0x33c0] ;  /* 0x0033c000010e7983 */ /* 0x000ea80000300800 */
[----:B------:R-:W4:Y:S02]  /*7ff40*/  LDL.LU.64 R12, [R1+0x33b8] ;  /* 0x0033b800010c7983 */ /* 0x000f240000300a00 */
[C---:B----4-:R-:W-:Y:S02]  /*7ff50*/  HMMA.16816.F32.BF16 R4, R24.reuse, R12, R4 ;  /* 0x0000000c1804723c */ /* 0x050fe40000041804 */
        /* <DEDUP_REMOVED lines=9> */
[----:B------:R-:W-:Y:S01]  /*7fff0*/  STL.64 [R1+0x32c0], R12 ;  /* 0x0032c00c01007387 */ /* 0x000fe20000100a00 */
[----:B---3--:R-:W-:-:S15]  /*80000*/  HMMA.16816.F32.BF16 R20, R24, R4, R20 ;  /* 0x000000041814723c */ /* 0x008fde0000041814 */
[----:B------:R-:W-:-:S04]  /*80010*/  NOP ;  /* 0x0000000000007918 */ /* 0x000fc80000000000 */
[----:B------:R-:W-:Y:S04]  /*80020*/  STL.64 [R1+0x330], R20 ;  /* 0x0003301401007387 */ /* 0x000fe80000100a00 */
[----:B------:R0:W-:Y:S04]  /*80030*/  STL.64 [R1+0x338], R22 ;  /* 0x0003381601007387 */ /* 0x0001e80000100a00 */
[----:B0-----:R-:W3:Y:S04]  /*80040*/  LDL.LU.64 R22, [R1+0x33a8] ;  /* 0x0033a80001167983 */ /* 0x001ee80000300a00 */
[----:B------:R-:W4:Y:S04]  /*80050*/  LDL.LU.64 R20, [R1+0x33a0] ;  /* 0x0033a00001147983 */ /* 0x000f280000300a00 */
[----:B------:R0:W-:Y:S04]  /*80060*/  STL.64 [R1+0x32e8], R4 ;  /* 0x0032e80401007387 */ /* 0x0001e80000100a00 */
[----:B0-----:R-:W2:Y:S04]  /*80070*/  LDL.LU R4, [R1+0xb60] ;  /* 0x000b600001047983 */ /* 0x001ea80000300800 */
[----:B------:R-:W2:Y:S04]  /*80080*/  LDL.LU R5, [R1+0xb64] ;  /* 0x000b640001057983 */ /* 0x000ea80000300800 */
[----:B------:R-:W2:Y:S04]  /*80090*/  LDL.LU R6, [R1+0xb68] ;  /* 0x000b680001067983 */ /* 0x000ea80000300800 */
[----:B------:R-:W2:Y:S01]  /*800a0*/  LDL.LU R7, [R1+0xb6c] ;  /* 0x000b6c0001077983 */ /* 0x000ea20000300800 */
[----:B----4-:R-:W-:Y:S03]  /*800b0*/  HMMA.16816.F32.BF16 R24, R24, R20, R8 ;  /* 0x000000141818723c */ /* 0x010fe60000041808 */
[----:B------:R-:W4:-:S15]  /*800c0*/  LDL.LU.64 R8, [R1+0x3398] ;  /* 0x0033980001087983 */ /* 0x000f1e0000300a00 */
[----:B------:R-:W-:Y:S01]  /*800d0*/  NOP ;  /* 0x0000000000007918 */ /* 0x000fe20000000000 */
[----:B------:R-:W-:Y:S04]  /*800e0*/  STL.64 [R1+0x320], R24 ;  /* 0x0003201801007387 */ /* 0x000fe80000100a00 */
[----:B------:R0:W-:Y:S04]  /*800f0*/  STL.64 [R1+0x328], R26 ;  /* 0x0003281a01007387 */ /* 0x0001e80000100a00 */
[----:B0-----:R-:W2:Y:S04]  /*80100*/  LDL.LU.64 R26, [R1+0x3390] ;  /* 0x00339000011a7983 */ /* 0x001ea80000300a00 */
[----:B------:R-:W2:Y:S04]  /*80110*/  LDL.LU.64 R24, [R1+0x3388] ;  /* 0x0033880001187983 */ /* 0x000ea80000300a00 */
[----:B------:R4:W-:Y:S02]  /*80120*/  STL.64 [R1+0x3280], R20 ;  /* 0x0032801401007387 */ /* 0x0009e40000100a00 */
[----:B----4-:R-:W-:-:S02]  /*80130*/  IMAD.MOV.U32 R20, RZ, RZ, R8 ;  /* 0x000000ffff147224 */ /* 0x010fc400078e0008 */
[----:B------:R-:W-:Y:S01]  /*80140*/  IMAD.MOV.U32 R3, RZ, RZ, R9 ;  /* 0x000000ffff037224 */ /* 0x000fe200078e0009 */
[----:B--2---:R-:W-:-:S15]  /*80150*/  HMMA.16816.F32.BF16 R16, R24, R8, R16 ;  /* 0x000000081810723c */ /* 0x004fde0000041810 */
[----:B------:R-:W-:-:S04]  /*80160*/  NOP ;  /* 0x0000000000007918 */ /* 0x000fc80000000000 */
[----:B------:R-:W-:Y:S04]  /*80170*/  STL.64 [R1+0x310], R16 ;  /* 0x0003101001007387 */ /* 0x000fe80000100a00 */
[----:B------:R0:W-:Y:S04]  /*80180*/  STL.64 [R1+0x318], R18 ;  /* 0x0003181201007387 */ /* 0x0001e80000100a00 */
[----:B0-----:R-:W2:Y:S04]  /*80190*/  LDL.LU.64 R18, [R1+0x3380] ;  /* 0x0033800001127983 */ /* 0x001ea80000300a00 */
[----:B------:R-:W4:Y:S04]  /*801a0*/  LDL.LU.64 R16, [R1+0x3378] ;  /* 0x0033780001107983 */ /* 0x000f280000300a00 */
[----:B------:R-:W4:Y:S04]  /*801b0*/  LDL.LU.64 R10, [R1+0x3370] ;  /* 0x00337000010a7983 */ /* 0x000f280000300a00 */
[----:B------:R-:W4:Y:S01]  /*801c0*/  LDL.LU.64 R8, [R1+0x3368] ;  /* 0x0033680001087983 */ /* 0x000f220000300a00 */
[----:B------:R-:W-:-:S03]  /*801d0*/  IMAD.MOV.U32 R21, RZ, RZ, R15 ;  /* 0x000000ffff157224 */ /* 0x000fc600078e000f */
[----:B------:R2:W-:Y:S01]  /*801e0*/  STL [R1+0x3288], R20 ;  /* 0x0032881401007387 */ /* 0x0005e20000100800 */
[----:B----4-:R-:W-:Y:S01]  /*801f0*/  HMMA.16816.F32.BF16 R8, R24, R16, R8 ;  /* 0x000000101808723c */ /* 0x010fe20000041808 */
[----:B--2---:R-:W-:Y:S02]  /*80200*/  IMAD.MOV.U32 R20, RZ, RZ, R19 ;  /* 0x000000ffff147224 */ /* 0x004fe400078e0013 */
[----:B------:R-:W2:Y:S04]  /*80210*/  LDL.LU R19, [R1+0x3364] ;  /* 0x0033640001137983 */ /* 0x000ea80000300800 */
[----:B------:R-:W4:Y:S04]  /*80220*/  LDL.LU R15, [R1+0x3360] ;  /* 0x00336000010f7983 */ /* 0x000f280000300800 */
[----:B------:R-:W-:Y:S08]  /*80230*/  STL.64 [R1+0x32a0], R20 ;  /* 0x0032a01401007387 */ /* 0x000ff00000100a00 */
[----:B------:R0:W-:Y:S04]  /*80240*/  STL.64 [R1+0x300], R8 ;  /* 0x0003000801007387 */ /* 0x0001e80000100a00 */
[----:B------:R-:W-:Y:S04]  /*80250*/  STL.64 [R1+0x308], R10 ;  /* 0x0003080a01007387 */ /* 0x000fe80000100a00 */
[----:B0-----:R-:W3:Y:S01]  /*80260*/  LDL.LU.64 R8, [R1+0x3358] ;  /* 0x0033580001087983 */ /* 0x001ee20000300a00 */
[----:B------:R-:W-:-:S02]  /*80270*/  IMAD.MOV.U32 R20, RZ, RZ, R2 ;  /* 0x000000ffff147224 */ /* 0x000fc400078e0002 */
[----:B------:R-:W-:-:S05]  /*80280*/  IMAD.MOV.U32 R21, RZ, RZ, R0 ;  /* 0x000000ffff157224 */ /* 0x000fca00078e0000 */
[----:B------:R-:W-:Y:S04]  /*80290*/  STL.64 [R1+0x32b8], R20 ;  /* 0x0032b81401007387 */ /* 0x000fe80000100a00 */
[----:B--2---:R-:W-:Y:S04]  /*802a0*/  STL.64 [R1+0x3258], R18 ;  /* 0x0032581201007387 */ /* 0x004fe80000100a00 */
[----:B------:R-:W-:Y:S01]  /*802b0*/  STL.64 [R1+0x3250], R16 ;  /* 0x0032501001007387 */ /* 0x000fe20000100a00 */
[----:B---3--:R-:W-:-:S15]  /*802c0*/  HMMA.16816.F32.BF16 R4, R24, R8, R4 ;  /* 0x000000081804723c */ /* 0x008fde0000041804 */
[----:B------:R-:W-:-:S04]  /*802d0*/  NOP ;  /* 0x0000000000007918 */ /* 0x000fc80000000000 */
[----:B------:R0:W-:Y:S04]  /*802e0*/  STL.64 [R1+0x2f0], R4 ;  /* 0x0002f00401007387 */ /* 0x0001e80000100a00 */
[----:B------:R1:W-:Y:S04]  /*802f0*/  STL.64 [R1+0x2f8], R6 ;  /* 0x0002f80601007387 */ /* 0x0003e80000100a00 */
[----:B0-----:R-:W2:Y:S04]  /*80300*/  LDL.LU R4, [R1+0xb00] ;  /* 0x000b000001047983 */ /* 0x001ea80000300800 */
[----:B------:R-:W2:Y:S04]  /*80310*/  LDL.LU R5, [R1+0xb04] ;  /* 0x000b040001057983 */ /* 0x000ea80000300800 */
[----:B-1----:R-:W3:Y:S04]  /*80320*/  LDL.LU R6, [R1+0xb08] ;  /* 0x000b080001067983 */ /* 0x002ee80000300800 */
[----:B------:R-:W3:Y:S01]  /*80330*/  LDL.LU R7, [R1+0xb0c] ;  /* 0x000b0c0001077983 */ /* 0x000ee20000300800 */
[----:B------:R-:W-:Y:S01]  /*80340*/  MOV R2, R8 ;  /* 0x0000000800027202 */ /* 0x000fe20000000f00 */
[----:B------:R-:W-:-:S02]  /*80350*/  IMAD.MOV.U32 R0, RZ, RZ, R9 ;  /* 0x000000ffff007224 */ /* 0x000fc400078e0009 */
[----:B---3--:R-:W-:Y:S04]  /*80360*/  STL.64 [R1+0x32f8], R6 ;  /* 0x0032f80601007387 */ /* 0x008fe80000100a00 */
[----:B--2---:R0:W-:Y:S02]  /*80370*/  STL.64 [R1+0x32f0], R4 ;  /* 0x0032f00401007387 */ /* 0x0041e40000100a00 */
[----:B0-----:R-:W-:Y:S02]  /*80380*/  IMAD.MOV.U32 R4, RZ, RZ, R29 ;  /* 0x000000ffff047224 */ /* 0x001fe400078e001d */
[----:B------:R-:W-:-:S05]  /*80390*/  IMAD.MOV.U32 R5, RZ, RZ, R28 ;  /* 0x000000ffff057224 */ /* 0x000fca00078e001c */
[----:B------:R-:W-:Y:S04]  /*803a0*/  STL.64 [R1+0x3308], R4 ;  /* 0x0033080401007387 */ /* 0x000fe80000100a00 */
[----:B------:R-:W2:Y:S04]  /*803b0*/  LDL.LU.64 R8, [R1+0x120] ;  /* 0x0001200001087983 */ /* 0x000ea80000300a00 */
[----:B--2---:R0:W-:Y:S04]  /*803c0*/  STL.64 [R1+0x3300], R8 ;  /* 0x0033000801007387 */ /* 0x0041e80000100a00 */
[----:B0-----:R-:W2:Y:S04]  /*803d0*/  LDL.LU R8, [R1+0xb10] ;  /* 0x000b100001087983 */ /* 0x001ea80000300800 */
[----:B------:R-:W2:Y:S04]  /*803e0*/  LDL.LU R9, [R1+0xb14] ;  /* 0x000b140001097983 */ /* 0x000ea80000300800 */
[----:B------:R-:W3:Y:S04]  /*803f0*/  LDL.LU R10, [R1+0xb18] ;  /* 0x000b1800010a7983 */ /* 0x000ee80000300800 */
[----:B------:R-:W3:Y:S01]  /*80400*/  LDL.LU R11, [R1+0xb1c] ;  /* 0x000b1c00010b7983 */ /* 0x000ee20000300800 */
[----:B------:R-:W-:-:S02]  /*80410*/  IMAD.MOV.U32 R4, RZ, RZ, R23 ;  /* 0x000000ffff047224 */ /* 0x000fc400078e0017 */
[----:B------:R-:W-:Y:S01]  /*80420*/  IMAD.MOV.U32 R5, RZ, RZ, R22 ;  /* 0x000000ffff057224 */ /* 0x000fe200078e0016 */
[----:B---3--:R-:W-:Y:S04]  /*80430*/  STL.64 [R1+0x3318], R10 ;  /* 0x0033180a01007387 */ /* 0x008fe80000100a00 */
[----:B--2---:R-:W-:Y:S04]  /*80440*/  STL.64 [R1+0x3310], R8 ;  /* 0x0033100801007387 */ /* 0x004fe80000100a00 */
[----:B------:R4:W-:Y:S04]  /*80450*/  STL.64 [R1+0x3320], R4 ;  /* 0x0033200401007387 */ /* 0x0009e80000100a00 */
[----:B------:R-:W2:Y:S04]  /*80460*/  LDL.LU R16, [R1+0xb50] ;  /* 0x000b500001107983 */ /* 0x000ea80000300800 */
[----:B------:R-:W2:Y:S01]  /*80470*/  LDL.LU R17, [R1+0xb54] ;  /* 0x000b540001117983 */ /* 0x000ea20000300800 */
[----:B----4-:R-:W-:-:S03]  /*80480*/  IMAD.MOV.U32 R4, RZ, RZ, R15 ;  /* 0x000000ffff047224 */ /* 0x010fc600078e000f */
[----:B------:R-:W2:Y:S01]  /*80490*/  LDL.LU R18, [R1+0xb58] ;  /* 0x000b580001127983 */ /* 0x000ea20000300800 */
[----:B------:R-:W-:-:S03]  /*804a0*/  IMAD.MOV.U32 R5, RZ, RZ, R14 ;  /* 0x000000ffff057224 */ /* 0x000fc600078e000e */
[----:B------:R-:W2:Y:S04]  /*804b0*/  LDL.LU R19, [R1+0xb5c] ;  /* 0x000b5c0001137983 */ /* 0x000ea80000300800 */
[----:B------:R0:W-:Y:S04]  /*804c0*/  STL.64 [R1+0x3338], R4 ;  /* 0x0033380401007387 */ /* 0x0001e80000100a00 */
[----:B0-----:R-:W3:Y:S04]  /*804d0*/  LDL.LU.64 R4, [R1+0x160] ;  /* 0x0001600001047983 */ /* 0x001ee80000300a00 */
[----:B---3--:R0:W-:Y:S04]  /*804e0*/  STL.64 [R1+0x3350], R4 ;  /* 0x0033500401007387 */ /* 0x0081e80000100a00 */
[----:B0-----:R-:W2:Y:S04]  /*804f0*/  LDL.LU.64 R4, [R1+0x170] ;  /* 0x0001700001047983 */ /* 0x001ea80000300a00 */
[----:B------:R-:W3:Y:S04]  /*80500*/  LDL.LU R8, [R1+0xb20] ;  /* 0x000b200001087983 */ /* 0x000ee80000300800 */
        /* <DEDUP_REMOVED lines=26> */
[----:B------:R-:W4:Y:S04]  /*806b0*/  LDL.LU.64 R20, [R1+0x100] ;  /* 0x0001000001147983 */ /* 0x000f280000300a00 */
[----:B------:R0:W-:Y:S04]  /*806c0*/  STL.64 [R1+0x2e0], R16 ;  /* 0x0002e01001007387 */ /* 0x0001e80000100a00 */
[----:B------:R1:W-:Y:S01]  /*806d0*/  STL.64 [R1+0x2e8], R18 ;  /* 0x0002e81201007387 */ /* 0x0003e20000100a00 */
[----:B0-----:R-:W-:-:S02]  /*806e0*/  IMAD.MOV.U32 R17, RZ, RZ, R4 ;  /* 0x000000ffff117224 */ /* 0x001fc400078e0004 */
[----:B------:R-:W-:Y:S02]  /*806f0*/  IMAD.MOV.U32 R16, RZ, RZ, R5 ;  /* 0x000000ffff107224 */ /* 0x000fe400078e0005 */
[----:B------:R-:W2:Y:S02]  /*80700*/  LDL.LU.64 R4, [R1+0x3350] ;  /* 0x0033500001047983 */ /* 0x000ea40000300a00 */
[----:B--2---:R-:W-:Y:S01]  /*80710*/  HMMA.16816.F32.BF16 R8, R24, R4, R8 ;  /* 0x000000041808723c */ /* 0x004fe20000041808 */
[----:B-1----:R-:W-:Y:S01]  /*80720*/  MOV R19, R4 ;  /* 0x0000000400137202 */ /* 0x002fe20000000f00 */
[----:B------:R-:W-:-:S15]  /*80730*/  IMAD.MOV.U32 R18, RZ, RZ, R5 ;  /* 0x000000ffff127224 */ /* 0x000fde00078e0005 */
[----:B------:R-:W-:Y:S02]  /*80740*/  NOP ;  /* 0x0000000000007918 */ /* 0x000fe40000000000 */
        /* <DEDUP_REMOVED lines=41> */
[----:B-1----:R-:W-:-:S03]  /*809e0*/  IMAD.MOV.U32 R7, RZ, RZ, R8 ;  /* 0x000000ffff077224 */ /* 0x002fc600078e0008 */
[----:B------:R-:W2:Y:S01]  /*809f0*/  LDL.LU.64 R10, [R1+0x32e0] ;  /* 0x0032e000010a7983 */ /* 0x000ea20000300a00 */
[----:B------:R-:W-:-:S03]  /*80a00*/  IMAD.MOV.U32 R6, RZ, RZ, R9 ;  /* 0x000000ffff067224 */ /* 0x000fc600078e0009 */
[----:B------:R-:W2:Y:S02]  /*80a10*/  LDL.LU.64 R8, [R1+0x32d8] ;  /* 0x0032d80001087983 */ /* 0x000ea40000300a00 */
[----:B--2---:R-:W-:-:S15]  /*80a20*/  HMMA.16816.F32.BF16 R12, R24, R8, R12 ;  /* 0x00000008180c723c */ /* 0x004fde000004180c */
[----:B------:R-:W-:-:S04]  /*80a30*/  NOP ;  /* 0x0000000000007918 */ /* 0x000fc80000000000 */
[----:B------:R-:W-:Y:S04]  /*80a40*/  STL.64 [R1+0x280], R12 ;  /* 0x0002800c01007387 */ /* 0x000fe80000100a00 */
[----:B------:R0:W-:Y:S04]  /*80a50*/  STL.64 [R1+0x288], R14 ;  /* 0x0002880e01007387 */ /* 0x0001e80000100a00 */
[----:B0-----:R-:W4:Y:S04]  /*80a60*/  LDL.LU.64 R14, [R1+0x32d0] ;  /* 0x0032d000010e7983 */ /* 0x001f280000300a00 */
        /* <DEDUP_REMOVED lines=11> */
[----:B0-----:R-:W2:Y:S01]  /*80b20*/  LDL.LU.64 R12, [R1+0x32c0] ;  /* 0x0032c000010c7983 */ /* 0x001ea20000300a00 */
[----:B-1----:R-:W-:Y:S02]  /*80b30*/  IMAD.MOV.U32 R15, RZ, RZ, R20 ;  /* 0x000000ffff0f7224 */ /* 0x002fe400078e0014 */
[----:B------:R-:W-:-:S02]  /*80b40*/  IMAD.MOV.U32 R14, RZ, RZ, R21 ;  /* 0x000000ffff0e7224 */ /* 0x000fc400078e0015 */
[----:B------:R-:W4:Y:S02]  /*80b50*/  LDL.LU.64 R20, [R1+0x32b8] ;  /* 0x0032b80001147983 */ /* 0x000f240000300a00 */
[----:B----4-:R-:W-:Y:S02]  /*80b60*/  HMMA.16816.F32.BF16 R20, R24, R20, R16 ;  /* 0x000000141814723c */ /* 0x010fe40000041810 */
[----:B------:R-:W4:Y:S04]  /*80b70*/  LDL.LU.64 R18, [R1+0x32b0] ;  /* 0x0032b00001127983 */ /* 0x000f280000300a00 */
[----:B------:R-:W4:-:S13]  /*80b80*/  LDL.LU.64 R16, [R1+0x32a8] ;  /* 0x0032a80001107983 */ /* 0x000f1a0000300a00 */
[----:B------:R0:W-:Y:S04]  /*80b90*/  STL.64 [R1+0x260], R20 ;  /* 0x0002601401007387 */ /* 0x0001e80000100a00 */
[----:B------:R4:W-:Y:S04]  /*80ba0*/  STL.64 [R1+0x268], R22 ;  /* 0x0002681601007387 */ /* 0x0009e80000100a00 */
[----:B0-----:R-:W4:Y:S01]  /*80bb0*/  LDL.LU.64 R20, [R1+0x32a0] ;  /* 0x0032a00001147983 */ /* 0x001f220000300a00 */
[C---:B--2---:R-:W-:Y:S08]  /*80bc0*/  HMMA.16816.F32.BF16 R8, R24.reuse, R12, R8 ;  /* 0x0000000c1808723c */ /* 0x044ff00000041808 */
[----:B----4-:R-:W-:Y:S01]  /*80bd0*/  HMMA.16816.F32.BF16 R20, R24, R20, R16 ;  /* 0x000000141814723c */ /* 0x010fe20000041810 */
[----:B------:R-:W2:Y:S04]  /*80be0*/  LDL.LU.64 R18, [R1+0x3298] ;  /* 0x0032980001127983 */ /* 0x000ea80000300a00 */
[----:B------:R-:W4:-:S14]  /*80bf0*/  LDL.LU.64 R16, [R1+0x3290] ;  /* 0x0032900001107983 */ /* 0x000f1c0000300a00 */
[----:B------:R0:W-:Y:S04]  /*80c00*/  STL.64 [R1+0x250], R20 ;  /* 0x0002501401007387 */ /* 0x0001e80000100a00 */
[----:B------:R-:W-:Y:S04]  /*80c10*/  STL.64 [R1+0x258], R22 ;  /* 0x0002581601007387 */ /* 0x000fe80000100a00 */
[----:B0-----:R-:W3:Y:S04]  /*80c20*/  LDL.LU R20, [R1+0x3288] ;  /* 0x0032880001147983 */ /* 0x001ee80000300800 */
[----:B------:R2:W-:Y:S04]  /*80c30*/  STL.64 [R1+0x240], R8 ;  /* 0x0002400801007387 */ /* 0x0005e80000100a00 */
[----:B------:R-:W-:Y:S01]  /*80c40*/  STL.64 [R1+0x248], R10 ;  /* 0x0002480a01007387 */ /* 0x000fe20000100a00 */
[----:B--2---:R-:W-:-:S02]  /*80c50*/  IMAD.MOV.U32 R8, RZ, RZ, R19 ;  /* 0x000000ffff087224 */ /* 0x004fc400078e0013 */
[----:B------:R-:W-:-:S05]  /*80c60*/  IMAD.MOV.U32 R9, RZ, RZ, R18 ;  /* 0x000000ffff097224 */ /* 0x000fca00078e0012 */
[----:B------:R4:W-:Y:S02]  /*80c70*/  STL.64 [R1+0x3220], R8 ;  /* 0x0032200801007387 */ /* 0x0009e40000100a00 */
[----:B----4-:R-:W-:Y:S02]  /*80c80*/  IMAD.MOV.U32 R8, RZ, RZ, R17 ;  /* 0x000000ffff087224 */ /* 0x010fe400078e0011 */
[----:B------:R-:W-:Y:S02]  /*80c90*/  IMAD.MOV.U32 R9, RZ, RZ, R16 ;  /* 0x000000ffff097224 */ /* 0x000fe400078e0010 */
[----:B------:R-:W-:Y:S01]  /*80ca0*/  IMAD.MOV.U32 R17, RZ, RZ, R3 ;  /* 0x000000ffff117224 */ /* 0x000fe200078e0003 */
[----:B---3--:R-:W-:Y:S02]  /*80cb0*/  MOV R16, R20 ;  /* 0x0000001400107202 */ /* 0x008fe40000000f00 */
[----:B------:R-:W2:Y:S04]  /*80cc0*/  LDL.LU R20, [R1+0xaa0] ;  /* 0x000aa00001147983 */ /* 0x000ea80000300800 */
[----:B------:R-:W2:Y:S04]  /*80cd0*/  LDL.LU R21, [R1+0xaa4] ;  /* 0x000aa40001157983 */ /* 0x000ea80000300800 */
[----:B------:R-:W2:Y:S04]  /*80ce0*/  LDL.LU R22, [R1+0xaa8] ;  /* 0x000aa80001167983 */ /* 0x000ea80000300800 */
[----:B------:R-:W2:Y:S04]  /*80cf0*/  LDL.LU R23, [R1+0xaac] ;  /* 0x000aac0001177983 */ /* 0x000ea80000300800 */
[----:B------:R0:W-:Y:S04]  /*80d00*/  STL.64 [R1+0x3278], R16 ;  /* 0x0032781001007387 */ /* 0x0001e80000100a00 */
[----:B0-----:R-:W3:Y:S04]  /*80d10*/  LDL.LU R16, [R1+0xa90] ;  /* 0x000a900001107983 */ /* 0x001ee80000300800 */
[----:B------:R-:W3:Y:S04]  /*80d20*/  LDL.LU R17, [R1+0xa94] ;  /* 0x000a940001117983 */ /* 0x000ee80000300800 */
[----:B------:R-:W3:Y:S04]  /*80d30*/  LDL.LU R18, [R1+0xa98] ;  /* 0x000a980001127983 */ /* 0x000ee80000300800 */
[----:B------:R-:W3:Y:S04]  /*80d40*/  LDL.LU R19, [R1+0xa9c] ;  /* 0x000a9c0001137983 */ /* 0x000ee80000300800 */
[----:B------:R0:W-:Y:S02]  /*80d50*/  STL.64 [R1+0x3238], R8 ;  /* 0x0032380801007387 */ /* 0x0001e40000100a00 */
[----:B0-----:R-:W-:-:S02]  /*80d60*/  IMAD.MOV.U32 R8, RZ, RZ, R2 ;  /* 0x000000ffff087224 */ /* 0x001fc400078e0002 */
[----:B------:R-:W-:-:S05]  /*80d70*/  IMAD.MOV.U32 R9, RZ, RZ, R0 ;  /* 0x000000ffff097224 */ /* 0x000fca00078e0000 */
[----:B------:R0:W-:Y:S04]  /*80d80*/  STL.64 [R1+0x3260], R8 ;  /* 0x0032600801007387 */ /* 0x0001e80000100a00 */
[----:B0-----:R-:W4:Y:S04]  /*80d90*/  LDL.LU R8, [R1+0xa80] ;  /* 0x000a800001087983 */ /* 0x001f280000300800 */
[----:B------:R-:W4:Y:S04]  /*80da0*/  LDL.LU R9, [R1+0xa84] ;  /* 0x000a840001097983 */ /* 0x000f280000300800 */
[----:B------:R-:W4:Y:S04]  /*80db0*/  LDL.LU R10, [R1+0xa88] ;  /* 0x000a8800010a7983 */ /* 0x000f280000300800 */
[----:B------:R-:W4:Y:S04]  /*80dc0*/  LDL.LU R11, [R1+0xa8c] ;  /* 0x000a8c00010b7983 */ /* 0x000f280000300800 */
        /* <DEDUP_REMOVED lines=12> */
[C---:B------:R-:W-:Y:S03]  /*80e90*/  HMMA.16816.F32.BF16 R20, R24.reuse, R4, R20 ;  /* 0x000000041814723c */ /* 0x040fe60000041814 */
[----:B--2---:R-:W-:Y:S04]  /*80ea0*/  STL.64 [R1+0x3248], R14 ;  /* 0x0032480e01007387 */ /* 0x004fe80000100a00 */
[----:B------:R0:W-:Y:S04]  /*80eb0*/  STL.64 [R1+0x3240], R12 ;  /* 0x0032400c01007387 */ /* 0x0001e80000100a00 */
[----:B0-----:R-:W2:Y:S04]  /*80ec0*/  LDL.LU R12, [R1+0xa60] ;  /* 0x000a6000010c7983 */ /* 0x001ea80000300800 */
[----:B------:R-:W2:Y:S04]  /*80ed0*/  LDL.LU R13, [R1+0xa64] ;  /* 0x000a6400010d7983 */ /* 0x000ea80000300800 */
[----:B------:R-:W2:Y:S04]  /*80ee0*/  LDL.LU R14, [R1+0xa68] ;  /* 0x000a6800010e7983 */ /* 0x000ea80000300800 */
[----:B------:R-:W2:Y:S04]  /*80ef0*/  LDL.LU R15, [R1+0xa6c] ;  /* 0x000a6c00010f7983 */ /* 0x000ea80000300800 */
[----:B------:R0:W-:Y:S04]  /*80f00*/  STL.64 [R1+0x230], R20 ;  /* 0x0002301401007387 */ /* 0x0001e80000100a00 */
[----:B------:R1:W-:Y:S04]  /*80f10*/  STL.64 [R1+0x238], R22 ;  /* 0x0002381601007387 */ /* 0x0003e80000100a00 */
[----:B0-----:R-:W3:Y:S04]  /*80f20*/  LDL.LU.64 R20, [R1+0x3280] ;  /* 0x0032800001147983 */ /* 0x001ee80000300a00 */
[----:B------:R-:W-:Y:S01]  /*80f30*/  STL.64 [R1+0x31c0], R4 ;  /* 0x0031c00401007387 */ /* 0x000fe20000100a00 */
[----:B---3--:R-:W-:Y:S03]  /*80f40*/  HMMA.16816.F32.BF16 R24, R24, R20, R16 ;  /* 0x000000141818723c */ /* 0x008fe60000041810 */
[----:B------:R-:W4:Y:S01]  /*80f50*/  LDL.LU.64 R16, [R1+0x3278] ;  /* 0x0032780001107983 */ /* 0x000f220000300a00 */
[----:B------:R-:W-:-:S02]  /*80f60*/  IMAD.MOV.U32 R28, RZ, RZ, R20 ;  /* 0x000000ffff1c7224 */ /* 0x000fc400078e0014 */
[----:B------:R-:W-:Y:S01]  /*80f70*/  IMAD.MOV.U32 R29, RZ, RZ, R21 ;  /* 0x000000ffff1d7224 */ /* 0x000fe200078e0015 */
[----:B-1----:R-:W4:Y:S04]  /*80f80*/  LDL.LU.64 R22, [R1+0x3270] ;  /* 0x0032700001167983 */ /* 0x002f280000300a00 */
[----:B------:R-:W4:Y:S08]  /*80f90*/  LDL.LU.64 R20, [R1+0x3268] ;  /* 0x0032680001147983 */ /* 0x000f300000300a00 */
[----:B------:R-:W-:Y:S04]  /*80fa0*/  STL.64 [R1+0x29c8], R26 ;  /* 0x0029c81a01007387 */ /* 0x000fe80000100a00 */
[----:B------:R0:W-:Y:S04]  /*80fb0*/  STL.64 [R1+0x29c0], R24 ;  /* 0x0029c01801007387 */ /* 0x0001e80000100a00 */
[----:B0-----:R-:W3:Y:S04]  /*80fc0*/  LDL.LU R24, [R1+0xa70] ;  /* 0x000a700001187983 */ /* 0x001ee80000300800 */
[----:B------:R-:W3:Y:S04]  /*80fd0*/  LDL.LU R25, [R1+0xa74] ;  /* 0x000a740001197983 */ /* 0x000ee80000300800 */
[----:B------:R-:W3:Y:S04]  /*80fe0*/  LDL.LU R26, [R1+0xa78] ;  /* 0x000a7800011a7983 */ /* 0x000ee80000300800 */
[----:B------:R-:W3:Y:S01]  /*80ff0*/  LDL.LU R27, [R1+0xa7c] ;  /* 0x000a7c00011b7983 */ /* 0x000ee20000300800 */
[----:B----4-:R-:W-:Y:S03]  /*81000*/  HMMA.16816.F32.BF16 R16, R20, R16, R8 ;  /* 0x000000101410723c */ /* 0x010fe60000041808 */
[----:B------:R-:W2:-:S15]  /*81010*/  LDL.LU.64 R8, [R1+0x3260] ;  /* 0x0032600001087983 */ /* 0x000e9e0000300a00 */
[----:B------:R-:W-:Y:S01]  /*81020*/  NOP ;  /* 0x0000000000007918 */ /* 0x000fe20000000000 */
[----:B------:R-:W-:Y:S01]  /*81030*/  IMAD.MOV.U32 R3, RZ, RZ, R18 ;  /* 0x000000ffff037224 */ /* 0x000fe200078e0012 */
[----:B------:R0:W-:Y:S01]  /*81040*/  STL [R1+0x210], R16 ;  /* 0x0002101001007387 */ /* 0x0001e20000100800 */
[----:B------:R-:W-:Y:S02]  /*81050*/  IMAD.MOV.U32 R0, RZ, RZ, R19 ;  /* 0x000000ffff007224 */ /* 0x000fe400078e0013 */
[----:B------:R-:W-:Y:S01]  /*81060*/  IMAD.MOV.U32 R2, RZ, RZ, R17 ;  /* 0x000000ffff027224 */ /* 0x000fe200078e0011 */
[----:B------:R-:W4:Y:S04]  /*81070*/  LDL.LU.64 R18, [R1+0x3258] ;  /* 0x0032580001127983 */ /* 0x000f280000300a00 */
[----:B0-----:R-:W3:Y:S04]  /*81080*/  LDL.LU.64 R16, [R1+0x3250] ;  /* 0x0032500001107983 */ /* 0x001ee80000300a00 */
[----:B------:R0:W-:Y:S04]  /*81090*/  STL [R1+0x29e4], R0 ;  /* 0x0029e40001007387 */ /* 0x0001e80000100800 */
[----:B------:R-:W-:Y:S04]  /*810a0*/  STL [R1+0x29e0], R3 ;  /* 0x0029e00301007387 */ /* 0x000fe80000100800 */
[----:B------:R-:W-:Y:S01]  /*810b0*/  STL [R1+0x29dc], R2 ;  /* 0x0029dc0201007387 */ /* 0x000fe20000100800 */
[C---:B--2---:R-:W-:Y:S08]  /*810c0*/  HMMA.16816.F32.BF16 R8, R20.reuse, R8, R12 ;  /* 0x000000081408723c */ /* 0x044ff0000004180c */
[----:B---3--:R-:W-:Y:S11]  /*810d0*/  HMMA.16816.F32.BF16 R24, R20, R16, R24 ;  /* 0x000000101418723c */ /* 0x008ff60000041818 */
[----:B0-----:R-:W-:-:S08]  /*810e0*/  IMAD.MOV.U32 R0, RZ, RZ, R9 ;  /* 0x000000ffff007224 */ /* 0x001fd000078e0009 */
[----:B------:R0:W-:Y:S04]  /*810f0*/  STL.64 [R1+0x200], R24 ;  /* 0x0002001801007387 */ /* 0x0001e80000100a00 */
[----:B------:R-:W-:Y:S04]  /*81100*/  STL.64 [R1+0x208], R26 ;  /* 0x0002081a01007387 */ /* 0x000fe80000100a00 */
[----:B0-----:R-:W2:Y:S04]  /*81110*/  LDL.LU R24, [R1+0x150] ;  /* 0x0001500001187983 */ /* 0x001ea80000300800 */
[----:B------:R-:W2:Y:S04]  /*81120*/  LDL.LU R25, [R1+0x154] ;  /* 0x0001540001197983 */ /* 0x000ea80000300800 */
[----:B----4-:R0:W-:Y:S04]  /*81130*/  STL.64 [R1+0x3188], R18 ;  /* 0x0031881201007387 */ /* 0x0101e80000100a00 */
[----:B------:R-:W2:Y:S04]  /*81140*/  LDL.LU R16, [R1+0xa30] ;  /* 0x000a300001107983 */ /* 0x000ea80000300800 */
[----:B------:R-:W2:Y:S04]  /*81150*/  LDL.LU R17, [R1+0xa34] ;  /* 0x000a340001117983 */ /* 0x000ea80000300800 */
[----:B0-----:R-:W2:Y:S04]  /*81160*/  LDL.LU R18, [R1+0xa38] ;  /* 0x000a380001127983 */ /* 0x001ea80000300800 */
[----:B------:R-:W2:Y:S04]  /*81170*/  LDL.LU R19, [R1+0xa3c] ;  /* 0x000a3c0001137983 */ /* 0x000ea80000300800 */
[----:B------:R-:W3:Y:S04]  /*81180*/  LDL.LU.64 R14, [R1+0x3248] ;  /* 0x00324800010e7983 */ /* 0x000ee80000300a00 */
[----:B------:R-:W3:Y:S04]  /*81190*/  LDL.LU.64 R12, [R1+0x3240] ;  /* 0x00324000010c7983 */ /* 0x000ee80000300a00 */
[----:B------:R0:W-:Y:S04]  /*811a0*/  STL [R1+0x1f0], R8 ;  /* 0x0001f00801007387 */ /* 0x0001e80000100800 */
[----:B0-----:R-:W3:Y:S01]  /*811b0*/  LDL.LU.64 R8, [R1+0x3238] ;  /* 0x0032380001087983 */ /* 0x001ee20000300a00 */
[----:B------:R-:W-:Y:S01]  /*811c0*/  MOV R3, R10 ;  /* 0x0000000a00037202 */ /* 0x000fe20000000f00 */
[----:B------:R-:W-:-:S05]  /*811d0*/  IMAD.MOV.U32 R2, RZ, RZ, R11 ;  /* 0x000000ffff027224 */ /* 0x000fca00078e000b */
[----:B------:R-:W-:Y:S04]  /*811e0*/  STL [R1+0x29f0], R2 ;  /* 0x0029f00201007387 */ /* 0x000fe80000100800 */
[----:B------:R-:W-:Y:S04]  /*811f0*/  STL [R1+0x29ec], R3 ;  /* 0x0029ec0301007387 */ /* 0x000fe80000100800 */
[----:B------:R-:W-:Y:S01]  /*81200*/  STL [R1+0x29e8], R0 ;  /* 0x0029e80001007387 */ /* 0x000fe20000100800 */
[----:B---3--:R-:W-:Y:S03]  /*81210*/  HMMA.16816.F32.BF16 R8, R20, R8, R12 ;  /* 0x000000081408723c */ /* 0x008fe6000004180c */
[----:B------:R-:W3:Y:S04]  /*81220*/  LDL.LU.64 R14, [R1+0x3230] ;  /* 0x00323000010e7983 */ /* 0x000ee80000300a00 */
[----:B------:R-:W3:-:S12]  /*81230*/  LDL.LU.64 R12, [R1+0x3228] ;  /* 0x00322800010c7983 */ /* 0x000ed80000300a00 */
[----:B------:R0:W-:Y:S04]  /*81240*/  STL.64 [R1+0x1e0], R8 ;  /* 0x0001e00801007387 */ /* 0x0001e80000100a00 */
[----:B------:R3:W-:Y:S04]  /*81250*/  STL.64 [R1+0x1e8], R10 ;  /* 0x0001e80a01007387 */ /* 0x0007e80000100a00 */
[----:B0-----:R-:W3:Y:S01]  /*81260*/  LDL.LU.64 R8, [R1+0x3220] ;  /* 0x0032200001087983 */ /* 0x001ee20000300a00 */
[C---:B--2---:R-:W-:Y:S08]  /*81270*/  HMMA.16816.F32.BF16 R16, R20.reuse, R24, R16 ;  /* 0x000000181410723c */ /* 0x044ff00000041810 */
[----:B---3--:R-:W-:Y:S01]  /*81280*/  HMMA.16816.F32.BF16 R8, R20, R8, R12 ;  /* 0x000000081408723c */ /* 0x008fe2000004180c */
[----:B------:R-:W2:Y:S01]  /*81290*/  LDL.LU.64 R14, [R1+0x3218] ;  /* 0x00321800010e7983 */ /* 0x000ea20000300a00 */
[----:B------:R-:W-:-:S02]  /*812a0*/  IMAD.MOV.U32 R12, RZ, RZ, R7 ;  /* 0x000000ffff0c7224 */ /* 0x000fc400078e0007 */
[----:B------:R-:W-:-:S15]  /*812b0*/  IMAD.MOV.U32 R13, RZ, RZ, R6 ;  /* 0x000000ffff0d7224 */ /* 0x000fde00078e0006 */
[----:B------:R-:W-:Y:S01]  /*812c0*/  STL [R1+0x1d0], R8 ;  /* 0x0001d00801007387 */ /* 0x000fe20000100800 */
[----:B------:R-:W-:Y:S02]  /*812d0*/  IMAD.MOV.U32 R0, RZ, RZ, R11 ;  /* 0x000000ffff007224 */ /* 0x000fe400078e000b */
[----:B------:R-:W-:Y:S02]  /*812e0*/  IMAD.MOV.U32 R2, RZ, RZ, R9 ;  /* 0x000000ffff027224 */ /* 0x000fe400078e0009 */
[----:B------:R-:W-:Y:S02]  /*812f0*/  IMAD.MOV.U32 R3, RZ, RZ, R10 ;  /* 0x000000ffff037224 */ /* 0x000fe400078e000a */
[----:B------:R-:W-:Y:S02]  /*81300*/  IMAD.MOV.U32 R27, RZ, RZ, R16 ;  /* 0x000000ffff1b7224 */ /* 0x000fe400078e0010 */
[----:B------:R-:W-:Y:S01]  /*81310*/  IMAD.MOV.U32 R26, RZ, RZ, R17 ;  /* 0x000000ffff1a7224 */ /* 0x000fe200078e0011 */
        /* <DEDUP_REMOVED lines=16> */
[----:B------:R-:W-:Y:S04]  /*81420*/  STL [R1+0x29f4], R2 ;  /* 0x0029f40201007387 */ /* 0x000fe80000100800 */
[----:B------:R-:W2:Y:S04]  /*81430*/  LDL.LU R16, [R1+0xf0] ;  /* 0x0000f00001107983 */ /* 0x000ea80000300800 */
[----:B------:R-:W2:Y:S01]  /*81440*/  LDL.LU R17, [R1+0xf4] ;  /* 0x0000f40001117983 */ /* 0x000ea20000300800 */
[----:B------:R-:W-:Y:S01]  /*81450*/  MOV R24, R19 ;  /* 0x0000001300187202 */ /* 0x000fe20000000f00 */
[----:B------:R-:W-:-:S02]  /*81460*/  IMAD.MOV.U32 R25, RZ, RZ, R18 ;  /* 0x000000ffff197224 */ /* 0x000fc400078e0012 */
[----:B--2---:R0:W-:Y:S04]  /*81470*/  STL.64 [R1+0x31d0], R16 ;  /* 0x0031d01001007387 */ /* 0x0041e80000100a00 */
[----:B0-----:R-:W2:Y:S04]  /*81480*/  LDL.LU R16, [R1+0x140] ;  /* 0x0001400001107983 */ /* 0x001ea80000300800 */
[----:B------:R-:W2:Y:S04]  /*81490*/  LDL.LU R17, [R1+0x144] ;  /* 0x0001440001117983 */ /* 0x000ea80000300800 */
[----:B------:R0:W-:Y:S04]  /*814a0*/  STL [R1+0x2a0c], R24 ;  /* 0x002a0c1801007387 */ /* 0x0001e80000100800 */
[----:B------:R1:W-:Y:S04]  /*814b0*/  STL [R1+0x2a08], R25 ;  /* 0x002a081901007387 */ /* 0x0003e80000100800 */
[----:B------:R-:W-:Y:S04]  /*814c0*/  STL [R1+0x2a04], R26 ;  /* 0x002a041a01007387 */ /* 0x000fe80000100800 */
[----:B------:R4:W-:Y:S04]  /*814d0*/  STL [R1+0x2a00], R27 ;  /* 0x002a001b01007387 */ /* 0x0009e80000100800 */
[----:B0-----:R-:W4:Y:S04]  /*814e0*/  LDL.LU R24, [R1+0x130] ;  /* 0x0001300001187983 */ /* 0x001f280000300800 */
[----:B-1----:R-:W4:Y:S01]  /*814f0*/  LDL.LU R25, [R1+0x134] ;  /* 0x0001340001197983 */ /* 0x002f220000300800 */
[----:B--2---:R-:W-:Y:S03]  /*81500*/  HMMA.16816.F32.BF16 R16, R20, R16, R12 ;  /* 0x000000101410723c */ /* 0x004fe6000004180c */
[----:B------:R-:W2:Y:S04]  /*81510*/  LDL.LU.64 R14, [R1+0x3210] ;  /* 0x00321000010e7983 */ /* 0x000ea80000300a00 */
[----:B------:R-:W3:-:S12]  /*81520*/  LDL.LU.64 R12, [R1+0x3208] ;  /* 0x00320800010c7983 */ /* 0x000ed80000300a00 */
[----:B------:R-:W-:Y:S01]  /*81530*/  IMAD.MOV.U32 R0, RZ, RZ, R17 ;  /* 0x000000ffff007224 */ /* 0x000fe200078e0011 */
[----:B------:R2:W-:Y:S01]  /*81540*/  STL [R1+0x1b0], R16 ;  /* 0x0001b01001007387 */ /* 0x0005e20000100800 */
[----:B----4-:R-:W-:Y:S01]  /*81550*/  HMMA.16816.F32.BF16 R24, R20, R24, R8 ;  /* 0x000000181418723c */ /* 0x010fe20000041808 */
[----:B------:R-:W-:Y:S02]  /*81560*/  IMAD.MOV.U32 R2, RZ, RZ, R19 ;  /* 0x000000ffff027224 */ /* 0x000fe400078e0013 */
[----:B------:R-:W-:Y:S02]  /*81570*/  IMAD.MOV.U32 R3, RZ, RZ, R18 ;  /* 0x000000ffff037224 */ /* 0x000fe400078e0012 */
[----:B--2---:R-:W-:-:S03]  /*81580*/  IMAD.MOV.U32 R16, RZ, RZ, R15 ;  /* 0x000000ffff107224 */ /* 0x004fc600078e000f */
[----:B---3--:R-:W-:Y:S01]  /*81590*/  HMMA.16816.F32.BF16 R4, R20, R12, R4 ;  /* 0x0000000c1404723c */ /* 0x008fe20000041804 */
[----:B------:R-:W-:-:S05]  /*815a0*/  IMAD.MOV.U32 R17, RZ, RZ, R14 ;  /* 0x000000ffff117224 */ /* 0x000fca00078e000e */
[----:B------:R0:W-:Y:S04]  /*815b0*/  STL.64 [R1+0x31e8], R16 ;  /* 0x0031e81001007387 */ /* 0x0001e80000100a00 */
[----:B0-----:R-:W2:Y:S04]  /*815c0*/  LDL.LU R16, [R1+0x9f0] ;  /* 0x0009f00001107983 */ /* 0x001ea80000300800 */
[----:B------:R-:W2:Y:S04]  /*815d0*/  LDL.LU R17, [R1+0x9f4] ;  /* 0x0009f40001117983 */ /* 0x000ea80000300800 */
[----:B------:R-:W2:Y:S04]  /*815e0*/  LDL.LU R18, [R1+0x9f8] ;  /* 0x0009f80001127983 */ /* 0x000ea80000300800 */
[----:B------:R-:W2:Y:S04]  /*815f0*/  LDL.LU R19, [R1+0x9fc] ;  /* 0x0009fc0001137983 */ /* 0x000ea80000300800 */
[----:B------:R-:W-:Y:S04]  /*81600*/  STL [R1+0x2a18], R2 ;  /* 0x002a180201007387 */ /* 0x000fe80000100800 */
[----:B------:R0:W-:Y:S04]  /*81610*/  STL [R1+0x2a14], R3 ;  /* 0x002a140301007387 */ /* 0x0001e80000100800 */
[----:B------:R1:W-:Y:S04]  /*81620*/  STL [R1+0x2a10], R0 ;  /* 0x002a100001007387 */ /* 0x0003e80000100800 */
[----:B------:R-:W3:Y:S01]  /*81630*/  LDL.LU.64 R10, [R1+0x3200] ;  /* 0x00320000010a7983 */ /* 0x000ee20000300a00 */
[----:B0-----:R-:W-:-:S03]  /*81640*/  IMAD.MOV.U32 R3, RZ, RZ, R4 ;  /* 0x000000ffff037224 */ /* 0x001fc600078e0004 */
[----:B------:R-:W2:Y:S01]  /*81650*/  LDL.LU.64 R8, [R1+0x31f8] ;  /* 0x0031f80001087983 */ /* 0x000ea20000300a00 */
[----:B-1----:R-:W-:-:S03]  /*81660*/  IMAD.MOV.U32 R0, RZ, RZ, R5 ;  /* 0x000000ffff007224 */ /* 0x002fc600078e0005 */
[----:B------:R0:W-:Y:S04]  /*81670*/  STL.64 [R1+0xa0], R24 ;  /* 0x0000a01801007387 */ /* 0x0001e80000100a00 */
[----:B------:R-:W-:Y:S04]  /*81680*/  STL.64 [R1+0xa8], R26 ;  /* 0x0000a81a01007387 */ /* 0x000fe80000100a00 */
[----:B------:R-:W4:Y:S01]  /*81690*/  LDL.LU R4, [R1+0x970] ;  /* 0x0009700001047983 */ /* 0x000f220000300800 */
[----:B0-----:R-:W-:-:S03]  /*816a0*/  IMAD.MOV.U32 R24, RZ, RZ, R6 ;  /* 0x000000ffff187224 */ /* 0x001fc600078e0006 */
[----:B------:R-:W4:Y:S01]  /*816b0*/  LDL.LU R5, [R1+0x974] ;  /* 0x0009740001057983 */ /* 0x000f220000300800 */
[----:B------:R-:W-:-:S03]  /*816c0*/  IMAD.MOV.U32 R25, RZ, RZ, R7 ;  /* 0x000000ffff197224 */ /* 0x000fc600078e0007 */
[----:B------:R-:W2:Y:S04]  /*816d0*/  LDL.LU R6, [R1+0x978] ;  /* 0x0009780001067983 */ /* 0x000ea80000300800 */
[----:B------:R-:W2:Y:S01]  /*816e0*/  LDL.LU R7, [R1+0x97c] ;  /* 0x00097c0001077983 */ /* 0x000ea20000300800 */
[----:B---3--:R-:W-:-:S03]  /*816f0*/  MOV R15, R11 ;  /* 0x0000000b000f7202 */ /* 0x008fc60000000f00 */
[----:B--2---:R-:W-:Y:S04]  /*81700*/  STL.64 [R1+0x31e0], R6 ;  /* 0x0031e00601007387 */ /* 0x004fe80000100a00 */
[----:B----4-:R0:W-:Y:S04]  /*81710*/  STL.64 [R1+0x31d8], R4 ;  /* 0x0031d80401007387 */ /* 0x0101e80000100a00 */
[----:B0-----:R-:W2:Y:S04]  /*81720*/  LDL.LU R4, [R1+0x9d0] ;  /* 0x0009d00001047983 */ /* 0x001ea80000300800 */
[----:B------:R-:W2:Y:S04]  /*81730*/  LDL.LU R5, [R1+0x9d4] ;  /* 0x0009d40001057983 */ /* 0x000ea80000300800 */
[----:B------:R-:W2:Y:S04]  /*81740*/  LDL.LU R6, [R1+0x9d8] ;  /* 0x0009d80001067983 */ /* 0x000ea80000300800 */
[----:B------:R-:W2:Y:S04]  /*81750*/  LDL.LU R7, [R1+0x9dc] ;  /* 0x0009dc0001077983 */ /* 0x000ea80000300800 */
[----:B------:R-:W3:Y:S04]  /*81760*/  LDL.LU R12, [R1+0x980] ;  /* 0x00098000010c7983 */ /* 0x000ee80000300800 */
[----:B------:R-:W3:Y:S04]  /*81770*/  LDL.LU R13, [R1+0x984] ;  /* 0x00098400010d7983 */ /* 0x000ee80000300800 */
[----:B------:R-:W3:Y:S04]  /*81780*/  LDL.LU R14, [R1+0x988] ;  /* 0x00098800010e7983 */ /* 0x000ee80000300800 */
[----:B------:R-:W4:Y:S04]  /*81790*/  LDL.LU R11, [R1+0x31f0] ;  /* 0x0031f000010b7983 */ /* 0x000f280000300800 */
[----:B------:R0:W-:Y:S04]  /*817a0*/  STL [R1+0x2a28], R24 ;  /* 0x002a281801007387 */ /* 0x0001e80000100800 */
[----:B------:R-:W-:Y:S04]  /*817b0*/  STL [R1+0x2a24], R0 ;  /* 0x002a240001007387 */ /* 0x000fe80000100800 */
[----:B------:R-:W-:Y:S04]  /*817c0*/  STL [R1+0x2a20], R3 ;  /* 0x002a200301007387 */ /* 0x000fe80000100800 */
[----:B------:R1:W-:Y:S04]  /*817d0*/  STL [R1+0x2a1c], R25 ;  /* 0x002a1c1901007387 */ /* 0x0003e80000100800 */
[----:B------:R-:W2:Y:S04]  /*817e0*/  LDL R26, [R1+0x178] ;  /* 0x00017800011a7983 */ /* 0x000ea80000100800 */
[----:B------:R-:W2:Y:S01]  /*817f0*/  LDL R27, [R1+0x17c] ;  /* 0x00017c00011b7983 */ /* 0x000ea20000100800 */
[C---:B------:R-:W-:Y:S03]  /*81800*/  HMMA.16816.F32.BF16 R16, R20.reuse, R8, R16 ;  /* 0x000000081410723c */ /* 0x040fe60000041810 */
[----:B--2---:R-:W-:Y:S04]  /*81810*/  STL.64 [R1+0x3180], R26 ;  /* 0x0031801a01007387 */ /* 0x004fe80000100a00 */
[----:B0-----:R-:W3:Y:S04]  /*81820*/  LDL.LU R24, [R1+0xe0] ;  /* 0x0000e00001187983 */ /* 0x001ee80000300800 */
[----:B-1----:R-:W3:Y:S08]  /*81830*/  LDL.LU R25, [R1+0xe4] ;  /* 0x0000e40001197983 */ /* 0x002ef00000300800 */
[----:B------:R0:W-:Y:S04]  /*81840*/  STL.64 [R1+0x60], R16 ;  /* 0x0000601001007387 */ /* 0x0001e80000100a00 */
[----:B------:R-:W-:Y:S04]  /*81850*/  STL.64 [R1+0x68], R18 ;  /* 0x0000681201007387 */ /* 0x000fe80000100a00 */
[----:B0-----:R-:W2:Y:S04]  /*81860*/  LDL.LU.64 R16, [R1+0x31e8] ;  /* 0x0031e80001107983 */ /* 0x001ea80000300a00 */
[----:B----4-:R0:W-:Y:S04]  /*81870*/  STL.64 [R1+0x3190], R10 ;  /* 0x0031900a01007387 */ /* 0x0101e80000100a00 */
[----:B------:R-:W4:Y:S04]  /*81880*/  LDL.LU R8, [R1+0x9a0] ;  /* 0x0009a00001087983 */ /* 0x000f280000300800 */
[----:B------:R-:W4:Y:S04]  /*81890*/  LDL.LU R9, [R1+0x9a4] ;  /* 0x0009a40001097983 */ /* 0x000f280000300800 */
[----:B0-----:R-:W4:Y:S04]  /*818a0*/  LDL.LU R10, [R1+0x9a8] ;  /* 0x0009a800010a7983 */ /* 0x001f280000300800 */
[----:B------:R-:W4:Y:S01]  /*818b0*/  LDL.LU R11, [R1+0x9ac] ;  /* 0x0009ac00010b7983 */ /* 0x000f220000300800 */
[----:B--2---:R-:W-:Y:S03]  /*818c0*/  HMMA.16816.F32.BF16 R16, R20, R16, R4 ;  /* 0x000000101410723c */ /* 0x004fe60000041804 */
[----:B------:R-:W2:Y:S04]  /*818d0*/  LDL.LU.64 R6, [R1+0x31e0] ;  /* 0x0031e00001067983 */ /* 0x000ea80000300a00 */
[----:B------:R-:W2:-:S12]  /*818e0*/  LDL.LU.64 R4, [R1+0x31d8] ;  /* 0x0031d80001047983 */ /* 0x000e980000300a00 */
[----:B------:R0:W-:Y:S04]  /*818f0*/  STL.64 [R1+0x40], R16 ;  /* 0x0000401001007387 */ /* 0x0001e80000100a00 */
[----:B------:R1:W-:Y:S04]  /*81900*/  STL.64 [R1+0x48], R18 ;  /* 0x0000481201007387 */ /* 0x0003e80000100a00 */
[----:B0-----:R-:W4:Y:S02]  /*81910*/  LDL.LU.64 R16, [R1+0x31d0] ;  /* 0x0031d00001107983 */ /* 0x001f240000300a00 */
[----:B----4-:R-:W-:Y:S02]  /*81920*/  HMMA.16816.F32.BF16 R8, R20, R16, R8 ;  /* 0x000000101408723c */ /* 0x010fe40000041808 */
[----:B------:R-:W4:-:S15]  /*81930*/  LDL.LU R16, [R1+0x920] ;  /* 0x0009200001107983 */ /* 0x000f1e0000300800 */
[----:B------:R-:W-:Y:S02]  /*81940*/  NOP ;  /* 0x0000000000007918 */ /* 0x000fe40000000000 */
[----:B------:R-:W-:Y:S04]  /*81950*/  STL.64 [R1+0x20], R8 ;  /* 0x0000200801007387 */ /* 0x000fe80000100a00 */
[----:B------:R-:W-:Y:S04]  /*81960*/  STL.64 [R1+0x28], R10 ;  /* 0x0000280a01007387 */ /* 0x000fe80000100a00 */
[----:B------:R-:W4:Y:S04]  /*81970*/  LDL.LU R17, [R1+0x924] ;  /* 0x0009240001117983 */ /* 0x000f280000300800 */
[----:B-1----:R-:W2:Y:S04]  /*81980*/  LDL.LU R18, [R1+0x928] ;  /* 0x0009280001127983 */ /* 0x002ea80000300800 */
[----:B------:R-:W2:Y:S04]  /*81990*/  LDL.LU R19, [R1+0x92c] ;  /* 0x00092c0001137983 */ /* 0x000ea80000300800 */
[----:B--2---:R-:W-:Y:S04]  /*819a0*/  STL.64 [R1+0x31a0], R18 ;  /* 0x0031a01201007387 */ /* 0x004fe80000100a00 */
[----:B----4-:R0:W-:Y:S04]  /*819b0*/  STL.64 [R1+0x3198], R16 ;  /* 0x0031981001007387 */ /* 0x0101e80000100a00 */
[----:B0-----:R-:W2:Y:S04]  /*819c0*/  LDL.LU R16, [R1+0x930] ;  /* 0x0009300001107983 */ /* 0x001ea80000300800 */
[----:B------:R-:W2:Y:S04]  /*819d0*/  LDL.LU R17, [R1+0x934] ;  /* 0x0009340001117983 */ /* 0x000ea80000300800 */
[----:B------:R-:W4:Y:S04]  /*819e0*/  LDL.LU R18, [R1+0x938] ;  /* 0x0009380001127983 */ /* 0x000f280000300800 */
[----:B------:R-:W4:Y:S01]  /*819f0*/  LDL.LU R19, [R1+0x93c] ;  /* 0x00093c0001137983 */ /* 0x000f220000300800 */
[C---:B---3--:R-:W-:Y:S03]  /*81a00*/  HMMA.16816.F32.BF16 R24, R20.reuse, R24, R12 ;  /* 0x000000181418723c */ /* 0x048fe6000004180c */
[----:B----4-:R-:W-:Y:S04]  /*81a10*/  STL.64 [R1+0x31b8], R18 ;  /* 0x0031b81201007387 */ /* 0x010fe80000100a00 */
[----:B--2---:R0:W-:Y:S04]  /*81a20*/  STL.64 [R1+0x31b0], R16 ;  /* 0x0031b01001007387 */ /* 0x0041e80000100a00 */
[----:B0-----:R-:W2:Y:S04]  /*81a30*/  LDL.LU R16, [R1+0x950] ;  /* 0x0009500001107983 */ /* 0x001ea80000300800 */
[----:B------:R-:W2:Y:S04]  /*81a40*/  LDL.LU R17, [R1+0x954] ;  /* 0x0009540001117983 */ /* 0x000ea80000300800 */
[----:B------:R-:W2:Y:S04]  /*81a50*/  LDL.LU R18, [R1+0x958] ;  /* 0x0009580001127983 */ /* 0x000ea80000300800 */
[----:B------:R-:W2:Y:S04]  /*81a60*/  LDL.LU R19, [R1+0x95c] ;  /* 0x00095c0001137983 */ /* 0x000ea80000300800 */
[----:B------:R-:W3:Y:S04]  /*81a70*/  LDL.64 R10, [R1+0x1a8] ;  /* 0x0001a800010a7983 */ /* 0x000ee80000100a00 */
[----:B------:R-:W4:Y:S04]  /*81a80*/  LDL.LU.64 R12, [R1+0x31c8] ;  /* 0x0031c800010c7983 */ /* 0x000f280000300a00 */
[----:B------:R0:W-:Y:S04]  /*81a90*/  STL.64 [R1], R24 ;  /* 0x0000001801007387 */ /* 0x0001e80000100a00 */
[----:B------:R1:W-:Y:S04]  /*81aa0*/  STL.64 [R1+0x8], R26 ;  /* 0x0000081a01007387 */ /* 0x0003e80000100a00 */
[----:B0-----:R-:W2:Y:S04]  /*81ab0*/  LDL.LU R24, [R1+0x910] ;  /* 0x0009100001187983 */ /* 0x001ea80000300800 */
[----:B------:R-:W2:Y:S04]  /*81ac0*/  LDL.LU R25, [R1+0x914] ;  /* 0x0009140001197983 */ /* 0x000ea80000300800 */
[----:B-1----:R-:W2:Y:S04]  /*81ad0*/  LDL.LU R26, [R1+0x918] ;  /* 0x00091800011a7983 */ /* 0x002ea80000300800 */
[----:B------:R-:W2:Y:S01]  /*81ae0*/  LDL.LU R27, [R1+0x91c] ;  /* 0x00091c00011b7983 */ /* 0x000ea20000300800 */
[----:B----4-:R-:W-:Y:S03]  /*81af0*/  HMMA.16816.F32.BF16 R12, R20, R12, R4 ;  /* 0x0000000c140c723c */ /* 0x010fe60000041804 */
[----:B------:R-:W2:-:S15]  /*81b00*/  LDL.LU.64 R4, [R1+0x31c0] ;  /* 0x0031c00001047983 */ /* 0x000e9e0000300a00 */
[----:B------:R-:W-:Y:S01]  /*81b10*/  NOP ;  /* 0x0000000000007918 */ /* 0x000fe20000000000 */
[----:B------:R0:W-:Y:S04]  /*81b20*/  STL.64 [R1+0x2888], R14 ;  /* 0x0028880e01007387 */ /* 0x0001e80000100a00 */
[----:B------:R1:W-:Y:S04]  /*81b30*/  STL.64 [R1+0x2880], R12 ;  /* 0x0028800c01007387 */ /* 0x0003e80000100a00 */
[----:B0-----:R-:W4:Y:S01]  /*81b40*/  LDL.LU.64 R14, [R1+0x138] ;  /* 0x00013800010e7983 */ /* 0x001f220000300a00 */
[----:B--2---:R-:W-:Y:S03]  /*81b50*/  HMMA.16816.F32.BF16 R4, R20, R4, R16 ;  /* 0x000000041404723c */ /* 0x004fe60000041810 */
[----:B----4-:R0:W-:Y:S04]  /*81b60*/  STL.64 [R1+0x3140], R14 ;  /* 0x0031400e01007387 */ /* 0x0101e80000100a00 */
[----:B-1----:R-:W2:Y:S04]  /*81b70*/  LDL R12, [R1+0x90] ;  /* 0x00009000010c7983 */ /* 0x002ea80000100800 */
[----:B------:R-:W2:Y:S04]  /*81b80*/  LDL R13, [R1+0x94] ;  /* 0x00009400010d7983 */ /* 0x000ea80000100800 */
[----:B0-----:R-:W2:Y:S04]  /*81b90*/  LDL R14, [R1+0x98] ;  /* 0x00009800010e7983 */ /* 0x001ea80000100800 */
[----:B------:R-:W2:Y:S04]  /*81ba0*/  LDL R15, [R1+0x9c] ;  /* 0x00009c00010f7983 */ /* 0x000ea80000100800 */
[----:B------:R-:W4:Y:S04]  /*81bb0*/  LDL.LU.64 R18, [R1+0x31b8] ;  /* 0x0031b80001127983 */ /* 0x000f280000300a00 */
[----:B------:R-:W4:Y:S04]  /*81bc0*/  LDL.LU.64 R16, [R1+0x31b0] ;  /* 0x0031b00001107983 */ /* 0x000f280000300a00 */
[----:B------:R0:W-:Y:S04]  /*81bd0*/  STL.64 [R1+0x2878], R6 ;  /* 0x0028780601007387 */ /* 0x0001e80000100a00 */
[----:B------:R1:W-:Y:S04]  /*81be0*/  STL.64 [R1+0x2870], R4 ;  /* 0x0028700401007387 */ /* 0x0003e80000100a00 */
[----:B0-----:R-:W2:Y:S04]  /*81bf0*/  LDL.LU R6, [R1+0xd8] ;  /* 0x0000d80001067983 */ /* 0x001ea80000300800 */
[----:B------:R-:W2:Y:S01]  /*81c00*/  LDL.LU R7, [R1+0xdc] ;  /* 0x0000dc0001077983 */ /* 0x000ea20000300800 */
[----:B-1----:R-:W-:-:S02]  /*81c10*/  IMAD.MOV.U32 R4, RZ, RZ, R28 ;  /* 0x000000ffff047224 */ /* 0x002fc400078e001c */
[----:B------:R-:W-:-:S07]  /*81c20*/  IMAD.MOV.U32 R5, RZ, RZ, R29 ;  /* 0x000000ffff057224 */ /* 0x000fce00078e001d */
[----:B----4-:R-:W-:Y:S01]  /*81c30*/  HMMA.16816.F32.BF16 R20, R20, R4, R16 ;  /* 0x000000041414723c */ /* 0x010fe20000041810 */
[----:B--2---:R-:W-:Y:S04]  /*81c40*/  STL.64 [R1+0x30f0], R6 ;  /* 0x0030f00601007387 */ /* 0x004fe80000100a00 */
[----:B------:R-:W2:Y:S04]  /*81c50*/  LDL.LU R28, [R1+0x31a8] ;  /* 0x0031a800011c7983 */ /* 0x000ea80000300800 */
[----:B------:R-:W4:Y:S04]  /*81c60*/  LDL.LU.64 R18, [R1+0x31a0] ;  /* 0x0031a00001127983 */ /* 0x000f280000300a00 */
[----:B------:R-:W4:Y:S06]  /*81c70*/  LDL.LU.64 R16, [R1+0x3198] ;  /* 0x0031980001107983 */ /* 0x000f2c0000300a00 */
[----:B------:R0:W-:Y:S04]  /*81c80*/  STL.64 [R1+0x2868], R22 ;  /* 0x0028681601007387 */ /* 0x0001e80000100a00 */
[----:B------:R1:W-:Y:S04]  /*81c90*/  STL.64 [R1+0x2860], R20 ;  /* 0x0028601401007387 */ /* 0x0003e80000100a00 */
[----:B0-----:R-:W2:Y:S04]  /*81ca0*/  LDL.LU R22, [R1+0xc8] ;  /* 0x0000c80001167983 */ /* 0x001ea80000300800 */
[----:B------:R-:W2:Y:S01]  /*81cb0*/  LDL.LU R23, [R1+0xcc] ;  /* 0x0000cc0001177983 */ /* 0x000ea20000300800 */
[----:B---3--:R-:W-:-:S02]  /*81cc0*/  IMAD.MOV.U32 R5, RZ, RZ, R10 ;  /* 0x000000ffff057224 */ /* 0x008fc400078e000a */
[----:B------:R-:W-:Y:S01]  /*81cd0*/  IMAD.MOV.U32 R4, RZ, RZ, R11 ;  /* 0x000000ffff047224 */ /* 0x000fe200078e000b */
[----:B----4-:R-:W-:Y:S01]  /*81ce0*/  HMMA.16816.F32.BF16 R16, R12, R10, R16 ;  /* 0x0000000a0c10723c */ /* 0x010fe20000041810 */
[----:B--2---:R0:W-:Y:S04]  /*81cf0*/  STL.64 [R1+0x3170], R22 ;  /* 0x0031701601007387 */ /* 0x0041e80000100a00 */
[----:B-1----:R-:W2:Y:S04]  /*81d00*/  LDL.LU R20, [R1+0x8e0] ;  /* 0x0008e00001147983 */ /* 0x002ea80000300800 */
[----:B------:R-:W2:Y:S04]  /*81d10*/  LDL.LU R21, [R1+0x8e4] ;  /* 0x0008e40001157983 */ /* 0x000ea80000300800 */
[----:B0-----:R-:W2:Y:S04]  /*81d20*/  LDL.LU R22, [R1+0x8e8] ;  /* 0x0008e80001167983 */ /* 0x001ea80000300800 */
[----:B------:R-:W3:Y:S04]  /*81d30*/  LDL.LU.64 R10, [R1+0x3190] ;  /* 0x00319000010a7983 */ /* 0x000ee80000300a00 */
[----:B------:R-:W-:Y:S04]  /*81d40*/  STL.64 [R1+0xb60], R16 ;  /* 0x000b601001007387 */ /* 0x000fe80000100a00 */
[----:B------:R0:W-:Y:S04]  /*81d50*/  STL.64 [R1+0xb68], R18 ;  /* 0x000b681201007387 */ /* 0x0001e80000100a00 */
[----:B0-----:R-:W4:Y:S01]  /*81d60*/  LDL.LU.64 R18, [R1+0x3188] ;  /* 0x0031880001127983 */ /* 0x001f220000300a00 */
[----:B------:R-:W-:-:S02]  /*81d70*/  IMAD.MOV.U32 R23, RZ, RZ, R28 ;  /* 0x000000ffff177224 */ /* 0x000fc400078e001c */
[----:B------:R-:W-:-:S05]  /*81d80*/  IMAD.MOV.U32 R28, RZ, RZ, R16 ;  /* 0x000000ffff1c7224 */ /* 0x000fca00078e0010 */
[----:B------:R-:W-:Y:S01]  /*81d90*/  STL [R1+0x260c], R28 ;  /* 0x00260c1c01007387 */ /* 0x000fe20000100800 */
[----:B----4-:R-:W-:Y:S01]  /*81da0*/  HMMA.16816.F32.BF16 R24, R12, R18, R24 ;  /* 0x000000120c18723c */ /* 0x010fe20000041818 */
[----:B------:R-:W-:Y:S02]  /*81db0*/  IMAD.MOV.U32 R7, RZ, RZ, R18 ;  /* 0x000000ffff077224 */ /* 0x000fe400078e0012 */
[----:B------:R-:W-:-:S15]  /*81dc0*/  IMAD.MOV.U32 R6, RZ, RZ, R19 ;  /* 0x000000ffff067224 */ /* 0x000fde00078e0013 */
[----:B------:R-:W-:Y:S01]  /*81dd0*/  NOP ;  /* 0x0000000000007918 */ /* 0x000fe20000000000 */
[----:B------:R-:W-:Y:S04]  /*81de0*/  STL.64 [R1+0xb10], R24 ;  /* 0x000b101801007387 */ /* 0x000fe80000100a00 */
[----:B------:R0:W-:Y:S04]  /*81df0*/  STL.64 [R1+0xb18], R26 ;  /* 0x000b181a01007387 */ /* 0x0001e80000100a00 */
[----:B0-----:R-:W2:Y:S04]  /*81e00*/  LDL.LU.64 R26, [R1+0x3180] ;  /* 0x00318000011a7983 */ /* 0x001ea80000300a00 */
[----:B------:R0:W-:Y:S04]  /*81e10*/  STL.64 [R1+0x3100], R6 ;  /* 0x0031000601007387 */ /* 0x0001e80000100a00 */
[----:B------:R-:W-:Y:S04]  /*81e20*/  STL.64 [R1+0x30f8], R4 ;  /* 0x0030f80401007387 */ /* 0x000fe80000100a00 */
[----:B0-----:R-:W4:Y:S04]  /*81e30*/  LDL.64 R6, [R1+0x188] ;  /* 0x0001880001067983 */ /* 0x001f280000100a00 */
[----:B------:R-:W2:Y:S04]  /*81e40*/  LDL.LU R16, [R1+0x10] ;  /* 0x0000100001107983 */ /* 0x000ea80000300800 */
[----:B------:R-:W2:Y:S04]  /*81e50*/  LDL.LU R17, [R1+0x14] ;  /* 0x0000140001117983 */ /* 0x000ea80000300800 */
[----:B------:R-:W2:Y:S04]  /*81e60*/  LDL.LU R18, [R1+0x18] ;  /* 0x0000180001127983 */ /* 0x000ea80000300800 */
[----:B------:R-:W2:Y:S04]  /*81e70*/  LDL.LU R19, [R1+0x1c] ;  /* 0x00001c0001137983 */ /* 0x000ea80000300800 */
[----:B--2---:R0:W-:Y:S04]  /*81e80*/  STL.64 [R1+0x2f80], R18 ;  /* 0x002f801201007387 */ /* 0x0041e80000100a00 */
[----:B------:R3:W-:Y:S04]  /*81e90*/  STL.64 [R1+0x2f78], R16 ;  /* 0x002f781001007387 */ /* 0x0007e80000100a00 */
[----:B0-----:R-:W2:Y:S01]  /*81ea0*/  LDL.64 R18, [R1+0xb8] ;  /* 0x0000b80001127983 */ /* 0x001ea20000100a00 */
[----:B---3--:R-:W-:-:S03]  /*81eb0*/  IMAD.MOV.U32 R16, RZ, RZ, R10 ;  /* 0x000000ffff107224 */ /* 0x008fc600078e000a */
[----:B--2---:R0:W-:Y:S04]  /*81ec0*/  STL.64 [R1+0x3158], R18 ;  /* 0x0031581201007387 */ /* 0x0041e80000100a00 */
[----:B------:R-:W2:Y:S04]  /*81ed0*/  LDL.LU R10, [R1+0x3178] ;  /* 0x00317800010a7983 */ /* 0x000ea80000300800 */
[----:B------:R-:W3:Y:S04]  /*81ee0*/  LDL.LU R17, [R1+0x904] ;  /* 0x0009040001117983 */ /* 0x000ee80000300800 */
[----:B0-----:R-:W3:Y:S04]  /*81ef0*/  LDL.LU R18, [R1+0x908] ;  /* 0x0009080001127983 */ /* 0x001ee80000300800 */
[----:B------:R-:W3:Y:S01]  /*81f00*/  LDL.LU R19, [R1+0x90c] ;  /* 0x00090c0001137983 */ /* 0x000ee20000300800 */
[----:B----4-:R-:W-:Y:S01]  /*81f10*/  MOV R8, R6 ;  /* 0x0000000600087202 */ /* 0x010fe20000000f00 */
[----:B------:R-:W-:Y:S01]  /*81f20*/  IMAD.MOV.U32 R3, RZ, RZ, R7 ;  /* 0x000000ffff037224 */ /* 0x000fe200078e0007 */
[C---:B---3--:R-:W-:Y:S08]  /*81f30*/  HMMA.16816.F32.BF16 R16, R12.reuse, R6, R16 ;  /* 0x000000060c10723c */ /* 0x048ff00000041810 */
[----:B------:R-:W-:Y:S11]  /*81f40*/  HMMA.16816.F32.BF16 R4, R12, R26, R20 ;  /* 0x0000001a0c04723c */ /* 0x000ff60000041814 */
[----:B------:R0:W-:Y:S04]  /*81f50*/  STL.64 [R1+0xac0], R16 ;  /* 0x000ac01001007387 */ /* 0x0001e80000100a00 */
[----:B------:R1:W-:Y:S04]  /*81f60*/  STL.64 [R1+0xac8], R18 ;  /* 0x000ac81201007387 */ /* 0x0003e80000100a00 */
[----:B--2---:R-:W-:Y:S04]  /*81f70*/  STL.64 [R1+0x3138], R10 ;  /* 0x0031380a01007387 */ /* 0x004fe80000100a00 */
[----:B------:R-:W-:Y:S04]  /*81f80*/  STL [R1+0x3130], R8 ;  /* 0x0031300801007387 */ /* 0x000fe80000100800 */
[----:B0-----:R-:W2:Y:S04]  /*81f90*/  LDL.LU R16, [R1+0x8c0] ;  /* 0x0008c00001107983 */ /* 0x001ea80000300800 */
[----:B------:R-:W-:Y:S04]  /*81fa0*/  STL.64 [R1+0xa70], R4 ;  /* 0x000a700401007387 */ /* 0x000fe80000100a00 */
[----:B------:R0:W-:Y:S04]  /*81fb0*/  STL.64 [R1+0xa78], R6 ;  /* 0x000a780601007387 */ /* 0x0001e80000100a00 */
[----:B------:R-:W2:Y:S04]  /*81fc0*/  LDL.LU R17, [R1+0x8c4] ;  /* 0x0008c40001117983 */ /* 0x000ea80000300800 */
[----:B-1----:R-:W3:Y:S04]  /*81fd0*/  LDL.LU R18, [R1+0x8c8] ;  /* 0x0008c80001127983 */ /* 0x002ee80000300800 */
[----:B------:R-:W3:Y:S04]  /*81fe0*/  LDL.LU R19, [R1+0x8cc] ;  /* 0x0008cc0001137983 */ /* 0x000ee80000300800 */
[----:B------:R-:W4:Y:S04]  /*81ff0*/  LDL.LU R20, [R1+0x8d0] ;  /* 0x0008d00001147983 */ /* 0x000f280000300800 */
[----:B------:R-:W4:Y:S04]  /*82000*/  LDL.LU R21, [R1+0x8d4] ;  /* 0x0008d40001157983 */ /* 0x000f280000300800 */
[----:B------:R-:W4:Y:S04]  /*82010*/  LDL.LU R22, [R1+0x8d8] ;  /* 0x0008d80001167983 */ /* 0x000f280000300800 */
[----:B------:R-:W4:Y:S04]  /*82020*/  LDL.LU R23, [R1+0x8dc] ;  /* 0x0008dc0001177983 */ /* 0x000f280000300800 */
[----:B---3--:R1:W-:Y:S04]  /*82030*/  STL.64 [R1+0x3168], R18 ;  /* 0x0031681201007387 */ /* 0x0083e80000100a00 */
[----:B--2---:R-:W-:Y:S04]  /*82040*/  STL.64 [R1+0x3160], R16 ;  /* 0x0031601001007387 */ /* 0x004fe80000100a00 */
[----:B0-----:R-:W2:Y:S04]  /*82050*/  LDL.64 R6, [R1+0x128] ;  /* 0x0001280001067983 */ /* 0x001ea80000100a00 */
[----:B-1----:R-:W4:Y:S04]  /*82060*/  LDL.64 R18, [R1+0x168] ;  /* 0x0001680001127983 */ /* 0x002f280000100a00 */
[----:B--2---:R0:W-:Y:S04]  /*82070*/  STL.64 [R1+0x3128], R6 ;  /* 0x0031280601007387 */ /* 0x0041e80000100a00 */
[----:B------:R-:W2:Y:S04]  /*82080*/  LDL.LU R4, [R1+0x8a0] ;  /* 0x0008a00001047983 */ /* 0x000ea80000300800 */
[----:B------:R-:W2:Y:S04]  /*82090*/  LDL.LU R5, [R1+0x8a4] ;  /* 0x0008a40001057983 */ /* 0x000ea80000300800 */
[----:B0-----:R-:W3:Y:S04]  /*820a0*/  LDL.LU R6, [R1+0x8a8] ;  /* 0x0008a80001067983 */ /* 0x001ee80000300800 */
[----:B------:R-:W3:Y:S04]  /*820b0*/  LDL.LU R7, [R1+0x8ac] ;  /* 0x0008ac0001077983 */ /* 0x000ee80000300800 */
[----:B---3--:R0:W-:Y:S04]  /*820c0*/  STL.64 [R1+0x3150], R6 ;  /* 0x0031500601007387 */ /* 0x0081e80000100a00 */
[----:B--2---:R-:W-:Y:S04]  /*820d0*/  STL.64 [R1+0x3148], R4 ;  /* 0x0031480401007387 */ /* 0x004fe80000100a00 */
[----:B0-----:R-:W2:Y:S04]  /*820e0*/  LDL.64 R6, [R1+0x158] ;  /* 0x0001580001067983 */ /* 0x001ea80000100a00 */
[----:B------:R-:W3:Y:S04]  /*820f0*/  LDL.LU R12, [R1+0x8b0] ;  /* 0x0008b000010c7983 */ /* 0x000ee80000300800 */
[----:B------:R-:W3:Y:S04]  /*82100*/  LDL.LU R13, [R1+0x8b4] ;  /* 0x0008b400010d7983 */ /* 0x000ee80000300800 */
[----:B------:R-:W3:Y:S04]  /*82110*/  LDL.LU R14, [R1+0x8b8] ;  /* 0x0008b800010e7983 */ /* 0x000ee80000300800 */
[----:B------:R-:W3:Y:S04]  /*82120*/  LDL.LU R15, [R1+0x8bc] ;  /* 0x0008bc00010f7983 */ /* 0x000ee80000300800 */
[----:B------:R-:W3:Y:S04]  /*82130*/  LDL.64 R10, [R1+0x148] ;  /* 0x00014800010a7983 */ /* 0x000ee80000100a00 */
        /* <DEDUP_REMOVED lines=13> */
[----:B0-----:R-:W4:Y:S04]  /*82210*/  LDL.LU.64 R24, [R1+0x90] ;  /* 0x0000900001187983 */ /* 0x001f280000300a00 */
[----:B------:R-:W4:Y:S02]  /*82220*/  LDL.LU.64 R26, [R1+0x98] ;  /* 0x00009800011a7983 */ /* 0x000f240000300a00 */
[----:B----4-:R-:W-:-:S15]  /*82230*/  HMMA.16816.F32.BF16 R20, R24, R18, R20 ;  /* 0x000000121814723c */ /* 0x010fde0000041814 */
[----:B------:R-:W-:-:S04]  /*82240*/  NOP ;  /* 0x0000000000007918 */ /* 0x000fc80000000000 */
[----:B------:R0:W-:Y:S04]  /*82250*/  STL.64 [R1+0xa30], R20 ;  /* 0x000a301401007387 */ /* 0x0001e80000100a00 */
[----:B------:R1:W-:Y:S01]  /*82260*/  STL.64 [R1+0xa38], R22 ;  /* 0x000a381601007387 */ /* 0x0003e20000100a00 */
[----:B0-----:R-:W-:Y:S02]  /*82270*/  IMAD.MOV.U32 R21, RZ, RZ, R18 ;  /* 0x000000ffff157224 */ /* 0x001fe400078e0012 */
[----:B------:R-:W-:Y:S01]  /*82280*/  IMAD.MOV.U32 R20, RZ, RZ, R19 ;  /* 0x000000ffff147224 */ /* 0x000fe200078e0013 */
[----:B-1----:R-:W2:Y:S04]  /*82290*/  LDL.LU.64 R22, [R1+0x3170] ;  /* 0x0031700001167983 */ /* 0x002ea80000300a00 */
[----:B------:R-:W4:Y:S04]  /*822a0*/  LDL.LU.64 R18, [R1+0x3168] ;  /* 0x0031680001127983 */ /* 0x000f280000300a00 */
[----:B------:R-:W4:Y:S02]  /*822b0*/  LDL.LU.64 R16, [R1+0x3160] ;  /* 0x0031600001107983 */ /* 0x000f240000300a00 */
[C---:B----4-:R-:W-:Y:S02]  /*822c0*/  HMMA.16816.F32.BF16 R16, R24.reuse, R6, R16 ;  /* 0x000000061810723c */ /* 0x050fe40000041810 */
[----:B--2---:R0:W-:Y:S04]  /*822d0*/  STL.64 [R1+0x30c0], R22 ;  /* 0x0030c01601007387 */ /* 0x0041e80000100a00 */
[----:B------:R-:W-:Y:S04]  /*822e0*/  STL.64 [R1+0x30b8], R20 ;  /* 0x0030b81401007387 */ /* 0x000fe80000100a00 */
[----:B0-----:R-:W2:Y:S09]  /*822f0*/  LDL.64 R22, [R1+0x108] ;  /* 0x0001080001167983 */ /* 0x001eb20000100a00 */
[----:B------:R-:W-:Y:S04]  /*82300*/  STL.64 [R1+0x9e0], R16 ;  /* 0x0009e01001007387 */ /* 0x000fe80000100a00 */
[----:B------:R0:W-:Y:S04]  /*82310*/  STL.64 [R1+0x9e8], R18 ;  /* 0x0009e81201007387 */ /* 0x0001e80000100a00 */
[----:B0-----:R-:W4:Y:S01]  /*82320*/  LDL.LU.64 R18, [R1+0x3158] ;  /* 0x0031580001127983 */ /* 0x001f220000300a00 */
[----:B---3--:R-:W-:Y:S01]  /*82330*/  HMMA.16816.F32.BF16 R12, R24, R10, R12 ;  /* 0x0000000a180c723c */ /* 0x008fe2000004180c */
[----:B------:R-:W-:-:S02]  /*82340*/  IMAD.MOV.U32 R17, RZ, RZ, R6 ;  /* 0x000000ffff117224 */ /* 0x000fc400078e0006 */
[----:B------:R-:W-:Y:S02]  /*82350*/  IMAD.MOV.U32 R16, RZ, RZ, R7 ;  /* 0x000000ffff107224 */ /* 0x000fe400078e0007 */
[----:B------:R-:W3:Y:S04]  /*82360*/  LDL.LU.64 R6, [R1+0x3150] ;  /* 0x0031500001067983 */ /* 0x000ee80000300a00 */
[----:B------:R-:W3:Y:S04]  /*82370*/  LDL.LU.64 R4, [R1+0x3148] ;  /* 0x0031480001047983 */ /* 0x000ee80000300a00 */
[----:B----4-:R-:W-:Y:S04]  /*82380*/  STL.64 [R1+0x30b0], R18 ;  /* 0x0030b01201007387 */ /* 0x010fe80000100a00 */
        /* <DEDUP_REMOVED lines=8> */
[----:B------:R-:W-:-:S02]  /*82410*/  IMAD.MOV.U32 R12, RZ, RZ, R10 ;  /* 0x000000ffff0c7224 */ /* 0x000fc400078e000a */
[----:B------:R-:W-:Y:S02]  /*82420*/  IMAD.MOV.U32 R9, RZ, RZ, R11 ;  /* 0x000000ffff097224 */ /* 0x000fe400078e000b */
[----:B------:R-:W4:Y:S01]  /*82430*/  LDL.LU.64 R10, [R1+0x3138] ;  /* 0x00313800010a7983 */ /* 0x000f220000300a00 */
[----:B------:R-:W-:-:S03]  /*82440*/  MOV R2, R26 ;  /* 0x0000001a00027202 */ /* 0x000fc60000000f00 */
[----:B------:R-:W2:Y:S01]  /*82450*/  LDL.LU R8, [R1+0x3130] ;  /* 0x0031300001087983 */ /* 0x000ea20000300800 */
[----:B------:R-:W-:Y:S01]  /*82460*/  IMAD.MOV.U32 R0, RZ, RZ, R27 ;  /* 0x000000ffff007224 */ /* 0x000fe200078e001b */
[----:B---3--:R-:W-:-:S15]  /*82470*/  HMMA.16816.F32.BF16 R4, R24, R14, R4 ;  /* 0x0000000e1804723c */ /* 0x008fde0000041804 */
[----:B------:R-:W-:-:S04]  /*82480*/  NOP ;  /* 0x0000000000007918 */ /* 0x000fc80000000000 */
[----:B------:R0:W-:Y:S04]  /*82490*/  STL.64 [R1+0x970], R4 ;  /* 0x0009700401007387 */ /* 0x0001e80000100a00 */
[----:B------:R1:W-:Y:S01]  /*824a0*/  STL.64 [R1+0x978], R6 ;  /* 0x0009780601007387 */ /* 0x0003e20000100a00 */
[----:B0-----:R-:W-:Y:S02]  /*824b0*/  IMAD.MOV.U32 R5, RZ, RZ, R24 ;  /* 0x000000ffff057224 */ /* 0x001fe400078e0018 */
[----:B------:R-:W-:Y:S01]  /*824c0*/  IMAD.MOV.U32 R4, RZ, RZ, R25 ;  /* 0x000000ffff047224 */ /* 0x000fe200078e0019 */
[----:B-1----:R-:W3:Y:S04]  /*824d0*/  LDL.LU.64 R6, [R1+0x3128] ;  /* 0x0031280001067983 */ /* 0x002ee80000300a00 */
[----:B------:R-:W3:Y:S04]  /*824e0*/  LDL.LU.64 R26, [R1+0x3120] ;  /* 0x00312000011a7983 */ /* 0x000ee80000300a00 */
[----:B------:R-:W3:Y:S04]  /*824f0*/  LDL.LU.64 R24, [R1+0x3118] ;  /* 0x0031180001187983 */ /* 0x000ee80000300a00 */
[----:B------:R-:W-:Y:S04]  /*82500*/  STL.64 [R1+0x3010], R14 ;  /* 0x0030100e01007387 */ /* 0x000fe80000100a00 */
[----:B------:R0:W-:Y:S04]  /*82510*/  STL [R1+0x3028], R12 ;  /* 0x0030280c01007387 */ /* 0x0001e80000100800 */
[----:B0-----:R-:W2:Y:S04]  /*82520*/  LDL.LU.64 R12, [R1+0x50] ;  /* 0x00005000010c7983 */ /* 0x001ea80000300a00 */
[----:B------:R-:W2:Y:S04]  /*82530*/  LDL.LU.64 R14, [R1+0x58] ;  /* 0x00005800010e7983 */ /* 0x000ea80000300a00 */
[----:B--2---:R0:W-:Y:S04]  /*82540*/  STL.64 [R1+0x3098], R14 ;  /* 0x0030980e01007387 */ /* 0x0041e80000100a00 */
[----:B------:R1:W-:Y:S01]  /*82550*/  STL.64 [R1+0x3090], R12 ;  /* 0x0030900c01007387 */ /* 0x0003e20000100a00 */
[----:B0-----:R-:W-:-:S02]  /*82560*/  IMAD.MOV.U32 R14, RZ, RZ, R2 ;  /* 0x000000ffff0e7224 */ /* 0x001fc400078e0002 */
[----:B------:R-:W-:Y:S02]  /*82570*/  IMAD.MOV.U32 R15, RZ, RZ, R0 ;  /* 0x000000ffff0f7224 */ /* 0x000fe400078e0000 */
[----:B-1----:R-:W-:Y:S02]  /*82580*/  IMAD.MOV.U32 R12, RZ, RZ, R5 ;  /* 0x000000ffff0c7224 */ /* 0x002fe400078e0005 */
[----:B------:R-:W-:-:S07]  /*82590*/  IMAD.MOV.U32 R13, RZ, RZ, R4 ;  /* 0x000000ffff0d7224 */ /* 0x000fce00078e0004 */
[----:B---3--:R-:W-:-:S15]  /*825a0*/  HMMA.16816.F32.BF16 R24, R12, R6, R24 ;  /* 0x000000060c18723c */ /* 0x008fde0000041818 */
[----:B------:R-:W-:-:S04]  /*825b0*/  NOP ;  /* 0x0000000000007918 */ /* 0x000fc80000000000 */
[----:B------:R-:W-:Y:S04]  /*825c0*/  STL.64 [R1+0x930], R24 ;  /* 0x0009301801007387 */ /* 0x000fe80000100a00 */
[----:B------:R0:W-:Y:S04]  /*825d0*/  STL.64 [R1+0x938], R26 ;  /* 0x0009381a01007387 */ /* 0x0001e80000100a00 */
[----:B0-----:R-:W4:Y:S04]  /*825e0*/  LDL.LU.64 R26, [R1+0x3110] ;  /* 0x00311000011a7983 */ /* 0x001f280000300a00 */
[----:B------:R-:W4:Y:S01]  /*825f0*/  LDL.LU.64 R24, [R1+0x3108] ;  /* 0x0031080001187983 */ /* 0x000f220000300a00 */
[----:B------:R-:W-:-:S02]  /*82600*/  IMAD.MOV.U32 R2, RZ, RZ, R6 ;  /* 0x000000ffff027224 */ /* 0x000fc400078e0006 */
[----:B------:R-:W-:Y:S02]  /*82610*/  IMAD.MOV.U32 R0, RZ, RZ, R7 ;  /* 0x000000ffff007224 */ /* 0x000fe400078e0007 */
[----:B------:R-:W2:Y:S04]  /*82620*/  LDL.LU.64 R6, [R1+0x3100] ;  /* 0x0031000001067983 */ /* 0x000ea80000300a00 */
[----:B------:R-:W3:Y:S01]  /*82630*/  LDL.LU.64 R4, [R1+0x30f8] ;  /* 0x0030f80001047983 */ /* 0x000ee20000300a00 */
[C---:B------:R-:W-:Y:S08]  /*82640*/  HMMA.16816.F32.BF16 R16, R12.reuse, R22, R16 ;  /* 0x000000160c10723c */ /* 0x040ff00000041810 */
[----:B----4-:R-:W-:-:S15]  /*82650*/  HMMA.16816.F32.BF16 R24, R12, R10, R24 ;  /* 0x0000000a0c18723c */ /* 0x010fde0000041818 */
[----:B------:R-:W-:-:S04]  /*82660*/  NOP ;  /* 0x0000000000007918 */ /* 0x000fc80000000000 */
[----:B------:R-:W-:Y:S04]  /*82670*/  STL.64 [R1+0x910], R24 ;  /* 0x0009101801007387 */ /* 0x000fe80000100a00 */
[----:B------:R0:W-:Y:S02]  /*82680*/  STL.64 [R1+0x918], R26 ;  /* 0x0009181a01007387 */ /* 0x0001e40000100a00 */
[----:B0-----:R-:W-:Y:S02]  /*82690*/  IMAD.MOV.U32 R26, RZ, RZ, R8 ;  /* 0x000000ffff1a7224 */ /* 0x001fe400078e0008 */
[----:B------:R-:W-:Y:S01]  /*826a0*/  IMAD.MOV.U32 R27, RZ, RZ, R3 ;  /* 0x000000ffff1b7224 */ /* 0x000fe200078e0003 */
[----:B------:R-:W-:-:S04]  /*826b0*/  MOV R8, R22 ;  /* 0x0000001600087202 */ /* 0x000fc80000000f00 */
[----:B------:R2:W-:Y:S04]  /*826c0*/  STL.64 [R1+0x3060], R26 ;  /* 0x0030601a01007387 */ /* 0x0005e80000100a00 */
[----:B------:R-:W-:Y:S04]  /*826d0*/  STL.64 [R1+0x2ff0], R10 ;  /* 0x002ff00a01007387 */ /* 0x000fe80000100a00 */
[----:B------:R-:W-:Y:S01]  /*826e0*/  STL.64 [R1+0x8f0], R16 ;  /* 0x0008f01001007387 */ /* 0x000fe20000100a00 */
[----:B--2---:R-:W-:Y:S02]  /*826f0*/  IMAD.MOV.U32 R26, RZ, RZ, R7 ;  /* 0x000000ffff1a7224 */ /* 0x004fe400078e0007 */
[----:B------:R-:W-:Y:S01]  /*82700*/  IMAD.MOV.U32 R27, RZ, RZ, R6 ;  /* 0x000000ffff1b7224 */ /* 0x000fe200078e0006 */
[----:B------:R-:W-:Y:S04]  /*82710*/  STL.64 [R1+0x8f8], R18 ;  /* 0x0008f81201007387 */ /* 0x000fe80000100a00 */
[----:B------:R3:W-:Y:S04]  /*82720*/  STL.64 [R1+0x3078], R26 ;  /* 0x0030781a01007387 */ /* 0x0007e80000100a00 */
[----:B------:R0:W-:Y:S01]  /*82730*/  STL.64 [R1+0x3030], R8 ;  /* 0x0030300801007387 */ /* 0x0001e20000100a00 */
[----:B---3--:R-:W-:-:S02]  /*82740*/  IMAD.MOV.U32 R26, RZ, RZ, R5 ;  /* 0x000000ffff1a7224 */ /* 0x008fc400078e0005 */
[----:B------:R-:W-:Y:S01]  /*82750*/  IMAD.MOV.U32 R27, RZ, RZ, R4 ;  /* 0x000000ffff1b7224 */ /* 0x000fe200078e0004 */
[----:B0-----:R-:W2:Y:S04]  /*82760*/  LDL.LU R8, [R1+0x7d0] ;  /* 0x0007d00001087983 */ /* 0x001ea80000300800 */
[----:B------:R-:W2:Y:S04]  /*82770*/  LDL.LU R9, [R1+0x7d4] ;  /* 0x0007d40001097983 */ /* 0x000ea80000300800 */
[----:B------:R-:W3:Y:S04]  /*82780*/  LDL.LU R10, [R1+0x7d8] ;  /* 0x0007d800010a7983 */ /* 0x000ee80000300800 */
[----:B------:R-:W3:Y:S04]  /*82790*/  LDL.LU R11, [R1+0x7dc] ;  /* 0x0007dc00010b7983 */ /* 0x000ee80000300800 */
[----:B------:R0:W-:Y:S04]  /*827a0*/  STL.64 [R1+0x30a0], R26 ;  /* 0x0030a01a01007387 */ /* 0x0001e80000100a00 */
[----:B------:R-:W4:Y:S04]  /*827b0*/  LDL.LU R24, [R1+0x820] ;  /* 0x0008200001187983 */ /* 0x000f280000300800 */
[----:B------:R-:W4:Y:S04]  /*827c0*/  LDL.LU R25, [R1+0x824] ;  /* 0x0008240001197983 */ /* 0x000f280000300800 */
[----:B0-----:R-:W2:Y:S04]  /*827d0*/  LDL.LU R26, [R1+0x828] ;  /* 0x00082800011a7983 */ /* 0x001ea80000300800 */
[----:B------:R-:W2:Y:S01]  /*827e0*/  LDL.LU R27, [R1+0x82c] ;  /* 0x00082c00011b7983 */ /* 0x000ea20000300800 */
[----:B------:R-:W-:-:S03]  /*827f0*/  IMAD.MOV.U32 R3, RZ, RZ, R23 ;  /* 0x000000ffff037224 */ /* 0x000fc600078e0017 */
[----:B--2---:R0:W-:Y:S04]  /*82800*/  STL.64 [R1+0x30d0], R26 ;  /* 0x0030d01a01007387 */ /* 0x0041e80000100a00 */
[----:B----4-:R-:W-:Y:S04]  /*82810*/  STL.64 [R1+0x30c8], R24 ;  /* 0x0030c81801007387 */ /* 0x010fe80000100a00 */
[----:B------:R-:W2:Y:S04]  /*82820*/  LDL.LU R20, [R1+0x840] ;  /* 0x0008400001147983 */ /* 0x000ea80000300800 */
[----:B------:R-:W2:Y:S04]  /*82830*/  LDL.LU R21, [R1+0x844] ;  /* 0x0008440001157983 */ /* 0x000ea80000300800 */
[----:B------:R-:W4:Y:S04]  /*82840*/  LDL.LU R22, [R1+0x848] ;  /* 0x0008480001167983 */ /* 0x000f280000300800 */
[----:B------:R-:W4:Y:S04]  /*82850*/  LDL.LU R23, [R1+0x84c] ;  /* 0x00084c0001177983 */ /* 0x000f280000300800 */
[----:B----4-:R-:W-:Y:S04]  /*82860*/  STL.64 [R1+0x30e0], R22 ;  /* 0x0030e01601007387 */ /* 0x010fe80000100a00 */
[----:B--2---:R-:W-:Y:S04]  /*82870*/  STL.64 [R1+0x30d8], R20 ;  /* 0x0030d81401007387 */ /* 0x004fe80000100a00 */
[----:B0-----:R-:W2:Y:S04]  /*82880*/  LDL R26, [R1+0xe8] ;  /* 0x0000e800011a7983 */ /* 0x001ea80000100800 */
[----:B------:R-:W2:Y:S04]  /*82890*/  LDL R27, [R1+0xec] ;  /* 0x0000ec00011b7983 */ /* 0x000ea80000100800 */
[----:B------:R-:W4:Y:S04]  /*828a0*/  LDL.LU R4, [R1+0x860] ;  /* 0x0008600001047983 */ /* 0x000f280000300800 */
[----:B------:R-:W4:Y:S04]  /*828b0*/  LDL.LU R5, [R1+0x864] ;  /* 0x0008640001057983 */ /* 0x000f280000300800 */
[----:B------:R-:W4:Y:S04]  /*828c0*/  LDL.LU R6, [R1+0x868] ;  /* 0x0008680001067983 */ /* 0x000f280000300800 */
[----:B------:R-:W4:Y:S04]  /*828d0*/  LDL.LU R7, [R1+0x86c] ;  /* 0x00086c0001077983 */ /* 0x000f280000300800 */
[----:B--2---:R0:W-:Y:S04]  /*828e0*/  STL.64 [R1+0x30e8], R26 ;  /* 0x0030e81a01007387 */ /* 0x0041e80000100a00 */
[----:B0-----:R-:W4:Y:S04]  /*828f0*/  LDL.64 R26, [R1+0xf8] ;  /* 0x0000f800011a7983 */ /* 0x001f280000100a00 */
        /* <DEDUP_REMOVED lines=36> */
[----:B------:R-:W-:Y:S01]  /*82b40*/  IMAD.MOV.U32 R4, RZ, RZ, R27 ;  /* 0x000000ffff047224 */ /* 0x000fe200078e001b */
[----:B-1----:R-:W3:Y:S04]  /*82b50*/  LDL.LU.64 R6, [R1+0x30f0] ;  /* 0x0030f00001067983 */ /* 0x002ee80000300a00 */
[----:B------:R-:W4:Y:S02]  /*82b60*/  LDL.LU.64 R26, [R1+0x30e8] ;  /* 0x0030e800011a7983 */ /* 0x000f240000300a00 */
[----:B----4-:R-:W-:Y:S02]  /*82b70*/  HMMA.16816.F32.BF16 R24, R12, R26, R20 ;  /* 0x0000001a0c18723c */ /* 0x010fe40000041814 */
[----:B------:R-:W3:Y:S04]  /*82b80*/  LDL.LU.64 R22, [R1+0x30e0] ;  /* 0x0030e00001167983 */ /* 0x000ee80000300a00 */
[----:B------:R-:W3:-:S13]  /*82b90*/  LDL.LU.64 R20, [R1+0x30d8] ;  /* 0x0030d80001147983 */ /* 0x000eda0000300a00 */
[----:B------:R-:W-:Y:S04]  /*82ba0*/  STL.64 [R1+0x850], R24 ;  /* 0x0008501801007387 */ /* 0x000fe80000100a00 */
[----:B------:R0:W-:Y:S04]  /*82bb0*/  STL.64 [R1+0x858], R26 ;  /* 0x0008581a01007387 */ /* 0x0001e80000100a00 */
[----:B0-----:R-:W4:Y:S04]  /*82bc0*/  LDL.LU.64 R26, [R1+0x30d0] ;  /* 0x0030d000011a7983 */ /* 0x001f280000300a00 */
[----:B------:R-:W4:Y:S01]  /*82bd0*/  LDL.LU.64 R24, [R1+0x30c8] ;  /* 0x0030c80001187983 */ /* 0x000f220000300a00 */
[----:B---3--:R-:W-:-:S15]  /*82be0*/  HMMA.16816.F32.BF16 R20, R12, R6, R20 ;  /* 0x000000060c14723c */ /* 0x008fde0000041814 */
[----:B------:R-:W-:-:S04]  /*82bf0*/  NOP ;  /* 0x0000000000007918 */ /* 0x000fc80000000000 */
[----:B------:R-:W-:Y:S04]  /*82c00*/  STL.64 [R1+0x840], R20 ;  /* 0x0008401401007387 */ /* 0x000fe80000100a00 */
[----:B------:R0:W-:Y:S04]  /*82c10*/  STL.64 [R1+0x848], R22 ;  /* 0x0008481601007387 */ /* 0x0001e80000100a00 */
[----:B0-----:R-:W3:Y:S04]  /*82c20*/  LDL.LU.64 R22, [R1+0x30c0] ;  /* 0x0030c00001167983 */ /* 0x001ee80000300a00 */
[----:B------:R-:W2:Y:S04]  /*82c30*/  LDL.LU.64 R20, [R1+0x30b8] ;  /* 0x0030b80001147983 */ /* 0x000ea80000300a00 */
[----:B------:R-:W-:Y:S01]  /*82c40*/  STL.64 [R1+0x2fb0], R6 ;  /* 0x002fb00601007387 */ /* 0x000fe20000100a00 */
[----:B---3--:R-:W-:-:S15]  /*82c50*/  HMMA.16816.F32.BF16 R16, R12, R22, R16 ;  /* 0x000000160c10723c */ /* 0x008fde0000041810 */
[----:B------:R-:W-:-:S04]  /*82c60*/  NOP ;  /* 0x0000000000007918 */ /* 0x000fc80000000000 */
[----:B------:R-:W-:Y:S04]  /*82c70*/  STL.64 [R1+0x830], R16 ;  /* 0x0008301001007387 */ /* 0x000fe80000100a00 */
[----:B------:R0:W-:Y:S04]  /*82c80*/  STL.64 [R1+0x838], R18 ;  /* 0x0008381201007387 */ /* 0x0001e80000100a00 */
[----:B0-----:R-:W4:Y:S04]  /*82c90*/  LDL.LU.64 R18, [R1+0x30b0] ;  /* 0x0030b00001127983 */ /* 0x001f280000300a00 */
[----:B------:R-:W3:Y:S04]  /*82ca0*/  LDL.LU.64 R16, [R1+0x30a8] ;  /* 0x0030a80001107983 */ /* 0x000ee80000300a00 */
[----:B------:R-:W-:Y:S01]  /*82cb0*/  STL.64 [R1+0x2fa8], R22 ;  /* 0x002fa81601007387 */ /* 0x000fe20000100a00 */
[----:B----4-:R-:W-:Y:S03]  /*82cc0*/  HMMA.16816.F32.BF16 R12, R12, R18, R24 ;  /* 0x000000120c0c723c */ /* 0x010fe60000041818 */
[----:B------:R-:W2:-:S15]  /*82cd0*/  LDL.LU.64 R26, [R1+0x30a0] ;  /* 0x0030a000011a7983 */ /* 0x000e9e0000300a00 */
[----:B------:R-:W-:Y:S01]  /*82ce0*/  NOP ;  /* 0x0000000000007918 */ /* 0x000fe20000000000 */
[----:B------:R-:W-:Y:S04]  /*82cf0*/  STL.64 [R1+0x820], R12 ;  /* 0x0008200c01007387 */ /* 0x000fe80000100a00 */
[----:B------:R0:W-:Y:S04]  /*82d00*/  STL.64 [R1+0x828], R14 ;  /* 0x0008280e01007387 */ /* 0x0001e80000100a00 */
[----:B0-----:R-:W2:Y:S04]  /*82d10*/  LDL.LU.64 R14, [R1+0x3098] ;  /* 0x00309800010e7983 */ /* 0x001ea80000300a00 */
[----:B------:R-:W2:Y:S01]  /*82d20*/  LDL.LU.64 R12, [R1+0x3090] ;  /* 0x00309000010c7983 */ /* 0x000ea20000300a00 */
[----:B---3--:R-:W-:-:S02]  /*82d30*/  IMAD.MOV.U32 R23, RZ, RZ, R16 ;  /* 0x000000ffff177224 */ /* 0x008fc400078e0010 */
[----:B------:R-:W-:Y:S01]  /*82d40*/  IMAD.MOV.U32 R22, RZ, RZ, R17 ;  /* 0x000000ffff167224 */ /* 0x000fe200078e0011 */
[----:B------:R0:W-:Y:S04]  /*82d50*/  STL.64 [R1+0x2fa0], R18 ;  /* 0x002fa01201007387 */ /* 0x0001e80000100a00 */
[----:B------:R-:W3:Y:S04]  /*82d60*/  LDL.LU R16, [R1+0x7c0] ;  /* 0x0007c00001107983 */ /* 0x000ee80000300800 */
[----:B------:R-:W3:Y:S04]  /*82d70*/  LDL.LU R17, [R1+0x7c4] ;  /* 0x0007c40001117983 */ /* 0x000ee80000300800 */
[----:B0-----:R-:W3:Y:S04]  /*82d80*/  LDL.LU R18, [R1+0x7c8] ;  /* 0x0007c80001127983 */ /* 0x001ee80000300800 */
        /* <DEDUP_REMOVED lines=19> */
[----:B--2---:R-:W-:-:S15]  /*82ec0*/  HMMA.16816.F32.BF16 R8, R12, R26, R8 ;  /* 0x0000001a0c08723c */ /* 0x004fde0000041808 */
[----:B------:R-:W-:-:S04]  /*82ed0*/  NOP ;  /* 0x0000000000007918 */ /* 0x000fc80000000000 */
[----:B------:R-:W-:Y:S04]  /*82ee0*/  STL.64 [R1+0xb90], R8 ;  /* 0x000b900801007387 */ /* 0x000fe80000100a00 */
[----:B------:R0:W-:Y:S04]  /*82ef0*/  STL.64 [R1+0xb98], R10 ;  /* 0x000b980a01007387 */ /* 0x0001e80000100a00 */
[----:B0-----:R-:W2:Y:S04]  /*82f00*/  LDL.LU.64 R10, [R1+0x3040] ;  /* 0x00304000010a7983 */ /* 0x001ea80000300a00 */
[----:B------:R-:W2:Y:S04]  /*82f10*/  LDL.LU.64 R8, [R1+0x3038] ;  /* 0x0030380001087983 */ /* 0x000ea80000300a00 */
[----:B------:R0:W-:Y:S02]  /*82f20*/  STL.64 [R1+0x2f58], R26 ;  /* 0x002f581a01007387 */ /* 0x0001e40000100a00 */
[----:B0-----:R-:W-:Y:S01]  /*82f30*/  MOV R26, R21 ;  /* 0x00000015001a7202 */ /* 0x001fe20000000f00 */
[----:B------:R-:W-:-:S07]  /*82f40*/  IMAD.MOV.U32 R27, RZ, RZ, R20 ;  /* 0x000000ffff1b7224 */ /* 0x000fce00078e0014 */
[----:B--2---:R-:W-:Y:S01]  /*82f50*/  HMMA.16816.F32.BF16 R24, R12, R26, R8 ;  /* 0x0000001a0c18723c */ /* 0x004fe20000041808 */
[----:B------:R-:W2:Y:S01]  /*82f60*/  LDL.LU.64 R8, [R1+0x3030] ;  /* 0x0030300001087983 */ /* 0x000ea20000300a00 */
[----:B------:R-:W-:-:S15]  /*82f70*/  IMAD.MOV.U32 R11, RZ, RZ, R12 ;  /* 0x000000ffff0b7224 */ /* 0x000fde00078e000c */
[----:B------:R-:W-:Y:S02]  /*82f80*/  NOP ;  /* 0x0000000000007918 */ /* 0x000fe40000000000 */
[----:B------:R0:W-:Y:S04]  /*82f90*/  STL.64 [R1+0xb50], R24 ;  /* 0x000b501801007387 */ /* 0x0001e80000100a00 */
[----:B------:R1:W-:Y:S04]  /*82fa0*/  STL.64 [R1+0xb58], R26 ;  /* 0x000b581a01007387 */ /* 0x0003e80000100a00 */
[----:B------:R-:W4:Y:S04]  /*82fb0*/  LDL.LU R12, [R1+0x3028] ;  /* 0x00302800010c7983 */ /* 0x000f280000300800 */
[----:B0-----:R-:W2:Y:S04]  /*82fc0*/  LDL.LU R24, [R1+0x700] ;  /* 0x0007000001187983 */ /* 0x001ea80000300800 */
[----:B------:R-:W2:Y:S04]  /*82fd0*/  LDL.LU R25, [R1+0x704] ;  /* 0x0007040001197983 */ /* 0x000ea80000300800 */
[----:B-1----:R-:W2:Y:S04]  /*82fe0*/  LDL.LU R26, [R1+0x708] ;  /* 0x00070800011a7983 */ /* 0x002ea80000300800 */
[----:B------:R-:W2:Y:S01]  /*82ff0*/  LDL.LU R27, [R1+0x70c] ;  /* 0x00070c00011b7983 */ /* 0x000ea20000300800 */
[----:B------:R-:W-:-:S03]  /*83000*/  IMAD.MOV.U32 R10, RZ, RZ, R13 ;  /* 0x000000ffff0a7224 */ /* 0x000fc600078e000d */
[----:B--2---:R0:W-:Y:S04]  /*83010*/  STL.64 [R1+0x2f68], R26 ;  /* 0x002f681a01007387 */ /* 0x0041e80000100a00 */
[----:B------:R1:W-:Y:S04]  /*83020*/  STL.64 [R1+0x2f60], R24 ;  /* 0x002f601801007387 */ /* 0x0003e80000100a00 */
[----:B0-----:R-:W2:Y:S01]  /*83030*/  LDL.64 R26, [R1+0x1a8] ;  /* 0x0001a800011a7983 */ /* 0x001ea20000100a00 */
[----:B------:R-:W-:Y:S02]  /*83040*/  IMAD.MOV.U32 R7, RZ, RZ, R14 ;  /* 0x000000ffff077224 */ /* 0x000fe400078e000e */
[----:B------:R-:W-:-:S02]  /*83050*/  IMAD.MOV.U32 R6, RZ, RZ, R15 ;  /* 0x000000ffff067224 */ /* 0x000fc400078e000f */
[----:B-1----:R-:W-:Y:S02]  /*83060*/  IMAD.MOV.U32 R24, RZ, RZ, R11 ;  /* 0x000000ffff187224 */ /* 0x002fe400078e000b */
[----:B------:R-:W-:Y:S01]  /*83070*/  IMAD.MOV.U32 R25, RZ, RZ, R10 ;  /* 0x000000ffff197224 */ /* 0x000fe200078e000a */
[----:B--2---:R0:W-:Y:S04]  /*83080*/  STL.64 [R1+0x2f88], R26 ;  /* 0x002f881a01007387 */ /* 0x0041e80000100a00 */
[----:B------:R-:W2:Y:S01]  /*83090*/  LDL.LU R20, [R1+0x740] ;  /* 0x0007400001147983 */ /* 0x000ea20000300800 */
[----:B0-----:R-:W-:Y:S02]  /*830a0*/  IMAD.MOV.U32 R26, RZ, RZ, R7 ;  /* 0x000000ffff1a7224 */ /* 0x001fe400078e0007 */
[----:B------:R-:W-:-:S07]  /*830b0*/  IMAD.MOV.U32 R27, RZ, RZ, R6 ;  /* 0x000000ffff1b7224 */ /* 0x000fce00078e0006 */
[----:B---3--:R-:W-:-:S15]  /*830c0*/  HMMA.16816.F32.BF16 R16, R24, R22, R16 ;  /* 0x000000161810723c */ /* 0x008fde0000041810 */
[----:B------:R-:W-:-:S04]  /*830d0*/  NOP ;  /* 0x0000000000007918 */ /* 0x000fc80000000000 */
[----:B------:R-:W-:Y:S04]  /*830e0*/  STL.64 [R1+0xb00], R16 ;  /* 0x000b001001007387 */ /* 0x000fe80000100a00 */
[----:B------:R-:W-:Y:S04]  /*830f0*/  STL.64 [R1+0xb08], R18 ;  /* 0x000b081201007387 */ /* 0x000fe80000100a00 */
[----:B------:R-:W2:Y:S04]  /*83100*/  LDL.LU R21, [R1+0x744] ;  /* 0x0007440001157983 */ /* 0x000ea80000300800 */
[----:B------:R-:W3:Y:S04]  /*83110*/  LDL.LU R22, [R1+0x748] ;  /* 0x0007480001167983 */ /* 0x000ee80000300800 */
[----:B------:R-:W3:Y:S04]  /*83120*/  LDL.LU R23, [R1+0x74c] ;  /* 0x00074c0001177983 */ /* 0x000ee80000300800 */
[----:B---3--:R0:W-:Y:S04]  /*83130*/  STL.64 [R1+0x2fc0], R22 ;  /* 0x002fc01601007387 */ /* 0x0081e80000100a00 */
[----:B--2---:R-:W-:Y:S01]  /*83140*/  STL.64 [R1+0x2fb8], R20 ;  /* 0x002fb81401007387 */ /* 0x004fe20000100a00 */
[----:B0-----:R-:W-:Y:S01]  /*83150*/  MOV R22, R5 ;  /* 0x0000000500167202 */ /* 0x001fe20000000f00 */
[----:B------:R-:W-:-:S05]  /*83160*/  IMAD.MOV.U32 R23, RZ, RZ, R4 ;  /* 0x000000ffff177224 */ /* 0x000fca00078e0004 */
[----:B------:R-:W-:Y:S04]  /*83170*/  STL.64 [R1+0x2fd0], R22 ;  /* 0x002fd01601007387 */ /* 0x000fe80000100a00 */
[----:B------:R-:W2:Y:S04]  /*83180*/  LDL.64 R6, [R1+0xe8] ;  /* 0x0000e80001067983 */ /* 0x000ea80000100a00 */
[----:B--2---:R0:W-:Y:S04]  /*83190*/  STL.64 [R1+0x2fc8], R6 ;  /* 0x002fc80601007387 */ /* 0x0041e80000100a00 */
[----:B------:R-:W2:Y:S04]  /*831a0*/  LDL.LU R4, [R1+0x760] ;  /* 0x0007600001047983 */ /* 0x000ea80000300800 */
[----:B------:R-:W2:Y:S04]  /*831b0*/  LDL.LU R5, [R1+0x764] ;  /* 0x0007640001057983 */ /* 0x000ea80000300800 */
[----:B0-----:R-:W3:Y:S04]  /*831c0*/  LDL.LU R6, [R1+0x768] ;  /* 0x0007680001067983 */ /* 0x001ee80000300800 */
[----:B------:R-:W3:Y:S01]  /*831d0*/  LDL.LU R7, [R1+0x76c] ;  /* 0x00076c0001077983 */ /* 0x000ee20000300800 */
[----:B------:R-:W-:-:S02]  /*831e0*/  IMAD.MOV.U32 R10, RZ, RZ, R2 ;  /* 0x000000ffff0a7224 */ /* 0x000fc400078e0002 */
[----:B------:R-:W-:Y:S02]  /*831f0*/  IMAD.MOV.U32 R11, RZ, RZ, R0 ;  /* 0x000000ffff0b7224 */ /* 0x000fe400078e0000 */
[----:B------:R-:W-:Y:S02]  /*83200*/  IMAD.MOV.U32 R22, RZ, RZ, R8 ;  /* 0x000000ffff167224 */ /* 0x000fe400078e0008 */
[----:B------:R-:W-:Y:S01]  /*83210*/  IMAD.MOV.U32 R15, RZ, RZ, R9 ;  /* 0x000000ffff0f7224 */ /* 0x000fe200078e0009 */
[----:B---3--:R-:W-:Y:S04]  /*83220*/  STL.64 [R1+0x2fe0], R6 ;  /* 0x002fe00601007387 */ /* 0x008fe80000100a00 */
[----:B--2---:R-:W-:Y:S04]  /*83230*/  STL.64 [R1+0x2fd8], R4 ;  /* 0x002fd80401007387 */ /* 0x004fe80000100a00 */
[----:B------:R0:W-:Y:S04]  /*83240*/  STL.64 [R1+0x3008], R10 ;  /* 0x0030080a01007387 */ /* 0x0001e80000100a00 */
[----:B------:R-:W2:Y:S04]  /*83250*/  LDL.LU R8, [R1+0x7a0] ;  /* 0x0007a00001087983 */ /* 0x000ea80000300800 */
[----:B------:R-:W2:Y:S04]  /*83260*/  LDL.LU R9, [R1+0x7a4] ;  /* 0x0007a40001097983 */ /* 0x000ea80000300800 */
[----:B0-----:R-:W3:Y:S04]  /*83270*/  LDL.LU R10, [R1+0x7a8] ;  /* 0x0007a800010a7983 */ /* 0x001ee80000300800 */
[----:B------:R-:W3:Y:S01]  /*83280*/  LDL.LU R11, [R1+0x7ac] ;  /* 0x0007ac00010b7983 */ /* 0x000ee20000300800 */
[----:B------:R-:W-:-:S03]  /*83290*/  IMAD.MOV.U32 R23, RZ, RZ, R3 ;  /* 0x000000ffff177224 */ /* 0x000fc600078e0003 */
[----:B---3--:R-:W-:Y:S04]  /*832a0*/  STL.64 [R1+0x3020], R10 ;  /* 0x0030200a01007387 */ /* 0x008fe80000100a00 */
[----:B--2---:R0:W-:Y:S04]  /*832b0*/  STL.64 [R1+0x3018], R8 ;  /* 0x0030180801007387 */ /* 0x0041e80000100a00 */
[----:B0-----:R-:W2:Y:S04]  /*832c0*/  LDL.LU R8, [R1+0x7b0] ;  /* 0x0007b00001087983 */ /* 0x001ea80000300800 */
[----:B------:R-:W2:Y:S04]  /*832d0*/  LDL.LU R9, [R1+0x7b4] ;  /* 0x0007b40001097983 */ /* 0x000ea80000300800 */
[----:B------:R-:W2:Y:S04]  /*832e0*/  LDL.LU R10, [R1+0x7b8] ;  /* 0x0007b800010a7983 */ /* 0x000ea80000300800 */
[----:B------:R-:W2:Y:S04]  /*832f0*/  LDL.LU R11, [R1+0x7bc] ;  /* 0x0007bc00010b7983 */ /* 0x000ea80000300800 */
[----:B------:R0:W-:Y:S04]  /*83300*/  STL.64 [R1+0x2fe8], R22 ;  /* 0x002fe81601007387 */ /* 0x0001e80000100a00 */
[----:B------:R-:W3:Y:S04]  /*83310*/  LDL.LU R20, [R1+0x780] ;  /* 0x0007800001147983 */ /* 0x000ee80000300800 */
[----:B------:R-:W3:Y:S04]  /*83320*/  LDL.LU R21, [R1+0x784] ;  /* 0x0007840001157983 */ /* 0x000ee80000300800 */
[----:B0-----:R-:W3:Y:S04]  /*83330*/  LDL.LU R22, [R1+0x788] ;  /* 0x0007880001167983 */ /* 0x001ee80000300800 */
[----:B------:R-:W3:Y:S01]  /*83340*/  LDL.LU R23, [R1+0x78c] ;  /* 0x00078c0001177983 */ /* 0x000ee20000300800 */
[----:B----4-:R-:W-:-:S07]  /*83350*/  IMAD.MOV.U32 R14, RZ, RZ, R12 ;  /* 0x000000ffff0e7224 */ /* 0x010fce00078e000c */
[C---:B--2---:R-:W-:Y:S01]  /*83360*/  HMMA.16816.F32.BF16 R12, R24.reuse, R14, R8 ;  /* 0x0000000e180c723c */ /* 0x044fe20000041808 */
[----:B---3--:R-:W-:Y:S04]  /*83370*/  STL.64 [R1+0x3000], R22 ;  /* 0x0030001601007387 */ /* 0x008fe80000100a00 */
        /* <DEDUP_REMOVED lines=23> */
[----:B------:R0:W-:Y:S04]  /*834f0*/  STL.64 [R1+0x2f40], R14 ;  /* 0x002f400e01007387 */ /* 0x0001e80000100a00 */
[----:B------:R-:W2:Y:S04]  /*83500*/  LDL.LU R12, [R1+0x6e0] ;  /* 0x0006e000010c7983 */ /* 0x000ea80000300800 */
[----:B------:R-:W2:Y:S04]  /*83510*/  LDL.LU R13, [R1+0x6e4] ;  /* 0x0006e400010d7983 */ /* 0x000ea80000300800 */
[----:B0-----:R-:W2:Y:S04]  /*83520*/  LDL.LU R14, [R1+0x6e8] ;  /* 0x0006e800010e7983 */ /* 0x001ea80000300800 */
[----:B------:R-:W2:Y:S04]  /*83530*/  LDL.LU R15, [R1+0x6ec] ;  /* 0x0006ec00010f7983 */ /* 0x000ea80000300800 */
[----:B--2---:R0:W-:Y:S04]  /*83540*/  STL.64 [R1+0x2f50], R14 ;  /* 0x002f500e01007387 */ /* 0x0041e80000100a00 */
[----:B------:R1:W-:Y:S04]  /*83550*/  STL.64 [R1+0x2f48], R12 ;  /* 0x002f480c01007387 */ /* 0x0003e80000100a00 */
[----:B0-----:R-:W2:Y:S01]  /*83560*/  LDL.64 R14, [R1+0x198] ;  /* 0x00019800010e7983 */ /* 0x001ea20000100a00 */
[C---:B------:R-:W-:Y:S03]  /*83570*/  HMMA.16816.F32.BF16 R8, R24.reuse, R10, R20 ;  /* 0x0000000a1808723c */ /* 0x040fe60000041814 */
[----:B--2---:R0:W-:Y:S04]  /*83580*/  STL.64 [R1+0x2f70], R14 ;  /* 0x002f700e01007387 */ /* 0x0041e80000100a00 */
[----:B-1----:R-:W2:Y:S04]  /*83590*/  LDL.LU R12, [R1+0x710] ;  /* 0x00071000010c7983 */ /* 0x002ea80000300800 */
        /* <DEDUP_REMOVED lines=18> */
[----:B0-----:R-:W3:Y:S04]  /*836c0*/  LDL.LU.64 R22, [R1+0x2fe8] ;  /* 0x002fe80001167983 */ /* 0x001ee80000300a00 */
[----:B------:R0:W-:Y:S04]  /*836d0*/  STL.64 [R1+0x2f18], R10 ;  /* 0x002f180a01007387 */ /* 0x0001e80000100a00 */
[----:B------:R-:W2:Y:S04]  /*836e0*/  LDL.LU R8, [R1+0x750] ;  /* 0x0007500001087983 */ /* 0x000ea80000300800 */
[----:B------:R-:W2:Y:S04]  /*836f0*/  LDL.LU R9, [R1+0x754] ;  /* 0x0007540001097983 */ /* 0x000ea80000300800 */
[----:B0-----:R-:W2:Y:S04]  /*83700*/  LDL.LU R10, [R1+0x758] ;  /* 0x00075800010a7983 */ /* 0x001ea80000300800 */
        /* <DEDUP_REMOVED lines=8> */
[----:B------:R-:W2:-:S15]  /*83790*/  LDL.LU.64 R6, [R1+0x2fc8] ;  /* 0x002fc80001067983 */ /* 0x000e9e0000300a00 */
[----:B------:R-:W-:Y:S02]  /*837a0*/  NOP ;  /* 0x0000000000007918 */ /* 0x000fe40000000000 */
[----:B------:R-:W-:Y:S04]  /*837b0*/  STL.64 [R1+0x960], R20 ;  /* 0x0009601401007387 */ /* 0x000fe80000100a00 */
[----:B------:R0:W-:Y:S04]  /*837c0*/  STL.64 [R1+0x968], R22 ;  /* 0x0009681601007387 */ /* 0x0001e80000100a00 */
[----:B0-----:R-:W3:Y:S04]  /*837d0*/  LDL.LU.64 R22, [R1+0x2fc0] ;  /* 0x002fc00001167983 */ /* 0x001ee80000300a00 */
[----:B------:R-:W3:Y:S01]  /*837e0*/  LDL.LU.64 R20, [R1+0x2fb8] ;  /* 0x002fb80001147983 */ /* 0x000ee20000300a00 */
[----:B--2---:R-:W-:-:S15]  /*837f0*/  HMMA.16816.F32.BF16 R8, R24, R6, R8 ;  /* 0x000000061808723c */ /* 0x004fde0000041808 */
        /* <DEDUP_REMOVED lines=15> */
[----:B0-----:R-:W2:Y:S04]  /*838f0*/  LDL.LU.64 R18, [R1+0x2fa0] ;  /* 0x002fa00001127983 */ /* 0x001ea80000300a00 */
[----:B------:R0:W-:Y:S04]  /*83900*/  STL.64 [R1+0x2e80], R22 ;  /* 0x002e801601007387 */ /* 0x0001e80000100a00 */
[----:B0-----:R-:W3:Y:S01]  /*83910*/  LDL.64 R22, [R1+0x188] ;  /* 0x0001880001167983 */ /* 0x001ee20000100a00 */
[----:B--2---:R-:W-:Y:S03]  /*83920*/  HMMA.16816.F32.BF16 R24, R24, R18, R12 ;  /* 0x000000121818723c */ /* 0x004fe6000004180c */
[----:B------:R-:W2:Y:S01]  /*83930*/  LDL.LU.64 R14, [R1+0x2f98] ;  /* 0x002f9800010e7983 */ /* 0x000ea20000300a00 */
[----:B------:R-:W-:-:S03]  /*83940*/  MOV R2, R18 ;  /* 0x0000001200027202 */ /* 0x000fc60000000f00 */
[----:B------:R-:W2:Y:S01]  /*83950*/  LDL.LU.64 R12, [R1+0x2f90] ;  /* 0x002f9000010c7983 */ /* 0x000ea20000300a00 */
[----:B------:R-:W-:-:S11]  /*83960*/  IMAD.MOV.U32 R0, RZ, RZ, R19 ;  /* 0x000000ffff007224 */ /* 0x000fd600078e0013 */
[----:B------:R-:W-:Y:S04]  /*83970*/  STL.64 [R1+0x780], R24 ;  /* 0x0007801801007387 */ /* 0x000fe80000100a00 */
[----:B------:R0:W-:Y:S04]  /*83980*/  STL.64 [R1+0x788], R26 ;  /* 0x0007881a01007387 */ /* 0x0001e80000100a00 */
[----:B0-----:R-:W2:Y:S04]  /*83990*/  LDL.LU.64 R26, [R1+0x2f88] ;  /* 0x002f8800011a7983 */ /* 0x001ea80000300a00 */
[----:B------:R-:W2:Y:S04]  /*839a0*/  LDL.LU.64 R18, [R1+0x2f80] ;  /* 0x002f800001127983 */ /* 0x000ea80000300a00 */
[----:B------:R-:W2:Y:S04]  /*839b0*/  LDL.LU.64 R16, [R1+0x2f78] ;  /* 0x002f780001107983 */ /* 0x000ea80000300a00 */
        /* <DEDUP_REMOVED lines=14> */
[----:B------:R1:W-:Y:S01]  /*83aa0*/  STL.64 [R1+0xca8], R26 ;  /* 0x000ca81a01007387 */ /* 0x0003e20000100a00 */
[----:B0-----:R-:W-:-:S03]  /*83ab0*/  IMAD.MOV.U32 R24, RZ, RZ, R14 ;  /* 0x000000ffff187224 */ /* 0x001fc600078e000e */
[----:B-1----:R-:W2:Y:S04]  /*83ac0*/  LDL.LU.64 R26, [R1+0x2f58] ;  /* 0x002f5800011a7983 */ /* 0x002ea80000300a00 */
[----:B------:R-:W2:Y:S04]  /*83ad0*/  LDL.LU.64 R14, [R1+0x2f50] ;  /* 0x002f5000010e7983 */ /* 0x000ea80000300a00 */
[----:B------:R-:W2:Y:S04]  /*83ae0*/  LDL.LU.64 R12, [R1+0x2f48] ;  /* 0x002f4800010c7983 */ /* 0x000ea80000300a00 */
[----:B------:R-:W-:Y:S04]  /*83af0*/  STL.64 [R1+0x2e90], R6 ;  /* 0x002e900601007387 */ /* 0x000fe80000100a00 */
[----:B------:R0:W-:Y:S04]  /*83b00*/  STL.64 [R1+0x2e88], R4 ;  /* 0x002e880401007387 */ /* 0x0001e80000100a00 */
[----:B0-----:R-:W4:Y:S04]  /*83b10*/  LDL.LU R4, [R1+0x6f0] ;  /* 0x0006f00001047983 */ /* 0x001f280000300800 */
[----:B------:R-:W4:Y:S04]  /*83b20*/  LDL.LU R5, [R1+0x6f4] ;  /* 0x0006f40001057983 */ /* 0x000f280000300800 */
[----:B------:R-:W4:Y:S04]  /*83b30*/  LDL.LU R6, [R1+0x6f8] ;  /* 0x0006f80001067983 */ /* 0x000f280000300800 */
[----:B------:R-:W4:Y:S01]  /*83b40*/  LDL.LU R7, [R1+0x6fc] ;  /* 0x0006fc0001077983 */ /* 0x000f220000300800 */
[----:B---3--:R-:W-:-:S02]  /*83b50*/  IMAD.MOV.U32 R28, RZ, RZ, R22 ;  /* 0x000000ffff1c7224 */ /* 0x008fc400078e0016 */
[----:B------:R-:W-:Y:S01]  /*83b60*/  IMAD.MOV.U32 R25, RZ, RZ, R23 ;  /* 0x000000ffff197224 */ /* 0x000fe200078e0017 */
[C---:B--2---:R-:W-:Y:S08]  /*83b70*/  HMMA.16816.F32.BF16 R12, R16.reuse, R26, R12 ;  /* 0x0000001a100c723c */ /* 0x044ff0000004180c */
[----:B----4-:R-:W-:-:S15]  /*83b80*/  HMMA.16816.F32.BF16 R4, R16, R22, R4 ;  /* 0x000000161004723c */ /* 0x010fde0000041804 */
[----:B------:R-:W-:-:S04]  /*83b90*/  NOP ;  /* 0x0000000000007918 */ /* 0x000fc80000000000 */
[----:B------:R-:W-:Y:S04]  /*83ba0*/  STL.64 [R1+0xc80], R4 ;  /* 0x000c800401007387 */ /* 0x000fe80000100a00 */
[----:B------:R0:W-:Y:S04]  /*83bb0*/  STL.64 [R1+0xc88], R6 ;  /* 0x000c880601007387 */ /* 0x0001e80000100a00 */
[----:B------:R-:W-:Y:S04]  /*83bc0*/  STL.64 [R1+0xc50], R12 ;  /* 0x000c500c01007387 */ /* 0x000fe80000100a00 */
[----:B------:R-:W-:Y:S01]  /*83bd0*/  STL.64 [R1+0xc58], R14 ;  /* 0x000c580e01007387 */ /* 0x000fe20000100a00 */
[----:B0-----:R-:W-:-:S02]  /*83be0*/  IMAD.MOV.U32 R6, RZ, RZ, R9 ;  /* 0x000000ffff067224 */ /* 0x001fc400078e0009 */
[----:B------:R-:W-:-:S05]  /*83bf0*/  IMAD.MOV.U32 R7, RZ, RZ, R8 ;  /* 0x000000ffff077224 */ /* 0x000fca00078e0008 */
[----:B------:R0:W-:Y:S04]  /*83c00*/  STL.64 [R1+0x2ea8], R6 ;  /* 0x002ea80601007387 */ /* 0x0001e80000100a00 */
[----:B------:R-:W2:Y:S04]  /*83c10*/  LDL.LU R20, [R1+0x640] ;  /* 0x0006400001147983 */ /* 0x000ea80000300800 */
[----:B------:R-:W2:Y:S04]  /*83c20*/  LDL.LU R21, [R1+0x644] ;  /* 0x0006440001157983 */ /* 0x000ea80000300800 */
[----:B------:R-:W3:Y:S04]  /*83c30*/  LDL.LU R22, [R1+0x648] ;  /* 0x0006480001167983 */ /* 0x000ee80000300800 */
[----:B------:R-:W3:Y:S04]  /*83c40*/  LDL.LU R23, [R1+0x64c] ;  /* 0x00064c0001177983 */ /* 0x000ee80000300800 */
[----:B0-----:R-:W4:Y:S04]  /*83c50*/  LDL.64 R6, [R1+0xf8] ;  /* 0x0000f80001067983 */ /* 0x001f280000100a00 */
[----:B----4-:R0:W-:Y:S04]  /*83c60*/  STL.64 [R1+0x2ec0], R6 ;  /* 0x002ec00601007387 */ /* 0x0101e80000100a00 */
[----:B0-----:R-:W4:Y:S04]  /*83c70*/  LDL.64 R6, [R1+0x108] ;  /* 0x0001080001067983 */ /* 0x001f280000100a00 */
        /* <DEDUP_REMOVED lines=11> */
[----:B--2---:R0:W-:Y:S04]  /*83d30*/  STL.64 [R1+0x2ee8], R6 ;  /* 0x002ee80601007387 */ /* 0x0041e80000100a00 */
[----:B----4-:R1:W-:Y:S04]  /*83d40*/  STL.64 [R1+0x2ee0], R4 ;  /* 0x002ee00401007387 */ /* 0x0103e80000100a00 */
[----:B0-----:R-:W2:Y:S04]  /*83d50*/  LDL.64 R6, [R1+0x128] ;  /* 0x0001280001067983 */ /* 0x001ea80000100a00 */
[----:B--2---:R0:W-:Y:S04]  /*83d60*/  STL.64 [R1+0x2f00], R6 ;  /* 0x002f000601007387 */ /* 0x0041e80000100a00 */
[----:B-1----:R-:W2:Y:S04]  /*83d70*/  LDL.LU R4, [R1+0x6a0] ;  /* 0x0006a00001047983 */ /* 0x002ea80000300800 */
[----:B------:R-:W2:Y:S04]  /*83d80*/  LDL.LU R5, [R1+0x6a4] ;  /* 0x0006a40001057983 */ /* 0x000ea80000300800 */
[----:B0-----:R-:W4:Y:S04]  /*83d90*/  LDL.LU R6, [R1+0x6a8] ;  /* 0x0006a80001067983 */ /* 0x001f280000300800 */
        /* <DEDUP_REMOVED lines=9> */
[----:B--2---:R0:W-:Y:S04]  /*83e30*/  STL.64 [R1+0x2f28], R10 ;  /* 0x002f280a01007387 */ /* 0x0041e80000100a00 */
[----:B------:R-:W-:Y:S04]  /*83e40*/  STL.64 [R1+0x2f20], R8 ;  /* 0x002f200801007387 */ /* 0x000fe80000100a00 */
[----:B0-----:R-:W2:Y:S04]  /*83e50*/  LDL.64 R10, [R1+0x158] ;  /* 0x00015800010a7983 */ /* 0x001ea80000100a00 */
[----:B--2---:R0:W-:Y:S04]  /*83e60*/  STL.64 [R1+0x2f38], R10 ;  /* 0x002f380a01007387 */ /* 0x0041e80000100a00 */
[----:B0-----:R-:W2:Y:S04]  /*83e70*/  LDL.64 R10, [R1+0x168] ;  /* 0x00016800010a7983 */ /* 0x001ea80000100a00 */
[----:B----4-:R0:W-:Y:S04]  /*83e80*/  STL.64 [R1+0x2f10], R6 ;  /* 0x002f100601007387 */ /* 0x0101e80000100a00 */
[----:B------:R1:W-:Y:S04]  /*83e90*/  STL.64 [R1+0x2f08], R4 ;  /* 0x002f080401007387 */ /* 0x0003e80000100a00 */
[----:B0-----:R-:W4:Y:S04]  /*83ea0*/  LDL.64 R6, [R1+0x148] ;  /* 0x0001480001067983 */ /* 0x001f280000100a00 */
[----:B----4-:R0:W-:Y:S04]  /*83eb0*/  STL.64 [R1+0x2f30], R6 ;  /* 0x002f300601007387 */ /* 0x0101e80000100a00 */
[----:B-1----:R-:W4:Y:S04]  /*83ec0*/  LDL.LU R4, [R1+0x6c0] ;  /* 0x0006c00001047983 */ /* 0x002f280000300800 */
[----:B------:R-:W4:Y:S04]  /*83ed0*/  LDL.LU R5, [R1+0x6c4] ;  /* 0x0006c40001057983 */ /* 0x000f280000300800 */
[----:B0-----:R-:W4:Y:S04]  /*83ee0*/  LDL.LU R6, [R1+0x6c8] ;  /* 0x0006c80001067983 */ /* 0x001f280000300800 */
[----:B------:R-:W4:Y:S04]  /*83ef0*/  LDL.LU R7, [R1+0x6cc] ;  /* 0x0006cc0001077983 */ /* 0x000f280000300800 */
[----:B---3--:R-:W-:Y:S04]  /*83f00*/  STL.64 [R1+0x2eb8], R22 ;  /* 0x002eb81601007387 */ /* 0x008fe80000100a00 */
[----:B------:R0:W-:Y:S04]  /*83f10*/  STL.64 [R1+0x2eb0], R20 ;  /* 0x002eb01401007387 */ /* 0x0001e80000100a00 */
        /* <DEDUP_REMOVED lines=19> */
[----:B------:R1:W-:Y:S01]  /*84050*/  STL.64 [R1+0xc38], R14 ;  /* 0x000c380e01007387 */ /* 0x0003e20000100a00 */
[----:B0-----:R-:W-:Y:S01]  /*84060*/  MOV R13, R10 ;  /* 0x0000000a000d7202 */ /* 0x001fe20000000f00 */
[----:B------:R-:W-:-:S02]  /*84070*/  IMAD.MOV.U32 R12, RZ, RZ, R11 ;  /* 0x000000ffff0c7224 */ /* 0x000fc400078e000b */
[----:B-1----:R-:W3:Y:S04]  /*84080*/  LDL.LU.64 R14, [R1+0x2f40] ;  /* 0x002f4000010e7983 */ /* 0x002ee80000300a00 */
[----:B------:R-:W4:Y:S02]  /*84090*/  LDL.LU.64 R10, [R1+0x2f38] ;  /* 0x002f3800010a7983 */ /* 0x000f240000300a00 */
[----:B----4-:R-:W-:Y:S01]  /*840a0*/  HMMA.16816.F32.BF16 R4, R16, R10, R4 ;  /* 0x0000000a1004723c */ /* 0x010fe20000041804 */
[----:B------:R-:W-:Y:S02]  /*840b0*/  IMAD.MOV.U32 R27, RZ, RZ, R10 ;  /* 0x000000ffff1b7224 */ /* 0x000fe400078e000a */
        /* <DEDUP_REMOVED lines=18> */
[----:B------:R-:W-:Y:S01]  /*841e0*/  IMAD.MOV.U32 R8, RZ, RZ, R7 ;  /* 0x000000ffff087224 */ /* 0x000fe200078e0007 */
[----:B-1----:R-:W4:Y:S04]  /*841f0*/  LDL.LU.64 R10, [R1+0x2f18] ;  /* 0x002f1800010a7983 */ /* 0x002f280000300a00 */
[----:B------:R-:W3:Y:S04]  /*84200*/  LDL.LU.64 R6, [R1+0x2f10] ;  /* 0x002f100001067983 */ /* 0x000ee80000300a00 */
[----:B------:R-:W3:Y:S02]  /*84210*/  LDL.LU.64 R4, [R1+0x2f08] ;  /* 0x002f080001047983 */ /* 0x000ee40000300a00 */
        /* <DEDUP_REMOVED lines=14> */
[----:B------:R-:W4:Y:S04]  /*84300*/  LDL.LU.64 R6, [R1+0x2ee8] ;  /* 0x002ee80001067983 */ /* 0x000f280000300a00 */
[----:B------:R-:W4:Y:S02]  /*84310*/  LDL.LU.64 R4, [R1+0x2ee0] ;  /* 0x002ee00001047983 */ /* 0x000f240000300a00 */
[----:B----4-:R-:W-:-:S15]  /*84320*/  HMMA.16816.F32.BF16 R4, R16, R10, R4 ;  /* 0x0000000a1004723c */ /* 0x010fde0000041804 */
        /* <DEDUP_REMOVED lines=35> */
[----:B------:R-:W-:Y:S01]  /*84560*/  STL.64 [R1+0x2d40], R6 ;  /* 0x002d400601007387 */ /* 0x000fe20000100a00 */
[----:B--2---:R-:W-:-:S15]  /*84570*/  HMMA.16816.F32.BF16 R24, R16, R22, R24 ;  /* 0x000000161018723c */ /* 0x004fde0000041818 */
[----:B------:R-:W-:-:S04]  /*84580*/  NOP ;  /* 0x0000000000007918 */ /* 0x000fc80000000000 */
[----:B------:R-:W-:Y:S04]  /*84590*/  STL.64 [R1+0x9d0], R24 ;  /* 0x0009d01801007387 */ /* 0x000fe80000100a00 */
[----:B------:R0:W-:Y:S04]  /*845a0*/  STL.64 [R1+0x9d8], R26 ;  /* 0x0009d81a01007387 */ /* 0x0001e80000100a00 */
[----:B0-----:R-:W2:Y:S04]  /*845b0*/  LDL.LU.64 R26, [R1+0x2e78] ;  /* 0x002e7800011a7983 */ /* 0x001ea80000300a00 */
[----:B------:R-:W4:Y:S04]  /*845c0*/  LDL.LU.64 R24, [R1+0x2e70] ;  /* 0x002e700001187983 */ /* 0x000f280000300a00 */
[----:B------:R0:W-:Y:S04]  /*845d0*/  STL.64 [R1+0x2d48], R22 ;  /* 0x002d481601007387 */ /* 0x0001e80000100a00 */
[----:B------:R-:W2:Y:S04]  /*845e0*/  LDL.LU R20, [R1+0x550] ;  /* 0x0005500001147983 */ /* 0x000ea80000300800 */
[----:B------:R-:W2:Y:S04]  /*845f0*/  LDL.LU R21, [R1+0x554] ;  /* 0x0005540001157983 */ /* 0x000ea80000300800 */
[----:B0-----:R-:W2:Y:S04]  /*84600*/  LDL.LU R22, [R1+0x558] ;  /* 0x0005580001167983 */ /* 0x001ea80000300800 */
[----:B------:R-:W2:Y:S04]  /*84610*/  LDL.LU R23, [R1+0x55c] ;  /* 0x00055c0001177983 */ /* 0x000ea80000300800 */
        /* <DEDUP_REMOVED lines=8> */
[----:B------:R-:W-:-:S05]  /*846a0*/  IMAD.MOV.U32 R23, RZ, RZ, R10 ;  /* 0x000000ffff177224 */ /* 0x000fca00078e000a */
[----:B------:R0:W-:Y:S04]  /*846b0*/  STL.64 [R1+0x2d80], R22 ;  /* 0x002d801601007387 */ /* 0x0001e80000100a00 */
[----:B------:R-:W2:Y:S04]  /*846c0*/  LDL.LU R20, [R1+0x580] ;  /* 0x0005800001147983 */ /* 0x000ea80000300800 */
[----:B------:R-:W2:Y:S04]  /*846d0*/  LDL.LU R21, [R1+0x584] ;  /* 0x0005840001157983 */ /* 0x000ea80000300800 */
[----:B0-----:R-:W2:Y:S04]  /*846e0*/  LDL.LU R22, [R1+0x588] ;  /* 0x0005880001167983 */ /* 0x001ea80000300800 */
[----:B------:R-:W2:Y:S01]  /*846f0*/  LDL.LU R23, [R1+0x58c] ;  /* 0x00058c0001177983 */ /* 0x000ea20000300800 */
[----:B------:R-:W-:-:S02]  /*84700*/  IMAD.MOV.U32 R10, RZ, RZ, R15 ;  /* 0x000000ffff0a7224 */ /* 0x000fc400078e000f */
[----:B------:R-:W-:Y:S02]  /*84710*/  IMAD.MOV.U32 R11, RZ, RZ, R14 ;  /* 0x000000ffff0b7224 */ /* 0x000fe400078e000e */
[----:B------:R-:W-:Y:S02]  /*84720*/  IMAD.MOV.U32 R14, RZ, RZ, R9 ;  /* 0x000000ffff0e7224 */ /* 0x000fe400078e0009 */
[----:B------:R-:W-:Y:S01]  /*84730*/  IMAD.MOV.U32 R15, RZ, RZ, R8 ;  /* 0x000000ffff0f7224 */ /* 0x000fe200078e0008 */
[----:B--2---:R-:W-:Y:S04]  /*84740*/  STL.64 [R1+0x2d98], R22 ;  /* 0x002d981601007387 */ /* 0x004fe80000100a00 */
[----:B------:R-:W-:Y:S04]  /*84750*/  STL.64 [R1+0x2d90], R20 ;  /* 0x002d901401007387 */ /* 0x000fe80000100a00 */
[----:B------:R-:W-:Y:S04]  /*84760*/  STL.64 [R1+0x2dc0], R14 ;  /* 0x002dc00e01007387 */ /* 0x000fe80000100a00 */
[----:B------:R0:W-:Y:S04]  /*84770*/  STL.64 [R1+0x2da0], R10 ;  /* 0x002da00a01007387 */ /* 0x0001e80000100a00 */
[----:B------:R-:W2:Y:S04]  /*84780*/  LDL.LU R8, [R1+0x5a0] ;  /* 0x0005a00001087983 */ /* 0x000ea80000300800 */
[----:B------:R-:W2:Y:S04]  /*84790*/  LDL.LU R9, [R1+0x5a4] ;  /* 0x0005a40001097983 */ /* 0x000ea80000300800 */
[----:B0-----:R-:W2:Y:S04]  /*847a0*/  LDL.LU R10, [R1+0x5a8] ;  /* 0x0005a800010a7983 */ /* 0x001ea80000300800 */
[----:B------:R-:W2:Y:S01]  /*847b0*/  LDL.LU R11, [R1+0x5ac] ;  /* 0x0005ac00010b7983 */ /* 0x000ea20000300800 */
[----:B------:R-:W-:Y:S01]  /*847c0*/  MOV R14, R27 ;  /* 0x0000001b000e7202 */ /* 0x000fe20000000f00 */
        /* <DEDUP_REMOVED lines=10> */
[----:B------:R0:W-:Y:S04]  /*84870*/  STL.64 [R1+0x2df0], R14 ;  /* 0x002df00e01007387 */ /* 0x0001e80000100a00 */
[----:B------:R-:W2:Y:S04]  /*84880*/  LDL.LU R12, [R1+0x5e0] ;  /* 0x0005e000010c7983 */ /* 0x000ea80000300800 */
[----:B------:R-:W2:Y:S04]  /*84890*/  LDL.LU R13, [R1+0x5e4] ;  /* 0x0005e400010d7983 */ /* 0x000ea80000300800 */
[----:B0-----:R-:W2:Y:S04]  /*848a0*/  LDL.LU R14, [R1+0x5e8] ;  /* 0x0005e800010e7983 */ /* 0x001ea80000300800 */
[----:B------:R-:W2:Y:S01]  /*848b0*/  LDL.LU R15, [R1+0x5ec] ;  /* 0x0005ec00010f7983 */ /* 0x000ea20000300800 */
[----:B------:R-:W-:-:S02]  /*848c0*/  IMAD.MOV.U32 R26, RZ, RZ, R28 ;  /* 0x000000ffff1a7224 */ /* 0x000fc400078e001c */
[----:B----4-:R-:W-:Y:S01]  /*848d0*/  IMAD.MOV.U32 R27, RZ, RZ, R25 ;  /* 0x000000ffff1b7224 */ /* 0x010fe200078e0019 */
[----:B--2---:R-:W-:Y:S04]  /*848e0*/  STL.64 [R1+0x2e08], R14 ;  /* 0x002e080e01007387 */ /* 0x004fe80000100a00 */
[----:B------:R0:W-:Y:S04]  /*848f0*/  STL.64 [R1+0x2e00], R12 ;  /* 0x002e000c01007387 */ /* 0x0001e80000100a00 */
[----:B------:R1:W-:Y:S04]  /*84900*/  STL.64 [R1+0x2e10], R26 ;  /* 0x002e101a01007387 */ /* 0x0003e80000100a00 */
[----:B0-----:R-:W2:Y:S04]  /*84910*/  LDL.LU R12, [R1+0x5f0] ;  /* 0x0005f000010c7983 */ /* 0x001ea80000300800 */
[----:B------:R-:W2:Y:S04]  /*84920*/  LDL.LU R13, [R1+0x5f4] ;  /* 0x0005f400010d7983 */ /* 0x000ea80000300800 */
[----:B------:R-:W4:Y:S04]  /*84930*/  LDL.LU R14, [R1+0x5f8] ;  /* 0x0005f800010e7983 */ /* 0x000f280000300800 */
[----:B------:R-:W4:Y:S01]  /*84940*/  LDL.LU R15, [R1+0x5fc] ;  /* 0x0005fc00010f7983 */ /* 0x000f220000300800 */
[----:B-1----:R-:W-:-:S02]  /*84950*/  IMAD.MOV.U32 R26, RZ, RZ, R24 ;  /* 0x000000ffff1a7224 */ /* 0x002fc400078e0018 */
[----:B---3--:R-:W-:Y:S01]  /*84960*/  IMAD.MOV.U32 R27, RZ, RZ, R5 ;  /* 0x000000ffff1b7224 */ /* 0x008fe200078e0005 */
[----:B----4-:R-:W-:Y:S04]  /*84970*/  STL.64 [R1+0x2e20], R14 ;  /* 0x002e200e01007387 */ /* 0x010fe80000100a00 */
[----:B--2---:R-:W-:Y:S04]  /*84980*/  STL.64 [R1+0x2e18], R12 ;  /* 0x002e180c01007387 */ /* 0x004fe80000100a00 */
[----:B------:R0:W-:Y:S02]  /*84990*/  STL.64 [R1+0x2e28], R26 ;  /* 0x002e281a01007387 */ /* 0x0001e40000100a00 */
[----:B0-----:R-:W-:-:S02]  /*849a0*/  IMAD.MOV.U32 R26, RZ, RZ, R4 ;  /* 0x000000ffff1a7224 */ /* 0x001fc400078e0004 */
[----:B------:R-:W-:-:S05]  /*849b0*/  IMAD.MOV.U32 R27, RZ, RZ, R3 ;  /* 0x000000ffff1b7224 */ /* 0x000fca00078e0003 */
        /* <DEDUP_REMOVED lines=33> */
[----:B------:R-:W2:Y:S01]  /*84bd0*/  LDL.LU.64 R6, [R1+0xe8] ;  /* 0x0000e80001067983 */ /* 0x000ea20000300a00 */
[----:B------:R-:W-:Y:S01]  /*84be0*/  MOV R26, R2 ;  /* 0x00000002001a7202 */ /* 0x000fe20000000f00 */
[----:B------:R-:W-:-:S02]  /*84bf0*/  IMAD.MOV.U32 R27, RZ, RZ, R0 ;  /* 0x000000ffff1b7224 */ /* 0x000fc400078e0000 */
[----:B--2---:R0:W-:Y:S04]  /*84c00*/  STL.64 [R1+0x2d60], R6 ;  /* 0x002d600601007387 */ /* 0x0041e80000100a00 */
[----:B------:R-:W2:Y:S04]  /*84c10*/  LDL.LU R4, [R1+0x560] ;  /* 0x0005600001047983 */ /* 0x000ea80000300800 */
[----:B------:R-:W2:Y:S04]  /*84c20*/  LDL.LU R5, [R1+0x564] ;  /* 0x0005640001057983 */ /* 0x000ea80000300800 */
[----:B0-----:R-:W2:Y:S04]  /*84c30*/  LDL.LU R6, [R1+0x568] ;  /* 0x0005680001067983 */ /* 0x001ea80000300800 */
        /* <DEDUP_REMOVED lines=10> */
[----:B------:R-:W2:Y:S04]  /*84ce0*/  LDL.LU.64 R26, [R1+0x2e50] ;  /* 0x002e5000011a7983 */ /* 0x000ea80000300a00 */
        /* <DEDUP_REMOVED lines=50> */
[----:B---3--:R-:W-:-:S15]  /*85010*/  HMMA.16816.F32.BF16 R8, R16, R14, R8 ;  /* 0x0000000e1008723c */ /* 0x008fde0000041808 */
[----:B------:R-:W-:-:S04]  /*85020*/  NOP ;  /* 0x0000000000007918 */ /* 0x000fc80000000000 */
[----:B------:R-:W-:Y:S04]  /*85030*/  STL.64 [R1+0xc60], R8 ;  /* 0x000c600801007387 */ /* 0x000fe80000100a00 */
[----:B------:R0:W-:Y:S04]  /*85040*/  STL.64 [R1+0xc68], R10 ;  /* 0x000c680a01007387 */ /* 0x0001e80000100a00 */
[----:B0-----:R-:W4:Y:S04]  /*85050*/  LDL.LU.64 R10, [R1+0x2da0] ;  /* 0x002da000010a7983 */ /* 0x001f280000300a00 */
[----:B------:R0:W-:Y:S04]  /*85060*/  STL.64 [R1+0x2cf8], R14 ;  /* 0x002cf80e01007387 */ /* 0x0001e80000100a00 */
[----:B------:R-:W3:Y:S04]  /*85070*/  LDL.LU R12, [R1+0x540] ;  /* 0x00054000010c7983 */ /* 0x000ee80000300800 */
[----:B------:R-:W3:Y:S04]  /*85080*/  LDL.LU R13, [R1+0x544] ;  /* 0x00054400010d7983 */ /* 0x000ee80000300800 */
[----:B0-----:R-:W3:Y:S04]  /*85090*/  LDL.LU R14, [R1+0x548] ;  /* 0x00054800010e7983 */ /* 0x001ee80000300800 */
[----:B------:R-:W3:Y:S01]  /*850a0*/  LDL.LU R15, [R1+0x54c] ;  /* 0x00054c00010f7983 */ /* 0x000ee20000300800 */
[----:B----4-:R-:W-:Y:S03]  /*850b0*/  HMMA.16816.F32.BF16 R8, R16, R10, R20 ;  /* 0x0000000a1008723c */ /* 0x010fe60000041814 */
[----:B------:R-:W4:Y:S04]  /*850c0*/  LDL.LU.64 R22, [R1+0x2d98] ;  /* 0x002d980001167983 */ /* 0x000f280000300a00 */
[----:B------:R-:W4:-:S12]  /*850d0*/  LDL.LU.64 R20, [R1+0x2d90] ;  /* 0x002d900001147983 */ /* 0x000f180000300a00 */
[----:B------:R-:W-:Y:S04]  /*850e0*/  STL.64 [R1+0xc40], R8 ;  /* 0x000c400801007387 */ /* 0x000fe80000100a00 */
[----:B------:R0:W-:Y:S04]  /*850f0*/  STL.64 [R1+0xc48], R10 ;  /* 0x000c480a01007387 */ /* 0x0001e80000100a00 */
[----:B0-----:R-:W4:Y:S02]  /*85100*/  LDL.LU.64 R10, [R1+0x2d88] ;  /* 0x002d8800010a7983 */ /* 0x001f240000300a00 */
[----:B----4-:R-:W-:Y:S02]  /*85110*/  HMMA.16816.F32.BF16 R8, R16, R10, R20 ;  /* 0x0000000a1008723c */ /* 0x010fe40000041814 */
[----:B------:R-:W4:-:S15]  /*85120*/  LDL.LU.64 R22, [R1+0x2d80] ;  /* 0x002d800001167983 */ /* 0x000f1e0000300a00 */
[----:B------:R-:W-:Y:S02]  /*85130*/  NOP ;  /* 0x0000000000007918 */ /* 0x000fe40000000000 */
[----:B------:R0:W-:Y:S04]  /*85140*/  STL.64 [R1+0xc10], R8 ;  /* 0x000c100801007387 */ /* 0x0001e80000100a00 */
[----:B------:R1:W-:Y:S04]  /*85150*/  STL.64 [R1+0xc18], R10 ;  /* 0x000c180a01007387 */ /* 0x0003e80000100a00 */
[----:B0-----:R-:W2:Y:S04]  /*85160*/  LDL.LU R8, [R1+0x30] ;  /* 0x0000300001087983 */ /* 0x001ea80000300800 */
[----:B------:R-:W2:Y:S04]  /*85170*/  LDL.LU R9, [R1+0x34] ;  /* 0x0000340001097983 */ /* 0x000ea80000300800 */
[----:B-1----:R-:W2:Y:S04]  /*85180*/  LDL.LU R10, [R1+0x38] ;  /* 0x00003800010a7983 */ /* 0x002ea80000300800 */
[----:B------:R-:W2:Y:S01]  /*85190*/  LDL.LU R11, [R1+0x3c] ;  /* 0x00003c00010b7983 */ /* 0x000ea20000300800 */
[C---:B----4-:R-:W-:Y:S03]  /*851a0*/  HMMA.16816.F32.BF16 R20, R16.reuse, R22, R4 ;  /* 0x000000161014723c */ /* 0x050fe60000041804 */
[----:B--2---:R0:W-:Y:S04]  /*851b0*/  STL.64 [R1+0x2c38], R10 ;  /* 0x002c380a01007387 */ /* 0x0041e80000100a00 */
[----:B------:R-:W-:Y:S04]  /*851c0*/  STL.64 [R1+0x2c30], R8 ;  /* 0x002c300801007387 */ /* 0x000fe80000100a00 */
[----:B0-----:R-:W2:Y:S04]  /*851d0*/  LDL.64 R10, [R1+0xb8] ;  /* 0x0000b800010a7983 */ /* 0x001ea80000100a00 */
[----:B------:R-:W4:Y:S04]  /*851e0*/  LDL.LU.64 R6, [R1+0x2d78] ;  /* 0x002d780001067983 */ /* 0x000f280000300a00 */
[----:B------:R-:W4:Y:S04]  /*851f0*/  LDL.LU.64 R4, [R1+0x2d70] ;  /* 0x002d700001047983 */ /* 0x000f280000300a00 */
        /* <DEDUP_REMOVED lines=8> */
[----:B0-----:R-:W2:Y:S04]  /*85280*/  LDL.LU.64 R22, [R1+0x2d58] ;  /* 0x002d580001167983 */ /* 0x001ea80000300a00 */
[----:B------:R-:W2:Y:S01]  /*85290*/  LDL.LU.64 R20, [R1+0x2d50] ;  /* 0x002d500001147983 */ /* 0x000ea20000300a00 */
[----:B----4-:R-:W-:-:S02]  /*852a0*/  IMAD.MOV.U32 R2, RZ, RZ, R6 ;  /* 0x000000ffff027224 */ /* 0x010fc400078e0006 */
[----:B------:R-:W-:Y:S01]  /*852b0*/  IMAD.MOV.U32 R0, RZ, RZ, R7 ;  /* 0x000000ffff007224 */ /* 0x000fe200078e0007 */
[----:B--2---:R-:W-:-:S15]  /*852c0*/  HMMA.16816.F32.BF16 R20, R16, R6, R20 ;  /* 0x000000061014723c */ /* 0x004fde0000041814 */
[----:B------:R-:W-:-:S04]  /*852d0*/  NOP ;  /* 0x0000000000007918 */ /* 0x000fc80000000000 */
[----:B------:R-:W-:Y:S04]  /*852e0*/  STL.64 [R1+0xb70], R20 ;  /* 0x000b701401007387 */ /* 0x000fe80000100a00 */
[----:B------:R0:W-:Y:S04]  /*852f0*/  STL.64 [R1+0xb78], R22 ;  /* 0x000b781601007387 */ /* 0x0001e80000100a00 */
[----:B0-----:R-:W2:Y:S04]  /*85300*/  LDL.LU.64 R22, [R1+0x2d48] ;  /* 0x002d480001167983 */ /* 0x001ea80000300a00 */
[----:B------:R-:W3:Y:S02]  /*85310*/  LDL.LU.64 R6, [R1+0x2d40] ;  /* 0x002d400001067983 */ /* 0x000ee40000300a00 */
[C---:B---3--:R-:W-:Y:S02]  /*85320*/  HMMA.16816.F32.BF16 R12, R16.reuse, R6, R12 ;  /* 0x00000006100c723c */ /* 0x048fe4000004180c */
[----:B------:R2:W-:Y:S06]  /*85330*/  STL.64 [R1+0x2c70], R6 ;  /* 0x002c700601007387 */ /* 0x0005ec0000100a00 */
[C---:B--2---:R-:W-:Y:S11]  /*85340*/  HMMA.16816.F32.BF16 R4, R16.reuse, R22, R24 ;  /* 0x000000161004723c */ /* 0x044ff60000041818 */
[----:B------:R-:W-:Y:S04]  /*85350*/  STL.64 [R1+0xb30], R12 ;  /* 0x000b300c01007387 */ /* 0x000fe80000100a00 */
[----:B------:R-:W-:Y:S04]  /*85360*/  STL.64 [R1+0xb38], R14 ;  /* 0x000b380e01007387 */ /* 0x000fe80000100a00 */
[----:B------:R-:W2:Y:S04]  /*85370*/  LDL.64 R26, [R1+0x1a8] ;  /* 0x0001a800011a7983 */ /* 0x000ea80000100a00 */
[----:B--2---:R0:W-:Y:S04]  /*85380*/  STL.64 [R1+0x2d38], R26 ;  /* 0x002d381a01007387 */ /* 0x0041e80000100a00 */
[----:B------:R-:W-:Y:S04]  /*85390*/  STL.64 [R1+0xae0], R4 ;  /* 0x000ae00401007387 */ /* 0x000fe80000100a00 */
[----:B------:R-:W-:Y:S04]  /*853a0*/  STL.64 [R1+0xae8], R6 ;  /* 0x000ae80601007387 */ /* 0x000fe80000100a00 */
[----:B------:R-:W2:Y:S04]  /*853b0*/  LDL.LU R24, [R1+0x520] ;  /* 0x0005200001187983 */ /* 0x000ea80000300800 */
[----:B------:R-:W2:Y:S04]  /*853c0*/  LDL.LU R25, [R1+0x524] ;  /* 0x0005240001197983 */ /* 0x000ea80000300800 */
[----:B0-----:R-:W2:Y:S04]  /*853d0*/  LDL.LU R26, [R1+0x528] ;  /* 0x00052800011a7983 */ /* 0x001ea80000300800 */
[----:B------:R-:W2:Y:S04]  /*853e0*/  LDL.LU R27, [R1+0x52c] ;  /* 0x00052c00011b7983 */ /* 0x000ea80000300800 */
[----:B------:R-:W3:Y:S04]  /*853f0*/  LDL.64 R14, [R1+0x188] ;  /* 0x00018800010e7983 */ /* 0x000ee80000100a00 */
[----:B---3--:R0:W-:Y:S04]  /*85400*/  STL.64 [R1+0x2d10], R14 ;  /* 0x002d100e01007387 */ /* 0x0081e80000100a00 */
[----:B0-----:R-:W3:Y:S04]  /*85410*/  LDL.64 R14, [R1+0x198] ;  /* 0x00019800010e7983 */ /* 0x001ee80000100a00 */
[----:B---3--:R0:W-:Y:S04]  /*85420*/  STL.64 [R1+0x2d28], R14 ;  /* 0x002d280e01007387 */ /* 0x0081e80000100a00 */
[----:B------:R-:W3:Y:S04]  /*85430*/  LDL.LU R12, [R1+0x510] ;  /* 0x00051000010c7983 */ /* 0x000ee80000300800 */
[----:B------:R-:W3:Y:S04]  /*85440*/  LDL.LU R13, [R1+0x514] ;  /* 0x00051400010d7983 */ /* 0x000ee80000300800 */
[----:B0-----:R-:W3:Y:S04]  /*85450*/  LDL.LU R14, [R1+0x518] ;  /* 0x00051800010e7983 */ /* 0x001ee80000300800 */
[----:B------:R-:W3:Y:S04]  /*85460*/  LDL.LU R15, [R1+0x51c] ;  /* 0x00051c00010f7983 */ /* 0x000ee80000300800 */
[----:B------:R-:W4:Y:S04]  /*85470*/  LDL.64 R6, [R1+0x158] ;  /* 0x0001580001067983 */ /* 0x000f280000100a00 */
[----:B----4-:R0:W-:Y:S04]  /*85480*/  STL.64 [R1+0x2cf0], R6 ;  /* 0x002cf00601007387 */ /* 0x0101e80000100a00 */
[----:B------:R-:W4:Y:S04]  /*85490*/  LDL.LU R4, [R1+0x4e0] ;  /* 0x0004e00001047983 */ /* 0x000f280000300800 */
[----:B------:R-:W4:Y:S04]  /*854a0*/  LDL.LU R5, [R1+0x4e4] ;  /* 0x0004e40001057983 */ /* 0x000f280000300800 */
[----:B0-----:R-:W3:Y:S04]  /*854b0*/  LDL.LU R6, [R1+0x4e8] ;  /* 0x0004e80001067983 */ /* 0x001ee80000300800 */
        /* <DEDUP_REMOVED lines=16> */
[----:B------:R-:W3:Y:S04]  /*855c0*/  LDL R20, [R1+0x70] ;  /* 0x0000700001147983 */ /* 0x000ee80000100800 */
[----:B------:R-:W3:Y:S04]  /*855d0*/  LDL R21, [R1+0x74] ;  /* 0x0000740001157983 */ /* 0x000ee80000100800 */
[----:B0-----:R-:W3:Y:S04]  /*855e0*/  LDL R22, [R1+0x78] ;  /* 0x0000780001167983 */ /* 0x001ee80000100800 */
[----:B------:R-:W3:Y:S04]  /*855f0*/  LDL R23, [R1+0x7c] ;  /* 0x00007c0001177983 */ /* 0x000ee80000100800 */
[----:B------:R-:W-:Y:S04]  /*85600*/  STL.64 [R1+0xa80], R24 ;  /* 0x000a801801007387 */ /* 0x000fe80000100a00 */
[----:B------:R0:W-:Y:S04]  /*85610*/  STL.64 [R1+0xa88], R26 ;  /* 0x000a881a01007387 */ /* 0x0001e80000100a00 */
[----:B0-----:R-:W3:Y:S01]  /*85620*/  LDL.LU.64 R26, [R1+0x2d38] ;  /* 0x002d3800011a7983 */ /* 0x001ee20000300a00 */
[----:B------:R-:W-:-:S03]  /*85630*/  IMAD.MOV.U32 R18, RZ, RZ, R24 ;  /* 0x000000ffff127224 */ /* 0x000fc600078e0018 */
[----:B------:R0:W-:Y:S04]  /*85640*/  STL.64 [R1+0x2c58], R10 ;  /* 0x002c580a01007387 */ /* 0x0001e80000100a00 */
[----:B------:R-:W4:Y:S04]  /*85650*/  LDL.LU R8, [R1+0x4c0] ;  /* 0x0004c00001087983 */ /* 0x000f280000300800 */
[----:B------:R-:W4:Y:S04]  /*85660*/  LDL.LU R9, [R1+0x4c4] ;  /* 0x0004c40001097983 */ /* 0x000f280000300800 */
[----:B0-----:R-:W4:Y:S04]  /*85670*/  LDL.LU R10, [R1+0x4c8] ;  /* 0x0004c800010a7983 */ /* 0x001f280000300800 */
[----:B------:R-:W-:Y:S04]  /*85680*/  STL [R1+0x2614], R18 ;  /* 0x0026141201007387 */ /* 0x000fe80000100800 */
[----:B------:R-:W-:Y:S01]  /*85690*/  STL [R1+0x2610], R19 ;  /* 0x0026101301007387 */ /* 0x000fe20000100800 */
[----:B---3--:R-:W-:Y:S01]  /*856a0*/  HMMA.16816.F32.BF16 R12, R20, R26, R12 ;  /* 0x0000001a140c723c */ /* 0x008fe2000004180c */
[----:B------:R-:W-:-:S02]  /*856b0*/  IMAD.MOV.U32 R25, RZ, RZ, R27 ;  /* 0x000000ffff197224 */ /* 0x000fc400078e001b */
[----:B------:R-:W3:-:S15]  /*856c0*/  LDL.LU.64 R26, [R1+0x2d30] ;  /* 0x002d3000011a7983 */ /* 0x000ede0000300a00 */
[----:B------:R-:W-:Y:S01]  /*856d0*/  NOP ;  /* 0x0000000000007918 */ /* 0x000fe20000000000 */
[----:B------:R-:W-:Y:S04]  /*856e0*/  STL.64 [R1+0x510], R12 ;  /* 0x0005100c01007387 */ /* 0x000fe80000100a00 */
[----:B------:R0:W-:Y:S04]  /*856f0*/  STL.64 [R1+0x518], R14 ;  /* 0x0005180e01007387 */ /* 0x0001e80000100a00 */
[----:B0-----:R-:W2:Y:S01]  /*85700*/  LDL.LU.64 R14, [R1+0x2d28] ;  /* 0x002d2800010e7983 */ /* 0x001ea20000300a00 */
[----:B------:R-:W-:Y:S01]  /*85710*/  IMAD.MOV.U32 R11, RZ, RZ, R29 ;  /* 0x000000ffff0b7224 */ /* 0x000fe200078e001d */
[----:B------:R-:W-:-:S05]  /*85720*/  MOV R29, R12 ;  /* 0x0000000c001d7202 */ /* 0x000fca0000000f00 */
        /* <DEDUP_REMOVED lines=14> */
[----:B0-----:R-:W3:Y:S04]  /*85810*/  LDL.LU.64 R6, [R1+0x2d08] ;  /* 0x002d080001067983 */ /* 0x001ee80000300a00 */
[----:B------:R-:W3:Y:S01]  /*85820*/  LDL.LU.64 R4, [R1+0x2d00] ;  /* 0x002d000001047983 */ /* 0x000ee20000300a00 */
[----:B------:R-:W-:-:S02]  /*85830*/  IMAD.MOV.U32 R18, RZ, RZ, R2 ;  /* 0x000000ffff127224 */ /* 0x000fc400078e0002 */
[----:B------:R-:W-:Y:S02]  /*85840*/  IMAD.MOV.U32 R19, RZ, RZ, R0 ;  /* 0x000000ffff137224 */ /* 0x000fe400078e0000 */
[----:B------:R-:W-:Y:S02]  /*85850*/  IMAD.MOV.U32 R16, RZ, RZ, R14 ;  /* 0x000000ffff107224 */ /* 0x000fe400078e000e */
[----:B------:R-:W-:Y:S02]  /*85860*/  IMAD.MOV.U32 R13, RZ, RZ, R15 ;  /* 0x000000ffff0d7224 */ /* 0x000fe400078e000f */
[----:B------:R-:W2:Y:S04]  /*85870*/  LDL.LU.64 R14, [R1+0x2cf8] ;  /* 0x002cf800010e7983 */ /* 0x000ea80000300a00 */
[----:B------:R0:W-:Y:S04]  /*85880*/  STL.64 [R1+0x2cd0], R18 ;  /* 0x002cd01201007387 */ /* 0x0001e80000100a00 */
[----:B------:R-:W-:Y:S04]  /*85890*/  STL [R1+0x2cc8], R16 ;  /* 0x002cc81001007387 */ /* 0x000fe80000100800 */
[----:B0-----:R-:W2:Y:S01]  /*858a0*/  LDL.64 R18, [R1+0x168] ;  /* 0x0001680001127983 */ /* 0x001ea20000100a00 */
[----:B---3--:R-:W-:-:S15]  /*858b0*/  HMMA.16816.F32.BF16 R4, R20, R26, R4 ;  /* 0x0000001a1404723c */ /* 0x008fde0000041804 */
[----:B------:R-:W-:-:S04]  /*858c0*/  NOP ;  /* 0x0000000000007918 */ /* 0x000fc80000000000 */
[----:B------:R-:W-:Y:S04]  /*858d0*/  STL.64 [R1+0x4e0], R4 ;  /* 0x0004e00401007387 */ /* 0x000fe80000100a00 */
[----:B------:R0:W-:Y:S04]  /*858e0*/  STL.64 [R1+0x4e8], R6 ;  /* 0x0004e80601007387 */ /* 0x0001e80000100a00 */
[----:B0-----:R-:W4:Y:S04]  /*858f0*/  LDL.LU.64 R6, [R1+0x2cf0] ;  /* 0x002cf00001067983 */ /* 0x001f280000300a00 */
[----:B------:R-:W-:Y:S04]  /*85900*/  STL.64 [R1+0x2be8], R26 ;  /* 0x002be81a01007387 */ /* 0x000fe80000100a00 */
[----:B------:R0:W-:Y:S04]  /*85910*/  STL.64 [R1+0x2cc0], R24 ;  /* 0x002cc01801007387 */ /* 0x0001e80000100a00 */
[----:B0-----:R-:W3:Y:S04]  /*85920*/  LDL.LU R24, [R1+0x4d0] ;  /* 0x0004d00001187983 */ /* 0x001ee80000300800 */
[----:B------:R-:W3:Y:S04]  /*85930*/  LDL.LU R25, [R1+0x4d4] ;  /* 0x0004d40001197983 */ /* 0x000ee80000300800 */
[----:B------:R-:W3:Y:S04]  /*85940*/  LDL.LU R26, [R1+0x4d8] ;  /* 0x0004d800011a7983 */ /* 0x000ee80000300800 */
[----:B------:R-:W3:Y:S01]  /*85950*/  LDL.LU R27, [R1+0x4dc] ;  /* 0x0004dc00011b7983 */ /* 0x000ee20000300800 */
[----:B--2---:R-:W-:-:S02]  /*85960*/  IMAD.MOV.U32 R2, RZ, RZ, R18 ;  /* 0x000000ffff027224 */ /* 0x004fc400078e0012 */
[----:B------:R-:W-:Y:S01]  /*85970*/  IMAD.MOV.U32 R0, RZ, RZ, R19 ;  /* 0x000000ffff007224 */ /* 0x000fe200078e0013 */
[C---:B----4-:R-:W-:Y:S08]  /*85980*/  HMMA.16816.F32.BF16 R8, R20.reuse, R6, R8 ;  /* 0x000000061408723c */ /* 0x050ff00000041808 */
[----:B---3--:R-:W-:-:S15]  /*85990*/  HMMA.16816.F32.BF16 R24, R20, R18, R24 ;  /* 0x000000121418723c */ /* 0x008fde0000041818 */
[----:B------:R-:W-:-:S04]  /*859a0*/  NOP ;  /* 0x0000000000007918 */ /* 0x000fc80000000000 */
[----:B------:R-:W-:Y:S04]  /*859b0*/  STL.64 [R1+0x4d0], R24 ;  /* 0x0004d01801007387 */ /* 0x000fe80000100a00 */
[----:B------:R-:W-:Y:S04]  /*859c0*/  STL.64 [R1+0x4d8], R26 ;  /* 0x0004d81a01007387 */ /* 0x000fe80000100a00 */
[----:B------:R0:W-:Y:S04]  /*859d0*/  STL.64 [R1+0x4c0], R8 ;  /* 0x0004c00801007387 */ /* 0x0001e80000100a00 */
[----:B------:R1:W-:Y:S04]  /*859e0*/  STL.64 [R1+0x4c8], R10 ;  /* 0x0004c80a01007387 */ /* 0x0003e80000100a00 */
[----:B------:R-:W2:Y:S04]  /*859f0*/  LDL.64 R18, [R1+0x148] ;  /* 0x0001480001127983 */ /* 0x000ea80000100a00 */
[----:B0-----:R-:W3:Y:S04]  /*85a00*/  LDL.LU R8, [R1+0x460] ;  /* 0x0004600001087983 */ /* 0x001ee80000300800 */
[----:B------:R-:W3:Y:S04]  /*85a10*/  LDL.LU R9, [R1+0x464] ;  /* 0x0004640001097983 */ /* 0x000ee80000300800 */
[----:B-1----:R-:W4:Y:S04]  /*85a20*/  LDL.LU R10, [R1+0x468] ;  /* 0x00046800010a7983 */ /* 0x002f280000300800 */
        /* <DEDUP_REMOVED lines=11> */
[----:B----4-:R0:W-:Y:S04]  /*85ae0*/  STL.64 [R1+0x2c80], R10 ;  /* 0x002c800a01007387 */ /* 0x0101e80000100a00 */
[----:B---3--:R-:W-:Y:S04]  /*85af0*/  STL.64 [R1+0x2c78], R8 ;  /* 0x002c780801007387 */ /* 0x008fe80000100a00 */
[----:B0-----:R-:W3:Y:S04]  /*85b00*/  LDL.64 R10, [R1+0x108] ;  /* 0x00010800010a7983 */ /* 0x001ee80000100a00 */
[----:B---3--:R0:W-:Y:S04]  /*85b10*/  STL.64 [R1+0x2ca0], R10 ;  /* 0x002ca00a01007387 */ /* 0x0081e80000100a00 */
[----:B0-----:R-:W3:Y:S01]  /*85b20*/  LDL.64 R10, [R1+0x118] ;  /* 0x00011800010a7983 */ /* 0x001ee20000100a00 */
[----:B------:R-:W-:-:S02]  /*85b30*/  IMAD.MOV.U32 R12, RZ, RZ, R6 ;  /* 0x000000ffff0c7224 */ /* 0x000fc400078e0006 */
[----:B------:R-:W-:Y:S01]  /*85b40*/  IMAD.MOV.U32 R3, RZ, RZ, R7 ;  /* 0x000000ffff037224 */ /* 0x000fe200078e0007 */
[----:B---3--:R0:W-:Y:S04]  /*85b50*/  STL.64 [R1+0x2cb8], R10 ;  /* 0x002cb80a01007387 */ /* 0x0081e80000100a00 */
[----:B------:R-:W3:Y:S04]  /*85b60*/  LDL.LU R8, [R1+0x490] ;  /* 0x0004900001087983 */ /* 0x000ee80000300800 */
[----:B------:R-:W3:Y:S04]  /*85b70*/  LDL.LU R9, [R1+0x494] ;  /* 0x0004940001097983 */ /* 0x000ee80000300800 */
[----:B0-----:R-:W3:Y:S04]  /*85b80*/  LDL.LU R10, [R1+0x498] ;  /* 0x00049800010a7983 */ /* 0x001ee80000300800 */
[----:B------:R-:W3:Y:S04]  /*85b90*/  LDL.LU R11, [R1+0x49c] ;  /* 0x00049c00010b7983 */ /* 0x000ee80000300800 */
[----:B------:R-:W4:Y:S01]  /*85ba0*/  LDL.64 R6, [R1+0xf8] ;  /* 0x0000f80001067983 */ /* 0x000f220000100a00 */
[----:B--2---:R-:W-:Y:S03]  /*85bb0*/  HMMA.16816.F32.BF16 R20, R20, R18, R24 ;  /* 0x000000121414723c */ /* 0x004fe60000041818 */
[----:B----4-:R0:W-:Y:S04]  /*85bc0*/  STL.64 [R1+0x2c98], R6 ;  /* 0x002c980601007387 */ /* 0x0101e80000100a00 */
[----:B------:R-:W2:Y:S04]  /*85bd0*/  LDL.LU R4, [R1+0x470] ;  /* 0x0004700001047983 */ /* 0x000ea80000300800 */
[----:B------:R-:W2:Y:S04]  /*85be0*/  LDL.LU R5, [R1+0x474] ;  /* 0x0004740001057983 */ /* 0x000ea80000300800 */
[----:B0-----:R-:W4:Y:S04]  /*85bf0*/  LDL.LU R6, [R1+0x478] ;  /* 0x0004780001067983 */ /* 0x001f280000300800 */
[----:B------:R-:W4:Y:S04]  /*85c00*/  LDL.LU R7, [R1+0x47c] ;  /* 0x00047c0001077983 */ /* 0x000f280000300800 */
[----:B----4-:R-:W-:Y:S04]  /*85c10*/  STL.64 [R1+0x2cb0], R6 ;  /* 0x002cb00601007387 */ /* 0x010fe80000100a00 */
[----:B--2---:R0:W-:Y:S04]  /*85c20*/  STL.64 [R1+0x2ca8], R4 ;  /* 0x002ca80401007387 */ /* 0x0041e80000100a00 */
[----:B0-----:R-:W2:Y:S04]  /*85c30*/  LDL.LU R4, [R1+0x480] ;  /* 0x0004800001047983 */ /* 0x001ea80000300800 */
[----:B------:R-:W2:Y:S04]  /*85c40*/  LDL.LU R5, [R1+0x484] ;  /* 0x0004840001057983 */ /* 0x000ea80000300800 */
[----:B------:R-:W2:Y:S04]  /*85c50*/  LDL.LU R6, [R1+0x488] ;  /* 0x0004880001067983 */ /* 0x000ea80000300800 */
[----:B------:R-:W2:Y:S04]  /*85c60*/  LDL.LU R7, [R1+0x48c] ;  /* 0x00048c0001077983 */ /* 0x000ea80000300800 */
[----:B------:R-:W-:Y:S04]  /*85c70*/  STL [R1+0x2bd0], R12 ;  /* 0x002bd00c01007387 */ /* 0x000fe80000100800 */
[----:B------:R-:W4:Y:S04]  /*85c80*/  LDL.LU.64 R26, [R1+0x2ce8] ;  /* 0x002ce800011a7983 */ /* 0x000f280000300a00 */
[----:B------:R-:W4:Y:S04]  /*85c90*/  LDL.LU.64 R24, [R1+0x2ce0] ;  /* 0x002ce00001187983 */ /* 0x000f280000300a00 */
[----:B------:R-:W-:Y:S04]  /*85ca0*/  STL.64 [R1+0x4b0], R20 ;  /* 0x0004b01401007387 */ /* 0x000fe80000100a00 */
[----:B------:R0:W-:Y:S04]  /*85cb0*/  STL.64 [R1+0x4b8], R22 ;  /* 0x0004b81601007387 */ /* 0x0001e80000100a00 */
[----:B0-----:R-:W2:Y:S01]  /*85cc0*/  LDL.LU.64 R22, [R1+0x2cd8] ;  /* 0x002cd80001167983 */ /* 0x001ea20000300a00 */
[----:B------:R-:W-:Y:S01]  /*85cd0*/  IMAD.MOV.U32 R20, RZ, RZ, R18 ;  /* 0x000000ffff147224 */ /* 0x000fe200078e0012 */
[----:B------:R-:W-:-:S02]  /*85ce0*/  MOV R17, R19 ;  /* 0x0000001300117202 */ /* 0x000fc40000000f00 */
[----:B------:R-:W3:Y:S04]  /*85cf0*/  LDL.LU.64 R18, [R1+0x2cd0] ;  /* 0x002cd00001127983 */ /* 0x000ee80000300a00 */
[----:B------:R-:W3:Y:S04]  /*85d00*/  LDL.LU R16, [R1+0x2cc8] ;  /* 0x002cc80001107983 */ /* 0x000ee80000300800 */
[----:B--2---:R-:W-:Y:S04]  /*85d10*/  STL.64 [R1+0x2c90], R22 ;  /* 0x002c901601007387 */ /* 0x004fe80000100a00 */
[----:B------:R0:W-:Y:S04]  /*85d20*/  STL [R1+0x2c88], R20 ;  /* 0x002c881401007387 */ /* 0x0001e80000100800 */
[----:B0-----:R-:W4:Y:S04]  /*85d30*/  LDL.LU.64 R20, [R1+0x70] ;  /* 0x0000700001147983 */ /* 0x001f280000300a00 */
[----:B------:R-:W4:Y:S02]  /*85d40*/  LDL.LU.64 R22, [R1+0x78] ;  /* 0x0000780001167983 */ /* 0x000f240000300a00 */
[----:B----4-:R-:W-:-:S15]  /*85d50*/  HMMA.16816.F32.BF16 R24, R20, R14, R24 ;  /* 0x0000000e1418723c */ /* 0x010fde0000041818 */
[----:B------:R-:W-:-:S04]  /*85d60*/  NOP ;  /* 0x0000000000007918 */ /* 0x000fc80000000000 */
[----:B------:R0:W-:Y:S04]  /*85d70*/  STL.64 [R1+0x4a0], R24 ;  /* 0x0004a01801007387 */ /* 0x0001e80000100a00 */
[----:B------:R3:W-:Y:S04]  /*85d80*/  STL.64 [R1+0x4a8], R26 ;  /* 0x0004a81a01007387 */ /* 0x0007e80000100a00 */
[----:B0-----:R-:W2:Y:S01]  /*85d90*/  LDL.LU.64 R24, [R1+0x2cc0] ;  /* 0x002cc00001187983 */ /* 0x001ea20000300a00 */
[----:B---3--:R-:W-:Y:S02]  /*85da0*/  IMAD.MOV.U32 R26, RZ, RZ, R16 ;  /* 0x000000ffff1a7224 */ /* 0x008fe400078e0010 */
[----:B------:R-:W-:-:S05]  /*85db0*/  IMAD.MOV.U32 R27, RZ, RZ, R13 ;  /* 0x000000ffff1b7224 */ /* 0x000fca00078e000d */
[----:B------:R-:W-:Y:S04]  /*85dc0*/  STL.64 [R1+0x2c00], R26 ;  /* 0x002c001a01007387 */ /* 0x000fe80000100a00 */
[----:B------:R0:W-:Y:S04]  /*85dd0*/  STL.64 [R1+0x2ba0], R14 ;  /* 0x002ba00e01007387 */ /* 0x0001e80000100a00 */
[----:B0-----:R-:W3:Y:S02]  /*85de0*/  LDL.64 R14, [R1+0x128] ;  /* 0x00012800010e7983 */ /* 0x001ee40000100a00 */
[----:B---3--:R-:W-:-:S15]  /*85df0*/  HMMA.16816.F32.BF16 R8, R20, R14, R8 ;  /* 0x0000000e1408723c */ /* 0x008fde0000041808 */
[----:B------:R-:W-:-:S04]  /*85e00*/  NOP ;  /* 0x0000000000007918 */ /* 0x000fc80000000000 */
[----:B------:R-:W-:Y:S04]  /*85e10*/  STL.64 [R1+0x490], R8 ;  /* 0x0004900801007387 */ /* 0x000fe80000100a00 */
[----:B------:R0:W-:Y:S04]  /*85e20*/  STL.64 [R1+0x498], R10 ;  /* 0x0004980a01007387 */ /* 0x0001e80000100a00 */
[----:B0-----:R-:W3:Y:S01]  /*85e30*/  LDL.LU.64 R10, [R1+0x2cb8] ;  /* 0x002cb800010a7983 */ /* 0x001ee20000300a00 */
[----:B------:R-:W-:Y:S02]  /*85e40*/  IMAD.MOV.U32 R16, RZ, RZ, R14 ;  /* 0x000000ffff107224 */ /* 0x000fe400078e000e */
[----:B------:R-:W-:Y:S01]  /*85e50*/  IMAD.MOV.U32 R13, RZ, RZ, R15 ;  /* 0x000000ffff0d7224 */ /* 0x000fe200078e000f */
        /* <DEDUP_REMOVED lines=8> */
[----:B------:R-:W3:Y:S01]  /*85ee0*/  LDL.LU.64 R10, [R1+0x2ca0] ;  /* 0x002ca000010a7983 */ /* 0x000ee20000300a00 */
[----:B------:R-:W-:-:S02]  /*85ef0*/  IMAD.MOV.U32 R26, RZ, RZ, R28 ;  /* 0x000000ffff1a7224 */ /* 0x000fc400078e001c */
[----:B--2---:R-:W-:Y:S02]  /*85f00*/  IMAD.MOV.U32 R27, RZ, RZ, R24 ;  /* 0x000000ffff1b7224 */ /* 0x004fe400078e0018 */
[----:B------:R-:W-:-:S03]  /*85f10*/  IMAD.MOV.U32 R24, RZ, RZ, R20 ;  /* 0x000000ffff187224 */ /* 0x000fc600078e0014 */
[----:B------:R-:W-:Y:S01]  /*85f20*/  STL.64 [R1+0x2c18], R26 ;  /* 0x002c181a01007387 */ /* 0x000fe20000100a00 */
[----:B---3--:R-:W-:-:S15]  /*85f30*/  HMMA.16816.F32.BF16 R4, R20, R10, R4 ;  /* 0x0000000a1404723c */ /* 0x008fde0000041804 */
[----:B------:R-:W-:-:S04]  /*85f40*/  NOP ;  /* 0x0000000000007918 */ /* 0x000fc80000000000 */
[----:B------:R0:W-:Y:S04]  /*85f50*/  STL.64 [R1+0x470], R4 ;  /* 0x0004700401007387 */ /* 0x0001e80000100a00 */
[----:B------:R1:W-:Y:S01]  /*85f60*/  STL.64 [R1+0x478], R6 ;  /* 0x0004780601007387 */ /* 0x0003e20000100a00 */
[----:B0-----:R-:W-:-:S03]  /*85f70*/  IMAD.MOV.U32 R5, RZ, RZ, R22 ;  /* 0x000000ffff057224 */ /* 0x001fc600078e0016 */
[----:B-1----:R-:W2:Y:S01]  /*85f80*/  LDL.LU.64 R6, [R1+0x2c98] ;  /* 0x002c980001067983 */ /* 0x002ea20000300a00 */
[----:B------:R-:W-:-:S03]  /*85f90*/  IMAD.MOV.U32 R4, RZ, RZ, R23 ;  /* 0x000000ffff047224 */ /* 0x000fc600078e0017 */
[----:B------:R-:W3:Y:S04]  /*85fa0*/  LDL.LU.64 R22, [R1+0x2c90] ;  /* 0x002c900001167983 */ /* 0x000ee80000300a00 */
[----:B------:R-:W4:Y:S01]  /*85fb0*/  LDL.LU R20, [R1+0x2c88] ;  /* 0x002c880001147983 */ /* 0x000f220000300800 */
[----:B------:R-:W-:Y:S01]  /*85fc0*/  MOV R12, R21 ;  /* 0x00000015000c7202 */ /* 0x000fe20000000f00 */
[----:B------:R-:W-:Y:S02]  /*85fd0*/  IMAD.MOV.U32 R21, RZ, RZ, R11 ;  /* 0x000000ffff157224 */ /* 0x000fe400078e000b */
[----:B------:R-:W-:Y:S02]  /*85fe0*/  IMAD.MOV.U32 R28, RZ, RZ, R10 ;  /* 0x000000ffff1c7224 */ /* 0x000fe400078e000a */
[----:B------:R-:W2:Y:S04]  /*85ff0*/  LDL.LU.64 R10, [R1+0x2c80] ;  /* 0x002c8000010a7983 */ /* 0x000ea80000300a00 */
[----:B------:R-:W2:Y:S04]  /*86000*/  LDL.LU.64 R8, [R1+0x2c78] ;  /* 0x002c780001087983 */ /* 0x000ea80000300a00 */
[----:B---3--:R-:W-:Y:S04]  /*86010*/  STL.64 [R1+0x2c68], R22 ;  /* 0x002c681601007387 */ /* 0x008fe80000100a00 */
[----:B----4-:R-:W-:Y:S04]  /*86020*/  STL.64 [R1+0x2c60], R20 ;  /* 0x002c601401007387 */ /* 0x010fe80000100a00 */
[----:B------:R-:W3:Y:S01]  /*86030*/  LDL R26, [R1+0x1a8] ;  /* 0x0001a800011a7983 */ /* 0x000ee20000100800 */
[----:B------:R-:W-:-:S02]  /*86040*/  IMAD.MOV.U32 R27, RZ, RZ, R25 ;  /* 0x000000ffff1b7224 */ /* 0x000fc400078e0019 */
[----:B------:R-:W-:Y:S02]  /*86050*/  IMAD.MOV.U32 R25, RZ, RZ, R12 ;  /* 0x000000ffff197224 */ /* 0x000fe400078e000c */
[----:B--2---:R-:W-:Y:S01]  /*86060*/  IMAD.MOV.U32 R12, RZ, RZ, R6 ;  /* 0x000000ffff0c7224 */ /* 0x004fe200078e0006 */
[----:B---3--:R0:W-:Y:S02]  /*86070*/  STL.64 [R1+0x2c40], R26 ;  /* 0x002c401a01007387 */ /* 0x0081e40000100a00 */
[----:B0-----:R-:W-:Y:S02]  /*86080*/  IMAD.MOV.U32 R26, RZ, RZ, R5 ;  /* 0x000000ffff1a7224 */ /* 0x001fe400078e0005 */
[----:B------:R-:W-:-:S07]  /*86090*/  IMAD.MOV.U32 R27, RZ, RZ, R4 ;  /* 0x000000ffff1b7224 */ /* 0x000fce00078e0004 */
[----:B------:R-:W-:-:S15]  /*860a0*/  HMMA.16816.F32.BF16 R8, R24, R6, R8 ;  /* 0x000000061808723c */ /* 0x000fde0000041808 */
[----:B------:R-:W-:-:S04]  /*860b0*/  NOP ;  /* 0x0000000000007918 */ /* 0x000fc80000000000 */
        /* <DEDUP_REMOVED lines=8> */
[----:B------:R-:W4:Y:S04]  /*86140*/  LDL.LU R4, [R1+0x450] ;  /* 0x0004500001047983 */ /* 0x000f280000300800 */
[----:B------:R-:W4:Y:S01]  /*86150*/  LDL.LU R5, [R1+0x454] ;  /* 0x0004540001057983 */ /* 0x000f220000300800 */
[----:B------:R-:W-:-:S03]  /*86160*/  MOV R29, R7 ;  /* 0x00000007001d7202 */ /* 0x000fc60000000f00 */
        /* <DEDUP_REMOVED lines=45> */
[----:B------:R-:W-:Y:S01]  /*86440*/  STL.64 [R1+0x2b30], R6 ;  /* 0x002b300601007387 */ /* 0x000fe20000100a00 */
[----:B---3--:R-:W-:-:S15]  /*86450*/  HMMA.16816.F32.BF16 R8, R24, R22, R8 ;  /* 0x000000161808723c */ /* 0x008fde0000041808 */
[----:B------:R-:W-:-:S04]  /*86460*/  NOP ;  /* 0x0000000000007918 */ /* 0x000fc80000000000 */
[----:B------:R-:W-:Y:S04]  /*86470*/  STL.64 [R1+0x430], R8 ;  /* 0x0004300801007387 */ /* 0x000fe80000100a00 */
[----:B------:R0:W-:Y:S04]  /*86480*/  STL.64 [R1+0x438], R10 ;  /* 0x0004380a01007387 */ /* 0x0001e80000100a00 */
[----:B0-----:R-:W2:Y:S04]  /*86490*/  LDL.LU.64 R10, [R1+0x2c58] ;  /* 0x002c5800010a7983 */ /* 0x001ea80000300a00 */
[----:B------:R-:W-:Y:S01]  /*864a0*/  STL.64 [R1+0x2b28], R22 ;  /* 0x002b281601007387 */ /* 0x000fe20000100a00 */
[----:B------:R-:W-:-:S02]  /*864b0*/  IMAD.MOV.U32 R6, RZ, RZ, R2 ;  /* 0x000000ffff067224 */ /* 0x000fc400078e0002 */
[----:B------:R-:W-:Y:S01]  /*864c0*/  IMAD.MOV.U32 R7, RZ, RZ, R0 ;  /* 0x000000ffff077224 */ /* 0x000fe200078e0000 */
[----:B--2---:R-:W-:Y:S01]  /*864d0*/  HMMA.16816.F32.BF16 R24, R24, R10, R12 ;  /* 0x0000000a1818723c */ /* 0x004fe2000004180c */
[----:B------:R-:W2:Y:S04]  /*864e0*/  LDL.LU.64 R14, [R1+0x2c50] ;  /* 0x002c5000010e7983 */ /* 0x000ea80000300a00 */
[----:B------:R-:W2:Y:S01]  /*864f0*/  LDL.LU.64 R12, [R1+0x2c48] ;  /* 0x002c4800010c7983 */ /* 0x000ea20000300a00 */
[----:B------:R-:W-:Y:S02]  /*86500*/  IMAD.MOV.U32 R2, RZ, RZ, R10 ;  /* 0x000000ffff027224 */ /* 0x000fe400078e000a */
[----:B------:R-:W-:-:S11]  /*86510*/  IMAD.MOV.U32 R0, RZ, RZ, R11 ;  /* 0x000000ffff007224 */ /* 0x000fd600078e000b */
        /* <DEDUP_REMOVED lines=25> */
[----:B------:R-:W3:-:S13]  /*866b0*/  LDL.LU.64 R12, [R1+0x2bd8] ;  /* 0x002bd800010c7983 */ /* 0x000eda0000300a00 */
[----:B------:R0:W-:Y:S04]  /*866c0*/  STL.64 [R1+0x5b0], R24 ;  /* 0x0005b01801007387 */ /* 0x0001e80000100a00 */
[----:B------:R1:W-:Y:S04]  /*866d0*/  STL.64 [R1+0x5b8], R26 ;  /* 0x0005b81a01007387 */ /* 0x0003e80000100a00 */
[----:B0-----:R-:W2:Y:S04]  /*866e0*/  LDL.LU R24, [R1+0x2e0] ;  /* 0x0002e00001187983 */ /* 0x001ea80000300800 */
[----:B------:R-:W2:Y:S04]  /*866f0*/  LDL.LU R25, [R1+0x2e4] ;  /* 0x0002e40001197983 */ /* 0x000ea80000300800 */
[----:B-1----:R-:W2:Y:S04]  /*86700*/  LDL.LU R26, [R1+0x2e8] ;  /* 0x0002e800011a7983 */ /* 0x002ea80000300800 */
[----:B------:R-:W2:Y:S04]  /*86710*/  LDL.LU R27, [R1+0x2ec] ;  /* 0x0002ec00011b7983 */ /* 0x000ea80000300800 */
[----:B--2---:R0:W-:Y:S04]  /*86720*/  STL.64 [R1+0x2ae0], R26 ;  /* 0x002ae01a01007387 */ /* 0x0041e80000100a00 */
[----:B------:R-:W-:Y:S04]  /*86730*/  STL.64 [R1+0x2ad8], R24 ;  /* 0x002ad81801007387 */ /* 0x000fe80000100a00 */
[----:B0-----:R-:W2:Y:S04]  /*86740*/  LDL.LU.64 R26, [R1+0x198] ;  /* 0x00019800011a7983 */ /* 0x001ea80000300a00 */
[----:B--2---:R0:W-:Y:S04]  /*86750*/  STL.64 [R1+0x2af0], R26 ;  /* 0x002af01a01007387 */ /* 0x0041e80000100a00 */
[----:B0-----:R-:W2:Y:S04]  /*86760*/  LDL.LU.64 R26, [R1+0x1a8] ;  /* 0x0001a800011a7983 */ /* 0x001ea80000300a00 */
[----:B--2---:R0:W-:Y:S04]  /*86770*/  STL.64 [R1+0x2b08], R26 ;  /* 0x002b081a01007387 */ /* 0x0041e80000100a00 */
[----:B------:R-:W2:Y:S04]  /*86780*/  LDL.LU R24, [R1+0x3d0] ;  /* 0x0003d00001187983 */ /* 0x000ea80000300800 */
[----:B------:R-:W2:Y:S04]  /*86790*/  LDL.LU R25, [R1+0x3d4] ;  /* 0x0003d40001197983 */ /* 0x000ea80000300800 */
[----:B0-----:R-:W2:Y:S04]  /*867a0*/  LDL.LU R26, [R1+0x3d8] ;  /* 0x0003d800011a7983 */ /* 0x001ea80000300800 */
[----:B------:R-:W2:Y:S04]  /*867b0*/  LDL.LU R27, [R1+0x3dc] ;  /* 0x0003dc00011b7983 */ /* 0x000ea80000300800 */
[----:B------:R-:W3:Y:S01]  /*867c0*/  LDL.LU R4, [R1+0x350] ;  /* 0x0003500001047983 */ /* 0x000ee20000300800 */
[----:B--2---:R-:W-:-:S15]  /*867d0*/  HMMA.16816.F32.BF16 R24, R8, R6, R24 ;  /* 0x000000060818723c */ /* 0x004fde0000041818 */
[----:B------:R-:W-:-:S04]  /*867e0*/  NOP ;  /* 0x0000000000007918 */ /* 0x000fc80000000000 */
[----:B------:R-:W-:Y:S04]  /*867f0*/  STL.64 [R1+0x5a0], R24 ;  /* 0x0005a01801007387 */ /* 0x000fe80000100a00 */
[----:B------:R-:W-:Y:S04]  /*86800*/  STL.64 [R1+0x5a8], R26 ;  /* 0x0005a81a01007387 */ /* 0x000fe80000100a00 */
[----:B------:R-:W2:Y:S04]  /*86810*/  LDL.LU R5, [R1+0x354] ;  /* 0x0003540001057983 */ /* 0x000ea80000300800 */
[----:B------:R-:W2:Y:S04]  /*86820*/  LDL.LU R6, [R1+0x358] ;  /* 0x0003580001067983 */ /* 0x000ea80000300800 */
[----:B------:R-:W2:Y:S01]  /*86830*/  LDL.LU R7, [R1+0x35c] ;  /* 0x00035c0001077983 */ /* 0x000ea20000300800 */
[----:B---3--:R-:W-:-:S02]  /*86840*/  IMAD.MOV.U32 R18, RZ, RZ, R12 ;  /* 0x000000ffff127224 */ /* 0x008fc400078e000c */
[----:B------:R-:W-:Y:S01]  /*86850*/  IMAD.MOV.U32 R19, RZ, RZ, R29 ;  /* 0x000000ffff137224 */ /* 0x000fe200078e001d */
[----:B--2---:R-:W-:Y:S04]  /*86860*/  STL.64 [R1+0x2b48], R6 ;  /* 0x002b480601007387 */ /* 0x004fe80000100a00 */
[----:B------:R-:W-:Y:S04]  /*86870*/  STL.64 [R1+0x2b40], R4 ;  /* 0x002b400401007387 */ /* 0x000fe80000100a00 */
[----:B------:R-:W2:Y:S04]  /*86880*/  LDL.LU R12, [R1+0x2bd0] ;  /* 0x002bd000010c7983 */ /* 0x000ea80000300800 */
[----:B------:R0:W-:Y:S02]  /*86890*/  STL.64 [R1+0x2b50], R18 ;  /* 0x002b501201007387 */ /* 0x0001e40000100a00 */
[----:B0-----:R-:W-:-:S02]  /*868a0*/  IMAD.MOV.U32 R18, RZ, RZ, R28 ;  /* 0x000000ffff127224 */ /* 0x001fc400078e001c */
[----:B----4-:R-:W-:-:S05]  /*868b0*/  IMAD.MOV.U32 R19, RZ, RZ, R21 ;  /* 0x000000ffff137224 */ /* 0x010fca00078e0015 */
[----:B------:R0:W-:Y:S04]  /*868c0*/  STL.64 [R1+0x2b68], R18 ;  /* 0x002b681201007387 */ /* 0x0001e80000100a00 */
[----:B------:R-:W3:Y:S04]  /*868d0*/  LDL.LU R4, [R1+0x360] ;  /* 0x0003600001047983 */ /* 0x000ee80000300800 */
[----:B------:R-:W3:Y:S04]  /*868e0*/  LDL.LU R5, [R1+0x364] ;  /* 0x0003640001057983 */ /* 0x000ee80000300800 */
[----:B------:R-:W4:Y:S04]  /*868f0*/  LDL.LU R6, [R1+0x368] ;  /* 0x0003680001067983 */ /* 0x000f280000300800 */
[----:B------:R-:W4:Y:S01]  /*86900*/  LDL.LU R7, [R1+0x36c] ;  /* 0x00036c0001077983 */ /* 0x000f220000300800 */
[----:B0-----:R-:W-:Y:S01]  /*86910*/  IMAD.MOV.U32 R18, RZ, RZ, R15 ;  /* 0x000000ffff127224 */ /* 0x001fe200078e000f */
[----:B------:R-:W-:Y:S01]  /*86920*/  MOV R19, R14 ;  /* 0x0000000e00137202 */ /* 0x000fe20000000f00 */
[----:B------:R-:W-:-:S02]  /*86930*/  IMAD.MOV.U32 R14, RZ, RZ, R20 ;  /* 0x000000ffff0e7224 */ /* 0x000fc400078e0014 */
[----:B------:R-:W-:Y:S02]  /*86940*/  IMAD.MOV.U32 R15, RZ, RZ, R17 ;  /* 0x000000ffff0f7224 */ /* 0x000fe400078e0011 */
[----:B------:R0:W-:Y:S02]  /*86950*/  STL.64 [R1+0x2b80], R18 ;  /* 0x002b801201007387 */ /* 0x0001e40000100a00 */
[----:B0-----:R-:W-:Y:S02]  /*86960*/  IMAD.MOV.U32 R18, RZ, RZ, R16 ;  /* 0x000000ffff127224 */ /* 0x001fe400078e0010 */
[----:B------:R-:W-:Y:S01]  /*86970*/  IMAD.MOV.U32 R19, RZ, RZ, R13 ;  /* 0x000000ffff137224 */ /* 0x000fe200078e000d */
[----:B----4-:R-:W-:Y:S04]  /*86980*/  STL.64 [R1+0x2b60], R6 ;  /* 0x002b600601007387 */ /* 0x010fe80000100a00 */
[----:B---3--:R0:W-:Y:S04]  /*86990*/  STL.64 [R1+0x2b58], R4 ;  /* 0x002b580401007387 */ /* 0x0081e80000100a00 */
[----:B0-----:R-:W3:Y:S04]  /*869a0*/  LDL.LU R4, [R1+0x370] ;  /* 0x0003700001047983 */ /* 0x001ee80000300800 */
[----:B------:R-:W3:Y:S04]  /*869b0*/  LDL.LU R5, [R1+0x374] ;  /* 0x0003740001057983 */ /* 0x000ee80000300800 */
[----:B------:R-:W4:Y:S04]  /*869c0*/  LDL.LU R6, [R1+0x378] ;  /* 0x0003780001067983 */ /* 0x000f280000300800 */
[----:B------:R-:W4:Y:S04]  /*869d0*/  LDL.LU R7, [R1+0x37c] ;  /* 0x00037c0001077983 */ /* 0x000f280000300800 */
[----:B------:R-:W-:Y:S04]  /*869e0*/  STL.64 [R1+0x2bb8], R14 ;  /* 0x002bb80e01007387 */ /* 0x000fe80000100a00 */
        /* <DEDUP_REMOVED lines=19> */
[----:B0-----:R-:W3:Y:S04]  /*86b20*/  LDL.LU R4, [R1+0x380] ;  /* 0x0003800001047983 */ /* 0x001ee80000300800 */
[----:B------:R-:W3:Y:S04]  /*86b30*/  LDL.LU R5, [R1+0x384] ;  /* 0x0003840001057983 */ /* 0x000ee80000300800 */
[----:B------:R-:W4:Y:S04]  /*86b40*/  LDL.LU R6, [R1+0x388] ;  /* 0x0003880001067983 */ /* 0x000f280000300800 */
[----:B------:R-:W4:Y:S01]  /*86b50*/  LDL.LU R7, [R1+0x38c] ;  /* 0x00038c0001077983 */ /* 0x000f220000300800 */
[----:B------:R-:W-:-:S02]  /*86b60*/  IMAD.MOV.U32 R14, RZ, RZ, R12 ;  /* 0x000000ffff0e7224 */ /* 0x000fc400078e000c */
[----:B------:R-:W-:Y:S02]  /*86b70*/  IMAD.MOV.U32 R15, RZ, RZ, R3 ;  /* 0x000000ffff0f7224 */ /* 0x000fe400078e0003 */
[----:B------:R-:W-:Y:S02]  /*86b80*/  IMAD.MOV.U32 R26, RZ, RZ, R2 ;  /* 0x000000ffff1a7224 */ /* 0x000fe400078e0002 */
[----:B------:R-:W-:-:S03]  /*86b90*/  IMAD.MOV.U32 R27, RZ, RZ, R0 ;  /* 0x000000ffff1b7224 */ /* 0x000fc600078e0000 */
[C---:B--2---:R-:W-:Y:S01]  /*86ba0*/  HMMA.16816.F32.BF16 R12, R8.reuse, R14, R16 ;  /* 0x0000000e080c723c */ /* 0x044fe20000041810 */
        /* <DEDUP_REMOVED lines=32> */
[----:B0-----:R-:W2:Y:S04]  /*86db0*/  LDL.LU.64 R14, [R1+0x178] ;  /* 0x00017800010e7983 */ /* 0x001ea80000300a00 */
[----:B--2---:R0:W-:Y:S04]  /*86dc0*/  STL.64 [R1+0x2ae8], R14 ;  /* 0x002ae80e01007387 */ /* 0x0041e80000100a00 */
[----:B------:R-:W2:Y:S04]  /*86dd0*/  LDL.LU R12, [R1+0x300] ;  /* 0x00030000010c7983 */ /* 0x000ea80000300800 */
[----:B------:R-:W2:Y:S04]  /*86de0*/  LDL.LU R13, [R1+0x304] ;  /* 0x00030400010d7983 */ /* 0x000ea80000300800 */
[----:B0-----:R-:W2:Y:S04]  /*86df0*/  LDL.LU R14, [R1+0x308] ;  /* 0x00030800010e7983 */ /* 0x001ea80000300800 */
        /* <DEDUP_REMOVED lines=37> */
[----:B0-----:R-:W2:Y:S01]  /*87050*/  LDL.LU.64 R18, [R1+0x188] ;  /* 0x0001880001127983 */ /* 0x001ea20000300a00 */
[----:B---3--:R-:W-:-:S15]  /*87060*/  HMMA.16816.F32.BF16 R20, R8, R6, R20 ;  /* 0x000000060814723c */ /* 0x008fde0000041814 */
        /* <DEDUP_REMOVED lines=12> */
[----:B------:R-:W-:Y:S04]  /*87130*/  STL.64 [R1+0x3d0], R24 ;  /* 0x0003d01801007387 */ /* 0x000fe80000100a00 */
[----:B------:R0:W-:Y:S04]  /*87140*/  STL.64 [R1+0x3d8], R26 ;  /* 0x0003d81a01007387 */ /* 0x0001e80000100a00 */
[----:B0-----:R-:W3:Y:S04]  /*87150*/  LDL.LU.64 R26, [R1+0x2b20] ;  /* 0x002b2000011a7983 */ /* 0x001ee80000300a00 */
[----:B------:R0:W-:Y:S04]  /*87160*/  STL.64 [R1+0x29d0], R22 ;  /* 0x0029d01601007387 */ /* 0x0001e80000100a00 */
[----:B------:R-:W4:Y:S04]  /*87170*/  LDL.LU R20, [R1+0x310] ;  /* 0x0003100001147983 */ /* 0x000f280000300800 */
[----:B------:R-:W4:Y:S04]  /*87180*/  LDL.LU R21, [R1+0x314] ;  /* 0x0003140001157983 */ /* 0x000f280000300800 */
[----:B0-----:R-:W4:Y:S04]  /*87190*/  LDL.LU R22, [R1+0x318] ;  /* 0x0003180001167983 */ /* 0x001f280000300800 */
[----:B------:R-:W4:Y:S01]  /*871a0*/  LDL.LU R23, [R1+0x31c] ;  /* 0x00031c0001177983 */ /* 0x000f220000300800 */
[----:B---3--:R-:W-:Y:S03]  /*871b0*/  HMMA.16816.F32.BF16 R8, R8, R26, R12 ;  /* 0x0000001a0808723c */ /* 0x008fe6000004180c */
[----:B------:R-:W3:Y:S04]  /*871c0*/  LDL.LU.64 R14, [R1+0x2b18] ;  /* 0x002b1800010e7983 */ /* 0x000ee80000300a00 */
[----:B------:R-:W3:Y:S04]  /*871d0*/  LDL.LU.64 R12, [R1+0x2b10] ;  /* 0x002b1000010c7983 */ /* 0x000ee80000300a00 */
[----:B------:R-:W4:Y:S08]  /*871e0*/  LDL.LU.64 R26, [R1+0x2b08] ;  /* 0x002b0800011a7983 */ /* 0x000f300000300a00 */
[----:B------:R-:W-:Y:S04]  /*871f0*/  STL.64 [R1+0x3c0], R8 ;  /* 0x0003c00801007387 */ /* 0x000fe80000100a00 */
[----:B------:R0:W-:Y:S04]  /*87200*/  STL.64 [R1+0x3c8], R10 ;  /* 0x0003c80a01007387 */ /* 0x0001e80000100a00 */
[----:B0-----:R-:W4:Y:S04]  /*87210*/  LDL.LU.64 R10, [R1+0x2b00] ;  /* 0x002b0000010a7983 */ /* 0x001f280000300a00 */
[----:B------:R-:W4:Y:S02]  /*87220*/  LDL.LU.64 R8, [R1+0x2af8] ;  /* 0x002af80001087983 */ /* 0x000f240000300a00 */
[----:B----4-:R-:W-:-:S15]  /*87230*/  HMMA.16816.F32.BF16 R20, R8, R26, R20 ;  /* 0x0000001a0814723c */ /* 0x010fde0000041814 */
[----:B------:R-:W-:-:S04]  /*87240*/  NOP ;  /* 0x0000000000007918 */ /* 0x000fc80000000000 */
[----:B------:R0:W-:Y:S04]  /*87250*/  STL.64 [R1+0xa10], R20 ;  /* 0x000a101401007387 */ /* 0x0001e80000100a00 */
[----:B------:R1:W-:Y:S01]  /*87260*/  STL.64 [R1+0xa18], R22 ;  /* 0x000a181601007387 */ /* 0x0003e20000100a00 */
[----:B0-----:R-:W-:Y:S01]  /*87270*/  IMAD.MOV.U32 R21, RZ, RZ, R26 ;  /* 0x000000ffff157224 */ /* 0x001fe200078e001a */
[----:B------:R-:W-:Y:S02]  /*87280*/  MOV R20, R27 ;  /* 0x0000001b00147202 */ /* 0x000fe40000000f00 */
[----:B------:R-:W3:Y:S02]  /*87290*/  LDL.LU.64 R26, [R1+0x2af0] ;  /* 0x002af000011a7983 */ /* 0x000ee40000300a00 */
[----:B---3--:R-:W-:Y:S01]  /*872a0*/  HMMA.16816.F32.BF16 R12, R8, R26, R12 ;  /* 0x0000001a080c723c */ /* 0x008fe2000004180c */
[----:B-1----:R-:W-:-:S02]  /*872b0*/  IMAD.MOV.U32 R23, RZ, RZ, R26 ;  /* 0x000000ffff177224 */ /* 0x002fc400078e001a */
[----:B------:R-:W-:-:S15]  /*872c0*/  IMAD.MOV.U32 R22, RZ, RZ, R27 ;  /* 0x000000ffff167224 */ /* 0x000fde00078e001b */
[----:B------:R-:W-:Y:S01]  /*872d0*/  NOP ;  /* 0x0000000000007918 */ /* 0x000fe20000000000 */
[----:B------:R-:W-:Y:S04]  /*872e0*/  STL.64 [R1+0x9c0], R12 ;  /* 0x0009c00c01007387 */ /* 0x000fe80000100a00 */
[----:B------:R0:W-:Y:S04]  /*872f0*/  STL.64 [R1+0x9c8], R14 ;  /* 0x0009c80e01007387 */ /* 0x0001e80000100a00 */
[----:B0-----:R-:W3:Y:S04]  /*87300*/  LDL.LU.64 R14, [R1+0x2ae8] ;  /* 0x002ae800010e7983 */ /* 0x001ee80000300a00 */
[----:B------:R-:W3:Y:S04]  /*87310*/  LDL.LU.64 R26, [R1+0x2ae0] ;  /* 0x002ae000011a7983 */ /* 0x000ee80000300a00 */
[----:B------:R-:W3:Y:S01]  /*87320*/  LDL.LU.64 R24, [R1+0x2ad8] ;  /* 0x002ad80001187983 */ /* 0x000ee20000300a00 */
[----:B--2---:R-:W-:Y:S03]  /*87330*/  HMMA.16816.F32.BF16 R4, R8, R18, R4 ;  /* 0x000000120804723c */ /* 0x004fe60000041804 */
[----:B------:R-:W-:Y:S04]  /*87340*/  STL.64 [R1+0x2a38], R22 ;  /* 0x002a381601007387 */ /* 0x000fe80000100a00 */
[----:B------:R-:W-:Y:S01]  /*87350*/  STL.64 [R1+0x2a30], R20 ;  /* 0x002a301401007387 */ /* 0x000fe20000100a00 */
[----:B------:R-:W-:-:S11]  /*87360*/  IMAD.MOV.U32 R29, RZ, RZ, R18 ;  /* 0x000000ffff1d7224 */ /* 0x000fd600078e0012 */
[----:B------:R-:W-:Y:S04]  /*87370*/  STL.64 [R1+0x980], R4 ;  /* 0x0009800401007387 */ /* 0x000fe80000100a00 */
[----:B------:R3:W-:Y:S04]  /*87380*/  STL.64 [R1+0x988], R6 ;  /* 0x0009880601007387 */ /* 0x0007e80000100a00 */
[----:B------:R-:W-:Y:S01]  /*87390*/  STL [R1+0x2a44], R29 ;  /* 0x002a441d01007387 */ /* 0x000fe20000100800 */
[----:B---3--:R-:W-:Y:S01]  /*873a0*/  HMMA.16816.F32.BF16 R4, R8, R14, R24 ;  /* 0x0000000e0804723c */ /* 0x008fe20000041818 */
[----:B------:R-:W-:-:S02]  /*873b0*/  IMAD.MOV.U32 R26, RZ, RZ, R14 ;  /* 0x000000ffff1a7224 */ /* 0x000fc400078e000e */
[----:B------:R-:W-:-:S15]  /*873c0*/  IMAD.MOV.U32 R27, RZ, RZ, R15 ;  /* 0x000000ffff1b7224 */ /* 0x000fde00078e000f */
[----:B------:R-:W-:Y:S01]  /*873d0*/  NOP ;  /* 0x0000000000007918 */ /* 0x000fe20000000000 */
[----:B------:R0:W-:Y:S04]  /*873e0*/  STL.64 [R1+0x810], R4 ;  /* 0x0008100401007387 */ /* 0x0001e80000100a00 */
[----:B------:R1:W-:Y:S04]  /*873f0*/  STL.64 [R1+0x818], R6 ;  /* 0x0008180601007387 */ /* 0x0003e80000100a00 */
[----:B------:R2:W-:Y:S04]  /*87400*/  STL.64 [R1+0x2ad0], R26 ;  /* 0x002ad01a01007387 */ /* 0x0005e80000100a00 */
[----:B------:R-:W3:Y:S04]  /*87410*/  LDL.LU R20, [R1+0x250] ;  /* 0x0002500001147983 */ /* 0x000ee80000300800 */
[----:B------:R-:W3:Y:S04]  /*87420*/  LDL.LU R21, [R1+0x254] ;  /* 0x0002540001157983 */ /* 0x000ee80000300800 */
[----:B------:R-:W4:Y:S04]  /*87430*/  LDL.LU R22, [R1+0x258] ;  /* 0x0002580001167983 */ /* 0x000f280000300800 */
[----:B------:R-:W4:Y:S04]  /*87440*/  LDL.LU R23, [R1+0x25c] ;  /* 0x00025c0001177983 */ /* 0x000f280000300800 */
[----:B0-----:R-:W3:Y:S04]  /*87450*/  LDL.LU R4, [R1+0x2b0] ;  /* 0x0002b00001047983 */ /* 0x001ee80000300800 */
[----:B------:R-:W3:Y:S04]  /*87460*/  LDL.LU R5, [R1+0x2b4] ;  /* 0x0002b40001057983 */ /* 0x000ee80000300800 */
[----:B-1----:R-:W3:Y:S04]  /*87470*/  LDL.LU R6, [R1+0x2b8] ;  /* 0x0002b80001067983 */ /* 0x002ee80000300800 */
[----:B------:R-:W3:Y:S04]  /*87480*/  LDL.LU R7, [R1+0x2bc] ;  /* 0x0002bc0001077983 */ /* 0x000ee80000300800 */
[----:B------:R-:W4:Y:S04]  /*87490*/  LDL.LU R24, [R1+0x2d0] ;  /* 0x0002d00001187983 */ /* 0x000f280000300800 */
[----:B------:R-:W4:Y:S04]  /*874a0*/  LDL.LU R25, [R1+0x2d4] ;  /* 0x0002d40001197983 */ /* 0x000f280000300800 */
[----:B--2---:R-:W2:Y:S04]  /*874b0*/  LDL.LU R26, [R1+0x2d8] ;  /* 0x0002d800011a7983 */ /* 0x004ea80000300800 */
[----:B------:R-:W2:Y:S04]  /*874c0*/  LDL.LU R27, [R1+0x2dc] ;  /* 0x0002dc00011b7983 */ /* 0x000ea80000300800 */
[----:B---3--:R0:W-:Y:S04]  /*874d0*/  STL.64 [R1+0x2ab8], R6 ;  /* 0x002ab80601007387 */ /* 0x0081e80000100a00 */
[----:B------:R-:W-:Y:S04]  /*874e0*/  STL.64 [R1+0x2ab0], R4 ;  /* 0x002ab00401007387 */ /* 0x000fe80000100a00 */
[----:B0-----:R-:W3:Y:S04]  /*874f0*/  LDL.LU.64 R6, [R1+0x158] ;  /* 0x0001580001067983 */ /* 0x001ee80000300a00 */
[----:B---3--:R0:W-:Y:S04]  /*87500*/  STL.64 [R1+0x2ac8], R6 ;  /* 0x002ac80601007387 */ /* 0x0081e80000100a00 */
[----:B0-----:R-:W2:Y:S04]  /*87510*/  LDL.LU.64 R6, [R1+0x168] ;  /* 0x0001680001067983 */ /* 0x001ea80000300a00 */
[----:B------:R-:W3:Y:S01]  /*87520*/  LDL.LU.64 R14, [R1+0x148] ;  /* 0x00014800010e7983 */ /* 0x000ee20000300a00 */
[----:B------:R-:W-:-:S03]  /*87530*/  IMAD.MOV.U32 R28, RZ, RZ, R19 ;  /* 0x000000ffff1c7224 */ /* 0x000fc600078e0013 */
[----:B---3--:R0:W-:Y:S04]  /*87540*/  STL.64 [R1+0x2ac0], R14 ;  /* 0x002ac00e01007387 */ /* 0x0081e80000100a00 */
[----:B------:R-:W3:Y:S04]  /*87550*/  LDL.LU R12, [R1+0x2c0] ;  /* 0x0002c000010c7983 */ /* 0x000ee80000300800 */
[----:B------:R-:W3:Y:S04]  /*87560*/  LDL.LU R13, [R1+0x2c4] ;  /* 0x0002c400010d7983 */ /* 0x000ee80000300800 */
[----:B0-----:R-:W3:Y:S04]  /*87570*/  LDL.LU R14, [R1+0x2c8] ;  /* 0x0002c800010e7983 */ /* 0x001ee80000300800 */
[----:B------:R-:W3:Y:S04]  /*87580*/  LDL.LU R15, [R1+0x2cc] ;  /* 0x0002cc00010f7983 */ /* 0x000ee80000300800 */
        /* <DEDUP_REMOVED lines=18> */
[----:B------:R0:W-:Y:S04]  /*876b0*/  STL.64 [R1+0x2a60], R22 ;  /* 0x002a601601007387 */ /* 0x0001e80000100a00 */
[----:B----4-:R-:W-:Y:S04]  /*876c0*/  STL.64 [R1+0x2a58], R20 ;  /* 0x002a581401007387 */ /* 0x010fe80000100a00 */
[----:B0-----:R-:W4:Y:S01]  /*876d0*/  LDL.LU.64 R22, [R1+0x108] ;  /* 0x0001080001167983 */ /* 0x001f220000300a00 */
[----:B------:R-:W-:Y:S03]  /*876e0*/  HMMA.16816.F32.BF16 R24, R8, R6, R24 ;  /* 0x000000060818723c */ /* 0x000fe60000041818 */
[----:B----4-:R0:W-:Y:S04]  /*876f0*/  STL.64 [R1+0x2a78], R22 ;  /* 0x002a781601007387 */ /* 0x0101e80000100a00 */
[----:B0-----:R-:W4:Y:S01]  /*87700*/  LDL.LU.64 R22, [R1+0x118] ;  /* 0x0001180001167983 */ /* 0x001f220000300a00 */
[----:B------:R-:W-:-:S03]  /*87710*/  IMAD.MOV.U32 R2, RZ, RZ, R7 ;  /* 0x000000ffff027224 */ /* 0x000fc600078e0007 */
[----:B----4-:R0:W-:Y:S04]  /*87720*/  STL.64 [R1+0x2a98], R22 ;  /* 0x002a981601007387 */ /* 0x0101e80000100a00 */
[----:B------:R-:W4:Y:S04]  /*87730*/  LDL.LU R20, [R1+0x290] ;  /* 0x0002900001147983 */ /* 0x000f280000300800 */
[----:B------:R-:W4:Y:S04]  /*87740*/  LDL.LU R21, [R1+0x294] ;  /* 0x0002940001157983 */ /* 0x000f280000300800 */
[----:B0-----:R-:W4:Y:S04]  /*87750*/  LDL.LU R22, [R1+0x298] ;  /* 0x0002980001167983 */ /* 0x001f280000300800 */
[----:B------:R-:W4:Y:S04]  /*87760*/  LDL.LU R23, [R1+0x29c] ;  /* 0x00029c0001177983 */ /* 0x000f280000300800 */
[----:B------:R0:W-:Y:S04]  /*87770*/  STL.64 [R1+0x7f0], R24 ;  /* 0x0007f01801007387 */ /* 0x0001e80000100a00 */
[----:B------:R1:W-:Y:S01]  /*87780*/  STL.64 [R1+0x7f8], R26 ;  /* 0x0007f81a01007387 */ /* 0x0003e20000100a00 */
[----:B0-----:R-:W-:-:S03]  /*87790*/  IMAD.MOV.U32 R25, RZ, RZ, R6 ;  /* 0x000000ffff197224 */ /* 0x001fc600078e0006 */
[----:B-1----:R-:W2:Y:S04]  /*877a0*/  LDL.LU.64 R26, [R1+0x2ad0] ;  /* 0x002ad000011a7983 */ /* 0x002ea80000300a00 */
[----:B------:R-:W3:Y:S02]  /*877b0*/  LDL.LU.64 R6, [R1+0x2ac8] ;  /* 0x002ac80001067983 */ /* 0x000ee40000300a00 */
        /* <DEDUP_REMOVED lines=16> */
[----:B--2---:R-:W-:Y:S04]  /*878c0*/  STL.64 [R1+0x2a70], R26 ;  /* 0x002a701a01007387 */ /* 0x004fe80000100a00 */
[----:B------:R0:W-:Y:S04]  /*878d0*/  STL.64 [R1+0x2a68], R24 ;  /* 0x002a681801007387 */ /* 0x0001e80000100a00 */
[----:B0-----:R-:W2:Y:S04]  /*878e0*/  LDL.LU R24, [R1+0x270] ;  /* 0x0002700001187983 */ /* 0x001ea80000300800 */
[----:B------:R-:W2:Y:S04]  /*878f0*/  LDL.LU R25, [R1+0x274] ;  /* 0x0002740001197983 */ /* 0x000ea80000300800 */
[----:B------:R-:W2:Y:S04]  /*87900*/  LDL.LU R26, [R1+0x278] ;  /* 0x00027800011a7983 */ /* 0x000ea80000300800 */
[----:B------:R-:W2:Y:S01]  /*87910*/  LDL.LU R27, [R1+0x27c] ;  /* 0x00027c00011b7983 */ /* 0x000ea20000300800 */
[----:B---3--:R-:W-:Y:S01]  /*87920*/  HMMA.16816.F32.BF16 R16, R8, R14, R16 ;  /* 0x0000000e0810723c */ /* 0x008fe20000041810 */
[----:B------:R-:W-:-:S02]  /*87930*/  IMAD.MOV.U32 R5, RZ, RZ, R14 ;  /* 0x000000ffff057224 */ /* 0x000fc400078e000e */
[----:B------:R-:W-:-:S15]  /*87940*/  IMAD.MOV.U32 R4, RZ, RZ, R15 ;  /* 0x000000ffff047224 */ /* 0x000fde00078e000f */
[----:B------:R-:W-:Y:S01]  /*87950*/  NOP ;  /* 0x0000000000007918 */ /* 0x000fe20000000000 */
[----:B------:R-:W-:Y:S04]  /*87960*/  STL.64 [R1+0x770], R16 ;  /* 0x0007701001007387 */ /* 0x000fe80000100a00 */
[----:B------:R0:W-:Y:S04]  /*87970*/  STL.64 [R1+0x778], R18 ;  /* 0x0007781201007387 */ /* 0x0001e80000100a00 */
[----:B0-----:R-:W4:Y:S04]  /*87980*/  LDL.LU.64 R18, [R1+0x2aa0] ;  /* 0x002aa00001127983 */ /* 0x001f280000300a00 */
[----:B------:R-:W3:Y:S04]  /*87990*/  LDL.LU R12, [R1] ;  /* 0x00000000010c7983 */ /* 0x000ee80000300800 */
[----:B------:R-:W3:Y:S04]  /*879a0*/  LDL.LU R13, [R1+0x4] ;  /* 0x00000400010d7983 */ /* 0x000ee80000300800 */
[----:B------:R-:W2:Y:S04]  /*879b0*/  LDL.LU R14, [R1+0x8] ;  /* 0x00000800010e7983 */ /* 0x000ea80000300800 */
[----:B------:R-:W2:Y:S01]  /*879c0*/  LDL.LU R15, [R1+0xc] ;  /* 0x00000c00010f7983 */ /* 0x000ea20000300800 */
[----:B----4-:R-:W-:Y:S03]  /*879d0*/  HMMA.16816.F32.BF16 R20, R8, R18, R20 ;  /* 0x000000120814723c */ /* 0x010fe60000041814 */
[----:B--2---:R0:W-:Y:S04]  /*879e0*/  STL.64 [R1+0x2898], R14 ;  /* 0x0028980e01007387 */ /* 0x0041e80000100a00 */
[----:B---3--:R1:W-:Y:S04]  /*879f0*/  STL.64 [R1+0x2890], R12 ;  /* 0x0028900c01007387 */ /* 0x0083e80000100a00 */
[----:B0-----:R-:W2:Y:S04]  /*87a00*/  LDL.LU R14, [R1+0xf8] ;  /* 0x0000f800010e7983 */ /* 0x001ea80000300800 */
[----:B------:R-:W2:Y:S04]  /*87a10*/  LDL.LU R15, [R1+0xfc] ;  /* 0x0000fc00010f7983 */ /* 0x000ea80000300800 */
[----:B------:R-:W-:Y:S04]  /*87a20*/  STL.64 [R1+0x760], R20 ;  /* 0x0007601401007387 */ /* 0x000fe80000100a00 */
[----:B------:R0:W-:Y:S01]  /*87a30*/  STL.64 [R1+0x768], R22 ;  /* 0x0007681601007387 */ /* 0x0001e20000100a00 */
[----:B-1----:R-:W-:-:S02]  /*87a40*/  IMAD.MOV.U32 R13, RZ, RZ, R18 ;  /* 0x000000ffff0d7224 */ /* 0x002fc400078e0012 */
[----:B------:R-:W-:Y:S01]  /*87a50*/  IMAD.MOV.U32 R12, RZ, RZ, R19 ;  /* 0x000000ffff0c7224 */ /* 0x000fe200078e0013 */
[----:B0-----:R-:W3:Y:S04]  /*87a60*/  LDL.LU.64 R22, [R1+0x2a98] ;  /* 0x002a980001167983 */ /* 0x001ee80000300a00 */
        /* <DEDUP_REMOVED lines=9> */
[----:B------:R-:W4:Y:S02]  /*87b00*/  LDL.LU.64 R22, [R1+0x2a78] ;  /* 0x002a780001167983 */ /* 0x000f240000300a00 */
[----:B----4-:R-:W-:Y:S01]  /*87b10*/  HMMA.16816.F32.BF16 R24, R8, R22, R24 ;  /* 0x000000160818723c */ /* 0x010fe20000041818 */
[----:B------:R-:W-:Y:S01]  /*87b20*/  IMAD.MOV.U32 R29, RZ, RZ, R22 ;  /* 0x000000ffff1d7224 */ /* 0x000fe200078e0016 */
[----:B------:R-:W-:-:S15]  /*87b30*/  MOV R6, R23 ;  /* 0x0000001700067202 */ /* 0x000fde0000000f00 */
[----:B------:R-:W-:Y:S02]  /*87b40*/  NOP ;  /* 0x0000000000007918 */ /* 0x000fe40000000000 */
[----:B------:R-:W-:Y:S04]  /*87b50*/  STL.64 [R1+0x740], R24 ;  /* 0x0007401801007387 */ /* 0x000fe80000100a00 */
[----:B------:R0:W-:Y:S04]  /*87b60*/  STL.64 [R1+0x748], R26 ;  /* 0x0007481a01007387 */ /* 0x0001e80000100a00 */
[----:B0-----:R-:W4:Y:S04]  /*87b70*/  LDL.LU.64 R26, [R1+0x2a70] ;  /* 0x002a7000011a7983 */ /* 0x001f280000300a00 */
[----:B------:R-:W2:Y:S04]  /*87b80*/  LDL.LU.64 R24, [R1+0x2a68] ;  /* 0x002a680001187983 */ /* 0x000ea80000300a00 */
[----:B------:R-:W2:Y:S04]  /*87b90*/  LDL.LU.64 R22, [R1+0x2a60] ;  /* 0x002a600001167983 */ /* 0x000ea80000300a00 */
[----:B------:R-:W2:Y:S02]  /*87ba0*/  LDL.LU.64 R20, [R1+0x2a58] ;  /* 0x002a580001147983 */ /* 0x000ea40000300a00 */
[----:B--2---:R-:W-:-:S15]  /*87bb0*/  HMMA.16816.F32.BF16 R20, R8, R14, R20 ;  /* 0x0000000e0814723c */ /* 0x004fde0000041814 */
[----:B------:R-:W-:-:S04]  /*87bc0*/  NOP ;  /* 0x0000000000007918 */ /* 0x000fc80000000000 */
[----:B------:R-:W-:Y:S04]  /*87bd0*/  STL.64 [R1+0x730], R20 ;  /* 0x0007301401007387 */ /* 0x000fe80000100a00 */
[----:B------:R0:W-:Y:S04]  /*87be0*/  STL.64 [R1+0x738], R22 ;  /* 0x0007381601007387 */ /* 0x0001e80000100a00 */
[----:B0-----:R-:W3:Y:S04]  /*87bf0*/  LDL.LU.64 R22, [R1+0x2a50] ;  /* 0x002a500001167983 */ /* 0x001ee80000300a00 */
[----:B------:R-:W3:Y:S04]  /*87c00*/  LDL.LU.64 R20, [R1+0x2a48] ;  /* 0x002a480001147983 */ /* 0x000ee80000300a00 */
[----:B------:R0:W-:Y:S02]  /*87c10*/  STL.64 [R1+0x28a8], R14 ;  /* 0x0028a80e01007387 */ /* 0x0001e40000100a00 */
[----:B0-----:R-:W-:-:S02]  /*87c20*/  IMAD.MOV.U32 R14, RZ, RZ, R29 ;  /* 0x000000ffff0e7224 */ /* 0x001fc400078e001d */
[----:B------:R-:W-:Y:S01]  /*87c30*/  IMAD.MOV.U32 R15, RZ, RZ, R6 ;  /* 0x000000ffff0f7224 */ /* 0x000fe200078e0006 */
[----:B------:R-:W2:Y:S04]  /*87c40*/  LDL.LU R29, [R1+0x2a44] ;  /* 0x002a4400011d7983 */ /* 0x000ea80000300800 */
[----:B------:R-:W2:Y:S04]  /*87c50*/  LDL.LU R6, [R1+0x2a40] ;  /* 0x002a400001067983 */ /* 0x000ea80000300800 */
[----:B------:R0:W-:Y:S02]  /*87c60*/  STL.64 [R1+0x28c0], R14 ;  /* 0x0028c00e01007387 */ /* 0x0001e40000100a00 */
[----:B0-----:R-:W-:-:S02]  /*87c70*/  IMAD.MOV.U32 R14, RZ, RZ, R17 ;  /* 0x000000ffff0e7224 */ /* 0x001fc400078e0011 */
[----:B------:R-:W-:Y:S01]  /*87c80*/  IMAD.MOV.U32 R15, RZ, RZ, R16 ;  /* 0x000000ffff0f7224 */ /* 0x000fe200078e0010 */
[----:B---3--:R-:W-:-:S15]  /*87c90*/  HMMA.16816.F32.BF16 R20, R8, R18, R20 ;  /* 0x000000120814723c */ /* 0x008fde0000041814 */
[----:B------:R-:W-:-:S04]  /*87ca0*/  NOP ;  /* 0x0000000000007918 */ /* 0x000fc80000000000 */
[----:B------:R-:W-:Y:S04]  /*87cb0*/  STL.64 [R1+0x720], R20 ;  /* 0x0007201401007387 */ /* 0x000fe80000100a00 */
[----:B------:R0:W-:Y:S04]  /*87cc0*/  STL.64 [R1+0x728], R22 ;  /* 0x0007281601007387 */ /* 0x0001e80000100a00 */
[----:B0-----:R-:W3:Y:S04]  /*87cd0*/  LDL.LU.64 R22, [R1+0x2a38] ;  /* 0x002a380001167983 */ /* 0x001ee80000300a00 */
[----:B------:R-:W2:Y:S04]  /*87ce0*/  LDL.LU.64 R20, [R1+0x2a30] ;  /* 0x002a300001147983 */ /* 0x000ea80000300a00 */
        /* <DEDUP_REMOVED lines=26> */
[----:B0-----:R-:W-:Y:S01]  /*87e90*/  IMAD.MOV.U32 R14, RZ, RZ, R0 ;  /* 0x000000ffff0e7224 */ /* 0x001fe200078e0000 */
[----:B------:R-:W-:Y:S01]  /*87ea0*/  MOV R15, R3 ;  /* 0x00000003000f7202 */ /* 0x000fe20000000f00 */
[----:B------:R-:W2:Y:S04]  /*87eb0*/  LDL.LU R0, [R1+0x2a24] ;  /* 0x002a240001007983 */ /* 0x000ea80000300800 */
[----:B------:R-:W2:Y:S04]  /*87ec0*/  LDL.LU R3, [R1+0x2a20] ;  /* 0x002a200001037983 */ /* 0x000ea80000300800 */
[----:B------:R-:W-:Y:S04]  /*87ed0*/  STL.64 [R1+0x2930], R14 ;  /* 0x0029300e01007387 */ /* 0x000fe80000100a00 */
[----:B------:R-:W-:Y:S04]  /*87ee0*/  STL.64 [R1+0x28d0], R18 ;  /* 0x0028d01201007387 */ /* 0x000fe80000100a00 */
[----:B------:R0:W-:Y:S04]  /*87ef0*/  STL.64 [R1+0x28c8], R16 ;  /* 0x0028c81001007387 */ /* 0x0001e80000100a00 */
[----:B0-----:R-:W2:Y:S04]  /*87f00*/  LDL.LU R16, [R1+0x60] ;  /* 0x0000600001107983 */ /* 0x001ea80000300800 */
[----:B------:R-:W2:Y:S04]  /*87f10*/  LDL.LU R17, [R1+0x64] ;  /* 0x0000640001117983 */ /* 0x000ea80000300800 */
[----:B------:R-:W2:Y:S04]  /*87f20*/  LDL.LU R18, [R1+0x68] ;  /* 0x0000680001127983 */ /* 0x000ea80000300800 */
[----:B------:R-:W2:Y:S01]  /*87f30*/  LDL.LU R19, [R1+0x6c] ;  /* 0x00006c0001137983 */ /* 0x000ea20000300800 */
[----:B------:R-:W-:-:S03]  /*87f40*/  IMAD.MOV.U32 R14, RZ, RZ, R25 ;  /* 0x000000ffff0e7224 */ /* 0x000fc600078e0019 */
[----:B------:R-:W3:Y:S01]  /*87f50*/  LDL.LU R25, [R1+0x2a1c] ;  /* 0x002a1c0001197983 */ /* 0x000ee20000300800 */
[----:B------:R-:W-:-:S03]  /*87f60*/  IMAD.MOV.U32 R15, RZ, RZ, R2 ;  /* 0x000000ffff0f7224 */ /* 0x000fc600078e0002 */
[----:B------:R-:W3:Y:S04]  /*87f70*/  LDL.LU R2, [R1+0x2a18] ;  /* 0x002a180001027983 */ /* 0x000ee80000300800 */
[----:B------:R4:W-:Y:S02]  /*87f80*/  STL.64 [R1+0x2948], R14 ;  /* 0x0029480e01007387 */ /* 0x0009e40000100a00 */
[----:B----4-:R-:W-:Y:S02]  /*87f90*/  IMAD.MOV.U32 R14, RZ, RZ, R26 ;  /* 0x000000ffff0e7224 */ /* 0x010fe400078e001a */
[----:B------:R-:W-:Y:S01]  /*87fa0*/  IMAD.MOV.U32 R15, RZ, RZ, R27 ;  /* 0x000000ffff0f7224 */ /* 0x000fe200078e001b */
[----:B--2---:R-:W-:Y:S04]  /*87fb0*/  STL.64 [R1+0x28e8], R18 ;  /* 0x0028e81201007387 */ /* 0x004fe80000100a00 */
[----:B------:R0:W-:Y:S02]  /*87fc0*/  STL.64 [R1+0x28e0], R16 ;  /* 0x0028e01001007387 */ /* 0x0001e40000100a00 */
[----:B0-----:R-:W-:-:S02]  /*87fd0*/  IMAD.MOV.U32 R16, RZ, RZ, R3 ;  /* 0x000000ffff107224 */ /* 0x001fc400078e0003 */
[----:B------:R-:W-:Y:S01]  /*87fe0*/  IMAD.MOV.U32 R17, RZ, RZ, R0 ;  /* 0x000000ffff117224 */ /* 0x000fe200078e0000 */
[----:B------:R-:W2:Y:S04]  /*87ff0*/  LDL.LU R3, [R1+0x2a14] ;  /* 0x002a140001037983 */ /* 0x000ea80000300800 */
[----:B------:R-:W4:Y:S01]  /*88000*/  LDL.LU R0, [R1+0x2a10] ;  /* 0x002a100001007983 */ /* 0x000f220000300800 */
[----:B------:R-:W-:Y:S02]  /*88010*/  IMAD.MOV.U32 R18, RZ, RZ, R24 ;  /* 0x000000ffff127224 */ /* 0x000fe400078e0018 */
[----:B---3--:R-:W-:Y:S01]  /*88020*/  IMAD.MOV.U32 R19, RZ, RZ, R25 ;  /* 0x000000ffff137224 */ /* 0x008fe200078e0019 */
[----:B------:R-:W3:Y:S04]  /*88030*/  LDL.LU R24, [R1+0x2a0c] ;  /* 0x002a0c0001187983 */ /* 0x000ee80000300800 */
[----:B------:R-:W3:Y:S04]  /*88040*/  LDL.LU R25, [R1+0x2a08] ;  /* 0x002a080001197983 */ /* 0x000ee80000300800 */
[----:B------:R-:W3:Y:S04]  /*88050*/  LDL.LU R26, [R1+0x2a04] ;  /* 0x002a0400011a7983 */ /* 0x000ee80000300800 */
[----:B------:R-:W3:Y:S04]  /*88060*/  LDL.LU R27, [R1+0x2a00] ;  /* 0x002a0000011b7983 */ /* 0x000ee80000300800 */
[----:B------:R-:W-:Y:S04]  /*88070*/  STL.64 [R1+0x2960], R14 ;  /* 0x0029600e01007387 */ /* 0x000fe80000100a00 */
[----:B------:R-:W-:Y:S04]  /*88080*/  STL.64 [R1+0x2910], R18 ;  /* 0x0029101201007387 */ /* 0x000fe80000100a00 */
[----:B------:R0:W-:Y:S04]  /*88090*/  STL.64 [R1+0x2908], R16 ;  /* 0x0029081001007387 */ /* 0x0001e80000100a00 */
[----:B0-----:R-:W3:Y:S01]  /*880a0*/  LDL.LU R16, [R1+0x1b0] ;  /* 0x0001b00001107983 */ /* 0x001ee20000300800 */
[----:B------:R-:W-:-:S02]  /*880b0*/  IMAD.MOV.U32 R14, RZ, RZ, R29 ;  /* 0x000000ffff0e7224 */ /* 0x000fc400078e001d */
[----:B------:R-:W-:Y:S02]  /*880c0*/  IMAD.MOV.U32 R15, RZ, RZ, R28 ;  /* 0x000000ffff0f7224 */ /* 0x000fe400078e001c */
[----:B------:R-:W-:Y:S01]  /*880d0*/  IMAD.MOV.U32 R19, RZ, RZ, R2 ;  /* 0x000000ffff137224 */ /* 0x000fe200078e0002 */
[----:B--2---:R-:W-:Y:S01]  /*880e0*/  MOV R18, R3 ;  /* 0x0000000300127202 */ /* 0x004fe20000000f00 */
[----:B----4-:R-:W-:Y:S02]  /*880f0*/  IMAD.MOV.U32 R17, RZ, RZ, R0 ;  /* 0x000000ffff117224 */ /* 0x010fe400078e0000 */
[----:B------:R-:W2:Y:S04]  /*88100*/  LDL.LU R0, [R1+0x29fc] ;  /* 0x0029fc0001007983 */ /* 0x000ea80000300800 */
[----:B------:R-:W4:Y:S04]  /*88110*/  LDL.LU R3, [R1+0x29f8] ;  /* 0x0029f80001037983 */ /* 0x000f280000300800 */
[----:B------:R-:W4:Y:S04]  /*88120*/  LDL.LU R2, [R1+0x29f4] ;  /* 0x0029f40001027983 */ /* 0x000f280000300800 */
[----:B------:R0:W-:Y:S04]  /*88130*/  STL.64 [R1+0x2978], R14 ;  /* 0x0029780e01007387 */ /* 0x0001e80000100a00 */
[----:B------:R3:W-:Y:S01]  /*88140*/  STL.64 [R1+0x2928], R18 ;  /* 0x0029281201007387 */ /* 0x0007e20000100a00 */
[----:B0-----:R-:W-:-:S02]  /*88150*/  IMAD.MOV.U32 R14, RZ, RZ, R23 ;  /* 0x000000ffff0e7224 */ /* 0x001fc400078e0017 */
[----:B------:R-:W-:Y:S02]  /*88160*/  IMAD.MOV.U32 R15, RZ, RZ, R22 ;  /* 0x000000ffff0f7224 */ /* 0x000fe400078e0016 */
[----:B---3--:R-:W-:Y:S01]  /*88170*/  IMAD.MOV.U32 R19, RZ, RZ, R24 ;  /* 0x000000ffff137224 */ /* 0x008fe200078e0018 */
[----:B------:R0:W-:Y:S04]  /*88180*/  STL.64 [R1+0x2920], R16 ;  /* 0x0029201001007387 */ /* 0x0001e80000100a00 */
[----:B------:R1:W-:Y:S01]  /*88190*/  STL.64 [R1+0x2990], R14 ;  /* 0x0029900e01007387 */ /* 0x0003e20000100a00 */
[----:B------:R-:W-:-:S03]  /*881a0*/  IMAD.MOV.U32 R18, RZ, RZ, R25 ;  /* 0x000000ffff127224 */ /* 0x000fc600078e0019 */
[----:B------:R-:W3:Y:S04]  /*881b0*/  LDL.LU R24, [R1+0x230] ;  /* 0x0002300001187983 */ /* 0x000ee80000300800 */
[----:B------:R-:W3:Y:S01]  /*881c0*/  LDL.LU R25, [R1+0x234] ;  /* 0x0002340001197983 */ /* 0x000ee20000300800 */
[----:B0-----:R-:W-:Y:S02]  /*881d0*/  IMAD.MOV.U32 R17, RZ, RZ, R26 ;  /* 0x000000ffff117224 */ /* 0x001fe400078e001a */
[----:B------:R-:W-:Y:S01]  /*881e0*/  IMAD.MOV.U32 R16, RZ, RZ, R27 ;  /* 0x000000ffff107224 */ /* 0x000fe200078e001b */
[----:B------:R-:W3:Y:S01]  /*881f0*/  LDL.LU R26, [R1+0x238] ;  /* 0x00023800011a7983 */ /* 0x000ee20000300800 */
[----:B-1----:R-:W-:Y:S01]  /*88200*/  MOV R14, R21 ;  /* 0x00000015000e7202 */ /* 0x002fe20000000f00 */
[----:B------:R-:W-:-:S02]  /*88210*/  IMAD.MOV.U32 R15, RZ, RZ, R20 ;  /* 0x000000ffff0f7224 */ /* 0x000fc400078e0014 */
[----:B------:R-:W3:Y:S04]  /*88220*/  LDL.LU R27, [R1+0x23c] ;  /* 0x00023c00011b7983 */ /* 0x000ee80000300800 */
[----:B------:R-:W3:Y:S04]  /*88230*/  LDL.LU R20, [R1+0x240] ;  /* 0x0002400001147983 */ /* 0x000ee80000300800 */
[----:B------:R-:W3:Y:S04]  /*88240*/  LDL.LU R21, [R1+0x244] ;  /* 0x0002440001157983 */ /* 0x000ee80000300800 */
[----:B------:R-:W3:Y:S04]  /*88250*/  LDL.LU R22, [R1+0x248] ;  /* 0x0002480001167983 */ /* 0x000ee80000300800 */
[----:B------:R-:W3:Y:S04]  /*88260*/  LDL.LU R23, [R1+0x24c] ;  /* 0x00024c0001177983 */ /* 0x000ee80000300800 */
[----:B------:R0:W-:Y:S04]  /*88270*/  STL.64 [R1+0x29b8], R14 ;  /* 0x0029b80e01007387 */ /* 0x0001e80000100a00 */
[----:B0-----:R-:W3:Y:S04]  /*88280*/  LDL.LU.64 R14, [R1+0xb8] ;  /* 0x0000b800010e7983 */ /* 0x001ee80000300a00 */
[----:B------:R-:W-:Y:S04]  /*88290*/  STL.64 [R1+0x2940], R18 ;  /* 0x0029401201007387 */ /* 0x000fe80000100a00 */
[----:B------:R0:W-:Y:S04]  /*882a0*/  STL.64 [R1+0x2938], R16 ;  /* 0x0029381001007387 */ /* 0x0001e80000100a00 */
[----:B0-----:R-:W3:Y:S01]  /*882b0*/  LDL.LU R16, [R1+0x1d0] ;  /* 0x0001d00001107983 */ /* 0x001ee20000300800 */
[----:B--2---:R-:W-:-:S02]  /*882c0*/  IMAD.MOV.U32 R19, RZ, RZ, R0 ;  /* 0x000000ffff137224 */ /* 0x004fc400078e0000 */
[----:B----4-:R-:W-:Y:S02]  /*882d0*/  IMAD.MOV.U32 R18, RZ, RZ, R3 ;  /* 0x000000ffff127224 */ /* 0x010fe400078e0003 */
[----:B------:R-:W-:Y:S02]  /*882e0*/  IMAD.MOV.U32 R17, RZ, RZ, R2 ;  /* 0x000000ffff117224 */ /* 0x000fe400078e0002 */
[----:B------:R-:W2:Y:S04]  /*882f0*/  LDL.LU R2, [R1+0x29f0] ;  /* 0x0029f00001027983 */ /* 0x000ea80000300800 */
[----:B------:R-:W4:Y:S04]  /*88300*/  LDL.LU R3, [R1+0x29ec] ;  /* 0x0029ec0001037983 */ /* 0x000f280000300800 */
[----:B------:R-:W2:Y:S04]  /*88310*/  LDL.LU R0, [R1+0x29e8] ;  /* 0x0029e80001007983 */ /* 0x000ea80000300800 */
[----:B------:R-:W-:Y:S04]  /*88320*/  STL.64 [R1+0x2958], R18 ;  /* 0x0029581201007387 */ /* 0x000fe80000100a00 */
[----:B---3--:R0:W-:Y:S04]  /*88330*/  STL.64 [R1+0x2950], R16 ;  /* 0x0029501001007387 */ /* 0x0081e80000100a00 */
[----:B0-----:R-:W3:Y:S04]  /*88340*/  LDL.LU R16, [R1+0x1e0] ;  /* 0x0001e00001107983 */ /* 0x001ee80000300800 */
[----:B------:R-:W3:Y:S04]  /*88350*/  LDL.LU R17, [R1+0x1e4] ;  /* 0x0001e40001117983 */ /* 0x000ee80000300800 */
[----:B------:R-:W2:Y:S04]  /*88360*/  LDL.LU R18, [R1+0x1e8] ;  /* 0x0001e80001127983 */ /* 0x000ea80000300800 */
[----:B------:R-:W2:Y:S04]  /*88370*/  LDL.LU R19, [R1+0x1ec] ;  /* 0x0001ec0001137983 */ /* 0x000ea80000300800 */
[----:B--2---:R-:W-:Y:S04]  /*88380*/  STL.64 [R1+0x2970], R18 ;  /* 0x0029701201007387 */ /* 0x004fe80000100a00 */
[----:B---3--:R0:W-:Y:S04]  /*88390*/  STL.64 [R1+0x2968], R16 ;  /* 0x0029681001007387 */ /* 0x0081e80000100a00 */
[----:B0-----:R-:W2:Y:S01]  /*883a0*/  LDL.LU R16, [R1+0x1f0] ;  /* 0x0001f00001107983 */ /* 0x001ea20000300800 */
[----:B----4-:R-:W-:-:S02]  /*883b0*/  IMAD.MOV.U32 R18, RZ, RZ, R3 ;  /* 0x000000ffff127224 */ /* 0x010fc400078e0003 */
[----:B------:R-:W-:Y:S02]  /*883c0*/  IMAD.MOV.U32 R19, RZ, RZ, R2 ;  /* 0x000000ffff137224 */ /* 0x000fe400078e0002 */
[----:B------:R-:W-:Y:S02]  /*883d0*/  IMAD.MOV.U32 R17, RZ, RZ, R0 ;  /* 0x000000ffff117224 */ /* 0x000fe400078e0000 */
[----:B------:R-:W3:Y:S04]  /*883e0*/  LDL.LU R0, [R1+0x29e4] ;  /* 0x0029e40001007983 */ /* 0x000ee80000300800 */
[----:B------:R-:W4:Y:S04]  /*883f0*/  LDL.LU R3, [R1+0x29e0] ;  /* 0x0029e00001037983 */ /* 0x000f280000300800 */
[----:B------:R-:W3:Y:S04]  /*88400*/  LDL.LU R2, [R1+0x29dc] ;  /* 0x0029dc0001027983 */ /* 0x000ee80000300800 */
[----:B------:R-:W-:Y:S01]  /*88410*/  STL.64 [R1+0x2988], R18 ;  /* 0x0029881201007387 */ /* 0x000fe20000100a00 */
[----:B------:R-:W-:Y:S03]  /*88420*/  HMMA.16816.F32.BF16 R20, R8, R6, R20 ;  /* 0x000000060814723c */ /* 0x000fe60000041814 */
[----:B--2---:R0:W-:Y:S04]  /*88430*/  STL.64 [R1+0x2980], R16 ;  /* 0x0029801001007387 */ /* 0x0041e80000100a00 */
[----:B0-----:R-:W2:Y:S04]  /*88440*/  LDL.LU R16, [R1+0x200] ;  /* 0x0002000001107983 */ /* 0x001ea80000300800 */
[----:B------:R-:W2:Y:S04]  /*88450*/  LDL.LU R17, [R1+0x204] ;  /* 0x0002040001117983 */ /* 0x000ea80000300800 */
[----:B------:R-:W2:Y:S04]  /*88460*/  LDL.LU R18, [R1+0x208] ;  /* 0x0002080001127983 */ /* 0x000ea80000300800 */
[----:B------:R-:W2:Y:S04]  /*88470*/  LDL.LU R19, [R1+0x20c] ;  /* 0x00020c0001137983 */ /* 0x000ea80000300800 */
[----:B--2---:R-:W-:Y:S04]  /*88480*/  STL.64 [R1+0x29a0], R18 ;  /* 0x0029a01201007387 */ /* 0x004fe80000100a00 */
[----:B------:R0:W-:Y:S04]  /*88490*/  STL.64 [R1+0x2998], R16 ;  /* 0x0029981001007387 */ /* 0x0001e80000100a00 */
[----:B0-----:R-:W2:Y:S01]  /*884a0*/  LDL.LU R16, [R1+0x210] ;  /* 0x0002100001107983 */ /* 0x001ea20000300800 */
[----:B---3--:R-:W-:-:S03]  /*884b0*/  IMAD.MOV.U32 R17, RZ, RZ, R2 ;  /* 0x000000ffff117224 */ /* 0x008fc600078e0002 */
[----:B------:R-:W3:Y:S04]  /*884c0*/  LDL.LU R2, [R1+0x29d8] ;  /* 0x0029d80001027983 */ /* 0x000ee80000300800 */
        /* <DEDUP_REMOVED lines=8> */
[----:B------:R-:W2:Y:S01]  /*88550*/  LDL.LU.64 R24, [R1+0x29c0] ;  /* 0x0029c00001187983 */ /* 0x000ea20000300a00 */
[----:B----4-:R-:W-:Y:S01]  /*88560*/  IMAD.MOV.U32 R18, RZ, RZ, R3 ;  /* 0x000000ffff127224 */ /* 0x010fe200078e0003 */
[----:B------:R-:W-:Y:S01]  /*88570*/  MOV R19, R0 ;  /* 0x0000000000137202 */ /* 0x000fe20000000f00 */
[----:B------:R-:W-:-:S02]  /*88580*/  IMAD.MOV.U32 R3, RZ, RZ, R14 ;  /* 0x000000ffff037224 */ /* 0x000fc400078e000e */
[----:B------:R-:W-:Y:S01]  /*88590*/  IMAD.MOV.U32 R0, RZ, RZ, R15 ;  /* 0x000000ffff007224 */ /* 0x000fe200078e000f */
[----:B--2---:R-:W-:Y:S01]  /*885a0*/  HMMA.16816.F32.BF16 R24, R8, R14, R24 ;  /* 0x0000000e0818723c */ /* 0x004fe20000041818 */
[----:B------:R-:W2:-:S15]  /*885b0*/  LDL.LU.64 R14, [R1+0x29b8] ;  /* 0x0029b800010e7983 */ /* 0x000e9e0000300a00 */
[----:B------:R-:W-:-:S03]  /*885c0*/  NOP ;  /* 0x0000000000007918 */ /* 0x000fc60000000000 */
[----:B------:R-:W-:Y:S01]  /*885d0*/  STL.64 [R1+0x6f0], R24 ;  /* 0x0006f01801007387 */ /* 0x000fe20000100a00 */
[----:B------:R-:W-:-:S03]  /*885e0*/  IMAD.MOV.U32 R9, RZ, RZ, R26 ;  /* 0x000000ffff097224 */ /* 0x000fc600078e001a */
[----:B------:R0:W-:Y:S01]  /*885f0*/  STL.64 [R1+0x6f8], R26 ;  /* 0x0006f81a01007387 */ /* 0x0001e20000100a00 */
[----:B------:R-:W-:-:S03]  /*88600*/  IMAD.MOV.U32 R8, RZ, RZ, R24 ;  /* 0x000000ffff087224 */ /* 0x000fc600078e0018 */
[----:B0-----:R-:W2:Y:S04]  /*88610*/  LDL.LU.64 R26, [R1+0x29b0] ;  /* 0x0029b000011a7983 */ /* 0x001ea80000300a00 */
        /* <DEDUP_REMOVED lines=52> */
[----:B------:R1:W-:Y:S01]  /*88960*/  STL.64 [R1+0x908], R10 ;  /* 0x0009080a01007387 */ /* 0x0003e20000100a00 */
[----:B0-----:R-:W0:Y:S03]  /*88970*/  LDC R9, c[0x0][0x3a8] ;  /* 0x0000ea00ff097b82 */ /* 0x001e260000000800 */
[----:B-1----:R-:W4:Y:S01]  /*88980*/  LDL.LU.64 R10, [R1+0xdd8] ;  /* 0x000dd800010a7983 */ /* 0x002f220000300a00 */
[----:B--2---:R-:W-:Y:S03]  /*88990*/  HMMA.16816.F32.BF16 R12, R24, R14, R16 ;  /* 0x0000000e180c723c */ /* 0x004fe60000041810 */
[----:B------:R-:W2:Y:S04]  /*889a0*/  LDL.LU.64 R18, [R1+0x28e8] ;  /* 0x0028e80001127983 */ /* 0x000ea80000300a00 */
[----:B------:R-:W2:-:S12]  /*889b0*/  LDL.LU.64 R16, [R1+0x28e0] ;  /* 0x0028e00001107983 */ /* 0x000e980000300a00 */
[----:B------:R-:W-:Y:S04]  /*889c0*/  STL.64 [R1+0x8e0], R12 ;  /* 0x0008e00c01007387 */ /* 0x000fe80000100a00 */
[----:B------:R1:W-:Y:S04]  /*889d0*/  STL.64 [R1+0x8e8], R14 ;  /* 0x0008e80e01007387 */ /* 0x0003e80000100a00 */
[----:B-1----:R-:W2:Y:S02]  /*889e0*/  LDL.LU.64 R14, [R1+0x28d8] ;  /* 0x0028d800010e7983 */ /* 0x002ea40000300a00 */
[----:B--2---:R-:W-:Y:S02]  /*889f0*/  HMMA.16816.F32.BF16 R12, R24, R14, R16 ;  /* 0x0000000e180c723c */ /* 0x004fe40000041810 */
[----:B------:R-:W2:Y:S04]  /*88a00*/  LDL.LU.64 R18, [R1+0x28d0] ;  /* 0x0028d00001127983 */ /* 0x000ea80000300a00 */
[----:B------:R-:W2:-:S13]  /*88a10*/  LDL.LU.64 R16, [R1+0x28c8] ;  /* 0x0028c80001107983 */ /* 0x000e9a0000300a00 */
        /* <DEDUP_REMOVED lines=10> */
[----:B------:R-:W2:-:S15]  /*88ac0*/  LDL.LU.64 R18, [R1+0x28a0] ;  /* 0x0028a00001127983 */ /* 0x000e9e0000300a00 */
[----:B------:R-:W-:Y:S02]  /*88ad0*/  NOP ;  /* 0x0000000000007918 */ /* 0x000fe40000000000 */
[----:B------:R-:W-:Y:S04]  /*88ae0*/  STL.64 [R1+0x880], R12 ;  /* 0x0008800c01007387 */ /* 0x000fe80000100a00 */
[----:B------:R1:W-:Y:S04]  /*88af0*/  STL.64 [R1+0x888], R14 ;  /* 0x0008880e01007387 */ /* 0x0003e80000100a00 */
[----:B-1----:R-:W2:Y:S04]  /*88b00*/  LDL.LU.64 R14, [R1+0x2898] ;  /* 0x00289800010e7983 */ /* 0x002ea80000300a00 */
[----:B------:R-:W2:Y:S02]  /*88b10*/  LDL.LU.64 R12, [R1+0x2890] ;  /* 0x00289000010c7983 */ /* 0x000ea40000300a00 */
[----:B--2---:R-:W-:Y:S02]  /*88b20*/  HMMA.16816.F32.BF16 R16, R24, R18, R12 ;  /* 0x000000121810723c */ /* 0x004fe4000004180c */
[----:B------:R-:W2:Y:S04]  /*88b30*/  LDL.LU.64 R14, [R1+0x2888] ;  /* 0x00288800010e7983 */ /* 0x000ea80000300a00 */
[----:B------:R-:W2:-:S13]  /*88b40*/  LDL.LU.64 R12, [R1+0x2880] ;  /* 0x00288000010c7983 */ /* 0x000e9a0000300a00 */
[----:B------:R1:W-:Y:S04]  /*88b50*/  STL.64 [R1+0x890], R16 ;  /* 0x0008901001007387 */ /* 0x0003e80000100a00 */
[----:B------:R-:W-:Y:S04]  /*88b60*/  STL.64 [R1+0x898], R18 ;  /* 0x0008981201007387 */ /* 0x000fe80000100a00 */
[----:B-1----:R-:W3:Y:S01]  /*88b70*/  LDL.LU R17, [R1+0x22ac] ;  /* 0x0022ac0001117983 */ /* 0x002ee20000300800 */
[----:B--2---:R-:W-:Y:S03]  /*88b80*/  HMMA.16816.F32.BF16 R12, R24, R6, R12 ;  /* 0x00000006180c723c */ /* 0x004fe6000004180c */
[----:B------:R-:W2:Y:S04]  /*88b90*/  LDL.LU.64 R6, [R1+0x2878] ;  /* 0x0028780001067983 */ /* 0x000ea80000300a00 */
[----:B------:R-:W2:-:S12]  /*88ba0*/  LDL.LU.64 R4, [R1+0x2870] ;  /* 0x0028700001047983 */ /* 0x000e980000300a00 */
[----:B------:R1:W-:Y:S04]  /*88bb0*/  STL.64 [R1+0x8a0], R12 ;  /* 0x0008a00c01007387 */ /* 0x0003e80000100a00 */
[----:B------:R-:W-:Y:S04]  /*88bc0*/  STL.64 [R1+0x8a8], R14 ;  /* 0x0008a80e01007387 */ /* 0x000fe80000100a00 */
[----:B-1----:R-:W3:Y:S04]  /*88bd0*/  LDL.LU R12, [R1+0x229c] ;  /* 0x00229c00010c7983 */ /* 0x002ee80000300800 */
[----:B------:R-:W3:Y:S01]  /*88be0*/  LDL.LU R28, [R1+0x2294] ;  /* 0x00229400011c7983 */ /* 0x000ee20000300800 */
[----:B--2---:R-:W-:Y:S03]  /*88bf0*/  HMMA.16816.F32.BF16 R4, R24, R22, R4 ;  /* 0x000000161804723c */ /* 0x004fe60000041804 */
[----:B------:R-:W2:Y:S04]  /*88c00*/  LDL.LU.64 R22, [R1+0x2868] ;  /* 0x0028680001167983 */ /* 0x000ea80000300a00 */
[----:B------:R-:W2:-:S12]  /*88c10*/  LDL.LU.64 R20, [R1+0x2860] ;  /* 0x0028600001147983 */ /* 0x000e980000300a00 */
[----:B------:R-:W-:Y:S04]  /*88c20*/  STL.64 [R1+0x8c0], R4 ;  /* 0x0008c00401007387 */ /* 0x000fe80000100a00 */
[----:B------:R1:W-:Y:S04]  /*88c30*/  STL.64 [R1+0x8c8], R6 ;  /* 0x0008c80601007387 */ /* 0x0003e80000100a00 */
[----:B-1----:R-:W2:Y:S04]  /*88c40*/  LDL.LU.64 R6, [R1+0xde0] ;  /* 0x000de00001067983 */ /* 0x002ea80000300a00 */
[----:B------:R-:W3:Y:S04]  /*88c50*/  LDL.LU R13, [R1+0x228c] ;  /* 0x00228c00010d7983 */ /* 0x000ee80000300800 */
[----:B------:R-:W2:Y:S04]  /*88c60*/  LDL.LU R14, [R1+0x2284] ;  /* 0x00228400010e7983 */ /* 0x000ea80000300800 */
[----:B------:R-:W2:Y:S01]  /*88c70*/  LDL.LU R15, [R1+0x22a8] ;  /* 0x0022a800010f7983 */ /* 0x000ea20000300800 */
[----:B0-----:R-:W-:-:S04]  /*88c80*/  IMAD.SHL.U32 R9, R9, 0x80, RZ ;  /* 0x0000008009097824 */ /* 0x001fc800078e00ff */
[----:B------:R-:W-:-:S05]  /*88c90*/  IMAD.SHL.U32 R9, R9, 0x2, RZ ;  /* 0x0000000209097824 */ /* 0x000fca00078e00ff */
[-C--:B----4-:R-:W-:Y:S01]  /*88ca0*/  IADD3 R5, P1, PT, R10, R9.reuse, RZ ;  /* 0x000000090a057210 */ /* 0x090fe20007f3e0ff */
[----:B--2---:R0:W-:Y:S04]  /*88cb0*/  STL.64 [R1+0x2858], R14 ;  /* 0x0028580e01007387 */ /* 0x0041e80000100a00 */
[----:B---3--:R-:W-:Y:S04]  /*88cc0*/  STL.64 [R1+0x2850], R12 ;  /* 0x0028500c01007387 */ /* 0x008fe80000100a00 */
[----:B------:R-:W2:Y:S04]  /*88cd0*/  LDL.LU R8, [R1+0x227c] ;  /* 0x00227c0001087983 */ /* 0x000ea80000300800 */
[----:B------:R-:W3:Y:S04]  /*88ce0*/  LDL.LU R29, [R1+0x22a0] ;  /* 0x0022a000011d7983 */ /* 0x000ee80000300800 */
[----:B------:R-:W4:Y:S01]  /*88cf0*/  LDL.LU R19, [R1+0x2274] ;  /* 0x0022740001137983 */ /* 0x000f220000300800 */
[----:B------:R-:W-:-:S03]  /*88d00*/  IADD3 R4, P0, PT, R6, R9, RZ ;  /* 0x0000000906047210 */ /* 0x000fc60007f1e0ff */
[----:B------:R-:W2:Y:S01]  /*88d10*/  LDL.LU R18, [R1+0x2298] ;  /* 0x0022980001127983 */ /* 0x000ea20000300800 */
[----:B0-----:R-:W-:Y:S01]  /*88d20*/  MOV R15, R0 ;  /* 0x00000000000f7202 */ /* 0x001fe20000000f00 */
[----:B------:R-:W-:Y:S02]  /*88d30*/  IMAD.MOV.U32 R14, RZ, RZ, R3 ;  /* 0x000000ffff0e7224 */ /* 0x000fe400078e0003 */
[----:B------:R-:W2:Y:S04]  /*88d40*/  LDL.LU R0, [R1+0x226c] ;  /* 0x00226c0001007983 */ /* 0x000ea80000300800 */
[----:B------:R-:W2:Y:S04]  /*88d50*/  LDL.LU R16, [R1+0x2290] ;  /* 0x0022900001107983 */ /* 0x000ea80000300800 */
[----:B------:R-:W2:Y:S04]  /*88d60*/  LDL.LU R3, [R1+0x2264] ;  /* 0x0022640001037983 */ /* 0x000ea80000300800 */
[----:B------:R0:W-:Y:S04]  /*88d70*/  STL [R1+0x2624], R4 ;  /* 0x0026240401007387 */ /* 0x0001e80000100800 */
[----:B0-----:R-:W2:Y:S04]  /*88d80*/  LDL.LU R4, [R1+0x22a4] ;  /* 0x0022a40001047983 */ /* 0x001ea80000300800 */
[----:B------:R0:W-:Y:S04]  /*88d90*/  STL [R1+0x2628], R5 ;  /* 0x0026280501007387 */ /* 0x0001e80000100800 */
[----:B0-----:R-:W2:Y:S01]  /*88da0*/  LDL.LU R5, [R1+0xdec] ;  /* 0x000dec0001057983 */ /* 0x001ea20000300800 */
[----:B------:R-:W-:-:S02]  /*88db0*/  IMAD.X R6, R7, 0x1, R2, P0 ;  /* 0x0000000107067824 */ /* 0x000fc400000e0602 */
[----:B------:R-:W-:Y:S01]  /*88dc0*/  IMAD.X R7, R11, 0x1, R2, P1 ;  /* 0x000000010b077824 */ /* 0x000fe200008e0602 */
[----:B------:R-:W-:Y:S02]  /*88dd0*/  HMMA.16816.F32.BF16 R20, R24, R14, R20 ;  /* 0x0000000e1814723c */ /* 0x000fe40000041814 */
[----:B------:R-:W-:Y:S01]  /*88de0*/  STL [R1+0x262c], R6 ;  /* 0x00262c0601007387 */ /* 0x000fe20000100800 */
[----:B--2---:R-:W-:-:S05]  /*88df0*/  VIADD R5, R5, 0x1 ;  /* 0x0000000105057836 */ /* 0x004fca0000000000 */
[----:B------:R-:W-:Y:S04]  /*88e00*/  STL [R1+0xdec], R5 ;  /* 0x000dec0501007387 */ /* 0x000fe80000100800 */
[----:B------:R-:W-:Y:S04]  /*88e10*/  STL [R1+0x2630], R7 ;  /* 0x0026300701007387 */ /* 0x000fe80000100800 */
[----:B------:R-:W2:Y:S04]  /*88e20*/  LDL.LU.64 R14, [R1+0x2858] ;  /* 0x00285800010e7983 */ /* 0x000ea80000300a00 */
[----:B------:R-:W2:Y:S01]  /*88e30*/  LDL.LU.64 R12, [R1+0x2850] ;  /* 0x00285000010c7983 */ /* 0x000ea20000300a00 */
[----:B------:R-:W-:-:S02]  /*88e40*/  IMAD.MOV.U32 R10, RZ, RZ, R20 ;  /* 0x000000ffff0a7224 */ /* 0x000fc400078e0014 */
[----:B------:R-:W-:Y:S01]  /*88e50*/  IMAD.MOV.U32 R11, RZ, RZ, R22 ;  /* 0x000000ffff0b7224 */ /* 0x000fe200078e0016 */
[-C--:B------:R-:W-:Y:S01]  /*88e60*/  IADD3 R17, P5, PT, R17, R9.reuse, RZ ;  /* 0x0000000911117210 */ /* 0x080fe20007fbe0ff */
[----:B------:R-:W-:Y:S04]  /*88e70*/  STL.64 [R1+0x8b0], R20 ;  /* 0x0008b01401007387 */ /* 0x000fe80000100a00 */
[----:B------:R-:W-:Y:S04]  /*88e80*/  STL.64 [R1+0x8b8], R22 ;  /* 0x0008b81601007387 */ /* 0x000fe80000100a00 */
[----:B------:R-:W-:Y:S04]  /*88e90*/  STL [R1+0x2638], R10 ;  /* 0x0026380a01007387 */ /* 0x000fe80000100800 */
[----:B------:R-:W-:Y:S04]  /*88ea0*/  STL [R1+0x2634], R11 ;  /* 0x0026340b01007387 */ /* 0x000fe80000100800 */
[----:B------:R0:W-:Y:S01]  /*88eb0*/  STL [R1+0x22ac], R17 ;  /* 0x0022ac1101007387 */ /* 0x0001e20000100800 */
[----:B------:R-:W-:-:S02]  /*88ec0*/  IADD3 R28, P2, PT, R28, R9, RZ ;  /* 0x000000091c1c7210 */ /* 0x000fc40007f5e0ff */
[-C--:B------:R-:W-:Y:S01]  /*88ed0*/  IADD3 R4, P6, PT, R4, R9.reuse, RZ ;  /* 0x0000000904047210 */ /* 0x080fe20007fde0ff */
[----:B0-----:R-:W2:Y:S04]  /*88ee0*/  LDL.LU R17, [R1+0x2288] ;  /* 0x0022880001117983 */ /* 0x001ea80000300800 */
[----:B------:R0:W-:Y:S04]  /*88ef0*/  STL [R1+0x2294], R28 ;  /* 0x0022941c01007387 */ /* 0x0001e80000100800 */
[----:B------:R-:W-:Y:S01]  /*88f00*/  STL [R1+0x22a4], R4 ;  /* 0x0022a40401007387 */ /* 0x000fe20000100800 */
[----:B---3--:R-:W-:Y:S01]  /*88f10*/  IMAD.X R29, R29, 0x1, R2, P6 ;  /* 0x000000011d1d7824 */ /* 0x008fe200030e0602 */
[----:B----4-:R-:W-:-:S02]  /*88f20*/  IADD3 R19, P6, PT, R19, R9, RZ ;  /* 0x0000000913137210 */ /* 0x010fc40007fde0ff */
[----:B0-----:R-:W3:Y:S01]  /*88f30*/  LDL.LU R28, [R1+0x225c] ;  /* 0x00225c00011c7983 */ /* 0x001ee20000300800 */
[--C-:B------:R-:W-:Y:S01]  /*88f40*/  IMAD.X R16, R16, 0x1, R2.reuse, P2 ;  /* 0x0000000110107824 */ /* 0x100fe200010e0602 */
[-C--:B------:R-:W-:Y:S02]  /*88f50*/  IADD3 R3, P2, PT, R3, R9.reuse, RZ ;  /* 0x0000000903037210 */ /* 0x080fe40007f5e0ff */
[-C--:B--2---:R-:W-:Y:S02]  /*88f60*/  IADD3 R12, P1, PT, R12, R9.reuse, RZ ;  /* 0x000000090c0c7210 */ /* 0x084fe40007f3e0ff */
[-C--:B------:R-:W-:Y:S02]  /*88f70*/  IADD3 R13, P3, PT, R13, R9.reuse, RZ ;  /* 0x000000090d0d7210 */ /* 0x080fe40007f7e0ff */
[-C--:B------:R-:W-:Y:S01]  /*88f80*/  IADD3 R14, P4, PT, R14, R9.reuse, RZ ;  /* 0x000000090e0e7210 */ /* 0x080fe20007f9e0ff */
[--C-:B------:R-:W-:Y:S01]  /*88f90*/  IMAD.X R15, R15, 0x1, R2.reuse, P5 ;  /* 0x000000010f0f7824 */ /* 0x100fe200028e0602 */
[----:B------:R-:W-:Y:S01]  /*88fa0*/  IADD3 R8, P5, PT, R8, R9, RZ ;  /* 0x0000000908087210 */ /* 0x000fe20007fbe0ff */
[----:B------:R-:W-:Y:S04]  /*88fb0*/  STL [R1+0x229c], R12 ;  /* 0x00229c0c01007387 */ /* 0x000fe80000100800 */
[----:B------:R-:W-:Y:S04]  /*88fc0*/  STL [R1+0x228c], R13 ;  /* 0x00228c0d01007387 */ /* 0x000fe80000100800 */
[----:B------:R-:W-:Y:S04]  /*88fd0*/  STL [R1+0x2284], R14 ;  /* 0x0022840e01007387 */ /* 0x000fe80000100800 */
[----:B------:R-:W-:Y:S01]  /*88fe0*/  STL [R1+0x22a8], R15 ;  /* 0x0022a80f01007387 */ /* 0x000fe20000100800 */
[----:B------:R-:W-:-:S03]  /*88ff0*/  IMAD.X R18, R18, 0x1, R2, P1 ;  /* 0x0000000112127824 */ /* 0x000fc600008e0602 */
[----:B------:R-:W-:Y:S04]  /*89000*/  STL [R1+0x227c], R8 ;  /* 0x00227c0801007387 */ /* 0x000fe80000100800 */
[----:B------:R-:W-:Y:S01]  /*89010*/  STL [R1+0x22a0], R29 ;  /* 0x0022a01d01007387 */ /* 0x000fe20000100800 */
[----:B------:R-:W-:-:S03]  /*89020*/  IADD3 R0, P1, PT, R0, R9, RZ ;  /* 0x0000000900007210 */ /* 0x000fc60007f3e0ff */
[----:B------:R-:W2:Y:S04]  /*89030*/  LDL.LU R11, [R1+0x2280] ;  /* 0x00228000010b7983 */ /* 0x000ea80000300800 */
[----:B------:R-:W-:Y:S04]  /*89040*/  STL [R1+0x2274], R19 ;  /* 0x0022741301007387 */ /* 0x000fe80000100800 */
[----:B------:R-:W4:Y:S04]  /*89050*/  LDL.LU R10, [R1+0x2254] ;  /* 0x00225400010a7983 */ /* 0x000f280000300800 */
[----:B------:R0:W-:Y:S04]  /*89060*/  STL [R1+0x2298], R18 ;  /* 0x0022981201007387 */ /* 0x0001e80000100800 */
[----:B------:R-:W4:Y:S04]  /*89070*/  LDL.LU R24, [R1+0x2278] ;  /* 0x0022780001187983 */ /* 0x000f280000300800 */
[----:B------:R1:W-:Y:S04]  /*89080*/  STL [R1+0x226c], R0 ;  /* 0x00226c0001007387 */ /* 0x0003e80000100800 */
[----:B0-----:R-:W4:Y:S04]  /*89090*/  LDL.LU R18, [R1+0x224c] ;  /* 0x00224c0001127983 */ /* 0x001f280000300800 */
[----:B-1----:R-:W4:Y:S04]  /*890a0*/  LDL.LU R0, [R1+0x2270] ;  /* 0x0022700001007983 */ /* 0x002f280000300800 */
[----:B------:R-:W4:Y:S04]  /*890b0*/  LDL.LU R25, [R1+0x2244] ;  /* 0x0022440001197983 */ /* 0x000f280000300800 */
[----:B------:R-:W4:Y:S04]  /*890c0*/  LDL.LU R26, [R1+0x2268] ;  /* 0x00226800011a7983 */ /* 0x000f280000300800 */
[----:B------:R-:W-:Y:S04]  /*890d0*/  STL [R1+0x2290], R16 ;  /* 0x0022901001007387 */ /* 0x000fe80000100800 */
[----:B------:R-:W4:Y:S04]  /*890e0*/  LDL.LU R27, [R1+0x223c] ;  /* 0x00223c00011b7983 */ /* 0x000f280000300800 */
[----:B------:R0:W-:Y:S04]  /*890f0*/  STL [R1+0x2264], R3 ;  /* 0x0022640301007387 */ /* 0x0001e80000100800 */
[----:B------:R-:W4:Y:S04]  /*89100*/  LDL.LU R20, [R1+0x2260] ;  /* 0x0022600001147983 */ /* 0x000f280000300800 */
[----:B------:R-:W4:Y:S04]  /*89110*/  LDL.LU R21, [R1+0x2234] ;  /* 0x0022340001157983 */ /* 0x000f280000300800 */
[----:B------:R-:W4:Y:S04]  /*89120*/  LDL.LU R22, [R1+0x2258] ;  /* 0x0022580001167983 */ /* 0x000f280000300800 */
[----:B------:R-:W4:Y:S04]  /*89130*/  LDL.LU R23, [R1+0x222c] ;  /* 0x00222c0001177983 */ /* 0x000f280000300800 */
[----:B------:R-:W4:Y:S01]  /*89140*/  LDL.LU R7, [R1+0x2250] ;  /* 0x0022500001077983 */ /* 0x000f220000300800 */
[----:B------:R-:W-:-:S03]  /*89150*/  ISETP.NE.U32.AND P0, PT, R5, UR6, PT ;  /* 0x0000000605007c0c */ /* 0x000fc6000bf05070 */
[----:B------:R-:W4:Y:S04]  /*89160*/  LDL.LU R6, [R1+0x2224] ;  /* 0x0022240001067983 */ /* 0x000f280000300800 */
[----:B------:R-:W4:Y:S04]  /*89170*/  LDL.LU R5, [R1+0x2248] ;  /* 0x0022480001057983 */ /* 0x000f280000300800 */
[----:B0-----:R-:W4:Y:S01]  /*89180*/  LDL.LU R3, [R1+0x221c] ;  /* 0x00221c0001037983 */ /* 0x001f220000300800 */
[----:B------:R-:W-:-:S03]  /*89190*/  IADD3.X R17, PT, PT, R17, R2, RZ, P3, !PT ;  /* 0x0000000211117210 */ /* 0x000fc60001ffe4ff */
[----:B------:R-:W4:Y:S04]  /*891a0*/  LDL.LU R4, [R1+0x2240] ;  /* 0x0022400001047983 */ /* 0x000f280000300800 */
[----:B------:R-:W4:Y:S01]  /*891b0*/  LDL.LU R12, [R1+0x2214] ;  /* 0x00221400010c7983 */ /* 0x000f220000300800 */
[----:B---3--:R-:W-:-:S03]  /*891c0*/  IADD3 R28, P3, PT, R28, R9, RZ ;  /* 0x000000091c1c7210 */ /* 0x008fc60007f7e0ff */
[----:B------:R0:W-:Y:S04]  /*891d0*/  STL [R1+0x2288], R17 ;  /* 0x0022881101007387 */ /* 0x0001e80000100800 */
[----:B0-----:R-:W3:Y:S04]  /*891e0*/  LDL.LU R17, [R1+0x2238] ;  /* 0x0022380001117983 */ /* 0x001ee80000300800 */
        /* <DEDUP_REMOVED lines=8> */
[----:B0-----:R-:W3:Y:S01]  /*89270*/  LDL.LU R28, [R1+0x2218] ;  /* 0x00221800011c7983 */ /* 0x001ee20000300800 */
[--C-:B--2---:R-:W-:Y:S01]  /*89280*/  IMAD.X R11, R11, 0x1, R2.reuse, P4 ;  /* 0x000000010b0b7824 */ /* 0x104fe200020e0602 */
[----:B----4-:R-:W-:Y:S01]  /*89290*/  IADD3 R10, P4, PT, R10, R9, RZ ;  /* 0x000000090a0a7210 */ /* 0x010fe20007f9e0ff */
[----:B------:R-:W-:-:S03]  /*892a0*/  IMAD.X R24, R24, 0x1, R2, P5 ;  /* 0x0000000118187824 */ /* 0x000fc600028e0602 */
[----:B------:R-:W-:Y:S04]  /*892b0*/  STL [R1+0x2280], R11 ;  /* 0x0022800b01007387 */ /* 0x000fe80000100800 */
[----:B------:R-:W-:Y:S01]  /*892c0*/  STL [R1+0x2254], R10 ;  /* 0x0022540a01007387 */ /* 0x000fe20000100800 */
[----:B------:R-:W-:Y:S01]  /*892d0*/  IADD3 R18, P5, PT, R18, R9, RZ ;  /* 0x0000000912127210 */ /* 0x000fe20007fbe0ff */
[----:B------:R-:W-:-:S04]  /*892e0*/  IMAD.X R0, R0, 0x1, R2, P6 ;  /* 0x0000000100007824 */ /* 0x000fc800030e0602 */
[----:B------:R0:W-:Y:S04]  /*892f0*/  STL [R1+0x224c], R18 ;  /* 0x00224c1201007387 */ /* 0x0001e80000100800 */
[----:B------:R-:W-:Y:S04]  /*89300*/  STL [R1+0x2278], R24 ;  /* 0x0022781801007387 */ /* 0x000fe80000100800 */
[----:B0-----:R-:W2:Y:S04]  /*89310*/  LDL.LU R18, [R1+0x21ec] ;  /* 0x0021ec0001127983 */ /* 0x001ea80000300800 */
[----:B------:R0:W-:Y:S04]  /*89320*/  STL [R1+0x2270], R0 ;  /* 0x0022700001007387 */ /* 0x0001e80000100800 */
[----:B0-----:R-:W4:Y:S01]  /*89330*/  LDL.LU R0, [R1+0x2210] ;  /* 0x0022100001007983 */ /* 0x001f220000300800 */
[-C--:B------:R-:W-:Y:S01]  /*89340*/  IADD3 R25, P6, PT, R25, R9.reuse, RZ ;  /* 0x0000000919197210 */ /* 0x080fe20007fde0ff */
[--C-:B------:R-:W-:Y:S01]  /*89350*/  IMAD.X R26, R26, 0x1, R2.reuse, P1 ;  /* 0x000000011a1a7824 */ /* 0x100fe200008e0602 */
[-C--:B------:R-:W-:Y:S01]  /*89360*/  IADD3 R27, P1, PT, R27, R9.reuse, RZ ;  /* 0x000000091b1b7210 */ /* 0x080fe20007f3e0ff */
[--C-:B------:R-:W-:Y:S01]  /*89370*/  IMAD.X R20, R20, 0x1, R2.reuse, P2 ;  /* 0x0000000114147824 */ /* 0x100fe200010e0602 */
[----:B------:R-:W-:Y:S01]  /*89380*/  IADD3 R21, P2, PT, R21, R9, RZ ;  /* 0x0000000915157210 */ /* 0x000fe20007f5e0ff */
[----:B------:R-:W-:Y:S01]  /*89390*/  STL [R1+0x2244], R25 ;  /* 0x0022441901007387 */ /* 0x000fe20000100800 */
[----:B------:R-:W-:-:S03]  /*893a0*/  IMAD.X R22, R22, 0x1, R2, P3 ;  /* 0x0000000116167824 */ /* 0x000fc600018e0602 */
[----:B------:R-:W-:Y:S01]  /*893b0*/  STL [R1+0x2268], R26 ;  /* 0x0022681a01007387 */ /* 0x000fe20000100800 */
[----:B------:R-:W-:-:S03]  /*893c0*/  IADD3 R23, P3, PT, R23, R9, RZ ;  /* 0x0000000917177210 */ /* 0x000fc60007f7e0ff */
[----:B------:R-:W-:Y:S01]  /*893d0*/  STL [R1+0x223c], R27 ;  /* 0x00223c1b01007387 */ /* 0x000fe20000100800 */
[--C-:B------:R-:W-:Y:S02]  /*893e0*/  IMAD.X R7, R7, 0x1, R2.reuse, P4 ;  /* 0x0000000107077824 */ /* 0x100fe400020e0602 */
[----:B------:R-:W-:Y:S01]  /*893f0*/  IMAD.X R5, R5, 0x1, R2, P5 ;  /* 0x0000000105057824 */ /* 0x000fe200028e0602 */
[----:B------:R-:W-:Y:S01]  /*89400*/  STL [R1+0x2260], R20 ;  /* 0x0022601401007387 */ /* 0x000fe20000100800 */
[----:B------:R-:W-:-:S03]  /*89410*/  IADD3 R3, P5, PT, R3, R9, RZ ;  /* 0x0000000903037210 */ /* 0x000fc60007fbe0ff */
[----:B------:R-:W-:Y:S01]  /*89420*/  STL [R1+0x2234], R21 ;  /* 0x0022341501007387 */ /* 0x000fe20000100800 */
[----:B------:R-:W-:-:S03]  /*89430*/  IADD3 R6, P4, PT, R6, R9, RZ ;  /* 0x0000000906067210 */ /* 0x000fc60007f9e0ff */
[----:B------:R-:W-:Y:S04]  /*89440*/  STL [R1+0x2258], R22 ;  /* 0x0022581601007387 */ /* 0x000fe80000100800 */
[----:B------:R-:W-:Y:S04]  /*89450*/  STL [R1+0x222c], R23 ;  /* 0x00222c1701007387 */ /* 0x000fe80000100800 */
[----:B------:R-:W-:Y:S04]  /*89460*/  STL [R1+0x2250], R7 ;  /* 0x0022500701007387 */ /* 0x000fe80000100800 */
[----:B------:R0:W-:Y:S04]  /*89470*/  STL [R1+0x221c], R3 ;  /* 0x00221c0301007387 */ /* 0x0001e80000100800 */
[----:B------:R-:W-:Y:S04]  /*89480*/  STL [R1+0x2224], R6 ;  /* 0x0022240601007387 */ /* 0x000fe80000100800 */
[----:B0-----:R-:W4:Y:S01]  /*89490*/  LDL.LU R3, [R1+0x21e4] ;  /* 0x0021e40001037983 */ /* 0x001f220000300800 */
[----:B---3--:R-:W-:Y:S01]  /*894a0*/  IADD3.X R17, PT, PT, R17, R2, RZ, P1, !PT ;  /* 0x0000000211117210 */ /* 0x008fe20000ffe4ff */
[----:B------:R-:W-:Y:S01]  /*894b0*/  IMAD.X R4, R4, 0x1, R2, P6 ;  /* 0x0000000104047824 */ /* 0x000fe200030e0602 */
[-C--:B------:R-:W-:Y:S01]  /*894c0*/  IADD3 R12, P6, PT, R12, R9.reuse, RZ ;  /* 0x000000090c0c7210 */ /* 0x080fe20007fde0ff */
[----:B------:R-:W-:Y:S01]  /*894d0*/  STL [R1+0x2248], R5 ;  /* 0x0022480501007387 */ /* 0x000fe20000100800 */
[----:B------:R-:W-:-:S03]  /*894e0*/  IADD3 R13, P1, PT, R13, R9, RZ ;  /* 0x000000090d0d7210 */ /* 0x000fc60007f3e0ff */
[----:B------:R0:W-:Y:S01]  /*894f0*/  STL [R1+0x2238], R17 ;  /* 0x0022381101007387 */ /* 0x0001e20000100800 */
[----:B------:R-:W-:-:S03]  /*89500*/  IMAD.X R14, R14, 0x1, R2, P2 ;  /* 0x000000010e0e7824 */ /* 0x000fc600010e0602 */
[----:B------:R-:W-:Y:S01]  /*89510*/  STL [R1+0x2240], R4 ;  /* 0x0022400401007387 */ /* 0x000fe20000100800 */
[-C--:B------:R-:W-:Y:S01]  /*89520*/  IADD3 R15, P2, PT, R15, R9.reuse, RZ ;  /* 0x000000090f0f7210 */ /* 0x080fe20007f5e0ff */
[--C-:B------:R-:W-:Y:S01]  /*89530*/  IMAD.X R8, R8, 0x1, R2.reuse, P3 ;  /* 0x0000000108087824 */ /* 0x100fe200018e0602 */
[-C--:B------:R-:W-:Y:S01]  /*89540*/  IADD3 R29, P3, PT, R29, R9.reuse, RZ ;  /* 0x000000091d1d7210 */ /* 0x080fe20007f7e0ff */
[----:B------:R-:W-:Y:S01]  /*89550*/  IMAD.X R19, R19, 0x1, R2, P4 ;  /* 0x0000000113137824 */ /* 0x000fe200020e0602 */
[----:B0-----:R-:W3:Y:S04]  /*89560*/  LDL.LU R17, [R1+0x2208] ;  /* 0x0022080001117983 */ /* 0x001ee80000300800 */
[----:B------:R-:W-:Y:S04]  /*89570*/  STL [R1+0x2214], R12 ;  /* 0x0022140c01007387 */ /* 0x000fe80000100800 */
[----:B------:R-:W-:Y:S04]  /*89580*/  STL [R1+0x220c], R13 ;  /* 0x00220c0d01007387 */ /* 0x000fe80000100800 */
[----:B------:R-:W-:Y:S04]  /*89590*/  STL [R1+0x2230], R14 ;  /* 0x0022300e01007387 */ /* 0x000fe80000100800 */
[----:B------:R-:W-:Y:S01]  /*895a0*/  STL [R1+0x2204], R15 ;  /* 0x0022040f01007387 */ /* 0x000fe20000100800 */
[----:B------:R-:W-:-:S03]  /*895b0*/  IADD3 R16, P4, PT, R16, R9, RZ ;  /* 0x0000000910107210 */ /* 0x000fc60007f9e0ff */
[----:B------:R-:W-:Y:S04]  /*895c0*/  STL [R1+0x2228], R8 ;  /* 0x0022280801007387 */ /* 0x000fe80000100800 */
[----:B------:R-:W-:Y:S01]  /*895d0*/  STL [R1+0x21fc], R29 ;  /* 0x0021fc1d01007387 */ /* 0x000fe20000100800 */
[----:B------:R-:W-:-:S03]  /*895e0*/  IMAD.X R28, R28, 0x1, R2, P5 ;  /* 0x000000011c1c7824 */ /* 0x000fc600028e0602 */
[----:B------:R-:W3:Y:S04]  /*895f0*/  LDL.LU R11, [R1+0x21dc] ;  /* 0x0021dc00010b7983 */ /* 0x000ee80000300800 */
[----:B------:R-:W-:Y:S04]  /*89600*/  STL [R1+0x2220], R19 ;  /* 0x0022201301007387 */ /* 0x000fe80000100800 */
[----:B------:R-:W3:Y:S04]  /*89610*/  LDL.LU R10, [R1+0x2200] ;  /* 0x00220000010a7983 */ /* 0x000ee80000300800 */
[----:B------:R0:W-:Y:S04]  /*89620*/  STL [R1+0x21f4], R16 ;  /* 0x0021f41001007387 */ /* 0x0001e80000100800 */
[----:B------:R-:W3:Y:S04]  /*89630*/  LDL.LU R24, [R1+0x21d4] ;  /* 0x0021d40001187983 */ /* 0x000ee80000300800 */
[----:B------:R1:W-:Y:S04]  /*89640*/  STL [R1+0x2218], R28 ;  /* 0x0022181c01007387 */ /* 0x0003e80000100800 */
[----:B0-----:R-:W3:Y:S04]  /*89650*/  LDL.LU R16, [R1+0x21f8] ;  /* 0x0021f80001107983 */ /* 0x001ee80000300800 */
[----:B-1----:R-:W3:Y:S04]  /*89660*/  LDL.LU R28, [R1+0x21cc] ;  /* 0x0021cc00011c7983 */ /* 0x002ee80000300800 */
[----:B------:R-:W3:Y:S04]  /*89670*/  LDL.LU R25, [R1+0x21f0] ;  /* 0x0021f00001197983 */ /* 0x000ee80000300800 */
[----:B------:R-:W3:Y:S01]  /*89680*/  LDL.LU R26, [R1+0x21c4] ;  /* 0x0021c400011a7983 */ /* 0x000ee20000300800 */
[----:B--2---:R-:W-:-:S05]  /*89690*/  IADD3 R18, P5, PT, R18, R9, RZ ;  /* 0x0000000912127210 */ /* 0x004fca0007fbe0ff */
[----:B------:R-:W-:Y:S04]  /*896a0*/  STL [R1+0x21ec], R18 ;  /* 0x0021ec1201007387 */ /* 0x000fe80000100800 */
[----:B------:R-:W2:Y:S01]  /*896b0*/  LDL.LU R27, [R1+0x21e8] ;  /* 0x0021e800011b7983 */ /* 0x000ea20000300800 */
[----:B----4-:R-:W-:-:S05]  /*896c0*/  IMAD.X R0, R0, 0x1, R2, P6 ;  /* 0x0000000100007824 */ /* 0x010fca00030e0602 */
[----:B------:R0:W-:Y:S04]  /*896d0*/  STL [R1+0x2210], R0 ;  /* 0x0022100001007387 */ /* 0x0001e80000100800 */
[----:B------:R-:W4:Y:S04]  /*896e0*/  LDL.LU R20, [R1+0x21bc] ;  /* 0x0021bc0001147983 */ /* 0x000f280000300800 */
[----:B------:R-:W4:Y:S04]  /*896f0*/  LDL.LU R21, [R1+0x21e0] ;  /* 0x0021e00001157983 */ /* 0x000f280000300800 */
[----:B------:R-:W4:Y:S04]  /*89700*/  LDL.LU R22, [R1+0x21b4] ;  /* 0x0021b40001167983 */ /* 0x000f280000300800 */
[----:B------:R-:W4:Y:S04]  /*89710*/  LDL.LU R23, [R1+0x21d8] ;  /* 0x0021d80001177983 */ /* 0x000f280000300800 */
[----:B------:R-:W4:Y:S04]  /*89720*/  LDL.LU R7, [R1+0x21ac] ;  /* 0x0021ac0001077983 */ /* 0x000f280000300800 */
[----:B------:R-:W4:Y:S04]  /*89730*/  LDL.LU R6, [R1+0x21d0] ;  /* 0x0021d00001067983 */ /* 0x000f280000300800 */
[----:B------:R-:W4:Y:S04]  /*89740*/  LDL.LU R5, [R1+0x21a4] ;  /* 0x0021a40001057983 */ /* 0x000f280000300800 */
[----:B0-----:R-:W4:Y:S04]  /*89750*/  LDL.LU R0, [R1+0x21c8] ;  /* 0x0021c80001007983 */ /* 0x001f280000300800 */
[----:B------:R-:W4:Y:S04]  /*89760*/  LDL.LU R4, [R1+0x219c] ;  /* 0x00219c0001047983 */ /* 0x000f280000300800 */
[----:B------:R-:W4:Y:S01]  /*89770*/  LDL.LU R12, [R1+0x21c0] ;  /* 0x0021c000010c7983 */ /* 0x000f220000300800 */
[----:B------:R-:W-:-:S05]  /*89780*/  IADD3 R3, P6, PT, R3, R9, RZ ;  /* 0x0000000903037210 */ /* 0x000fca0007fde0ff */
[----:B------:R0:W-:Y:S04]  /*89790*/  STL [R1+0x21e4], R3 ;  /* 0x0021e40301007387 */ /* 0x0001e80000100800 */
[----:B0-----:R-:W4:Y:S01]  /*897a0*/  LDL.LU R3, [R1+0x2194] ;  /* 0x0021940001037983 */ /* 0x001f220000300800 */
[----:B---3--:R-:W-:-:S03]  /*897b0*/  IMAD.X R17, R17, 0x1, R2, P1 ;  /* 0x0000000111117824 */ /* 0x008fc600008e0602 */
[----:B------:R-:W3:Y:S04]  /*897c0*/  LDL.LU R13, [R1+0x21b8] ;  /* 0x0021b800010d7983 */ /* 0x000ee80000300800 */
[----:B------:R-:W3:Y:S04]  /*897d0*/  LDL.LU R14, [R1+0x218c] ;  /* 0x00218c00010e7983 */ /* 0x000ee80000300800 */
[----:B------:R-:W3:Y:S04]  /*897e0*/  LDL.LU R15, [R1+0x21b0] ;  /* 0x0021b000010f7983 */ /* 0x000ee80000300800 */
[----:B------:R0:W-:Y:S04]  /*897f0*/  STL [R1+0x2208], R17 ;  /* 0x0022081101007387 */ /* 0x0001e80000100800 */
[----:B------:R-:W3:Y:S04]  /*89800*/  LDL.LU R8, [R1+0x2184] ;  /* 0x0021840001087983 */ /* 0x000ee80000300800 */
[----:B------:R-:W3:Y:S04]  /*89810*/  LDL.LU R29, [R1+0x21a8] ;  /* 0x0021a800011d7983 */ /* 0x000ee80000300800 */
[----:B------:R-:W3:Y:S04]  /*89820*/  LDL.LU R19, [R1+0x217c] ;  /* 0x00217c0001137983 */ /* 0x000ee80000300800 */
[----:B------:R-:W3:Y:S01]  /*89830*/  LDL.LU R18, [R1+0x21a0] ;  /* 0x0021a00001127983 */ /* 0x000ee20000300800 */
[-C--:B------:R-:W-:Y:S01]  /*89840*/  IADD3 R11, P1, PT, R11, R9.reuse, RZ ;  /* 0x000000090b0b7210 */ /* 0x080fe20007f3e0ff */
[--C-:B------:R-:W-:Y:S01]  /*89850*/  IMAD.X R10, R10, 0x1, R2.reuse, P2 ;  /* 0x000000010a0a7824 */ /* 0x100fe200010e0602 */
[-C--:B------:R-:W-:Y:S01]  /*89860*/  IADD3 R24, P2, PT, R24, R9.reuse, RZ ;  /* 0x0000000918187210 */ /* 0x080fe20007f5e0ff */
[----:B0-----:R-:W3:Y:S04]  /*89870*/  LDL.LU R17, [R1+0x2174] ;  /* 0x0021740001117983 */ /* 0x001ee80000300800 */
[----:B------:R-:W-:Y:S04]  /*89880*/  STL [R1+0x21dc], R11 ;  /* 0x0021dc0b01007387 */ /* 0x000fe80000100800 */
[----:B------:R-:W-:Y:S01]  /*89890*/  STL [R1+0x2200], R10 ;  /* 0x0022000a01007387 */ /* 0x000fe20000100800 */
[--C-:B------:R-:W-:Y:S01]  /*898a0*/  IMAD.X R16, R16, 0x1, R2.reuse, P3 ;  /* 0x0000000110107824 */ /* 0x100fe200018e0602 */
[----:B------:R-:W-:Y:S01]  /*898b0*/  IADD3 R28, P3, PT, R28, R9, RZ ;  /* 0x000000091c1c7210 */ /* 0x000fe20007f7e0ff */
[----:B------:R-:W-:-:S03]  /*898c0*/  IMAD.X R25, R25, 0x1, R2, P4 ;  /* 0x0000000119197824 */ /* 0x000fc600020e0602 */
[----:B------:R0:W-:Y:S04]  /*898d0*/  STL [R1+0x21f8], R16 ;  /* 0x0021f81001007387 */ /* 0x0001e80000100800 */
[----:B------:R-:W-:Y:S01]  /*898e0*/  STL [R1+0x21d4], R24 ;  /* 0x0021d41801007387 */ /* 0x000fe20000100800 */
[----:B------:R-:W-:-:S03]  /*898f0*/  IADD3 R26, P4, PT, R26, R9, RZ ;  /* 0x000000091a1a7210 */ /* 0x000fc60007f9e0ff */
[----:B0-----:R-:W3:Y:S04]  /*89900*/  LDL.LU R16, [R1+0x2198] ;  /* 0x0021980001107983 */ /* 0x001ee80000300800 */
[----:B------:R0:W-:Y:S04]  /*89910*/  STL [R1+0x21cc], R28 ;  /* 0x0021cc1c01007387 */ /* 0x0001e80000100800 */
[----:B0-----:R-:W3:Y:S04]  /*89920*/  LDL.LU R28, [R1+0x216c] ;  /* 0x00216c00011c7983 */ /* 0x001ee80000300800 */
[----:B------:R-:W-:Y:S04]  /*89930*/  STL [R1+0x21f0], R25 ;  /* 0x0021f01901007387 */ /* 0x000fe80000100800 */
[----:B------:R-:W-:Y:S01]  /*89940*/  STL [R1+0x21c4], R26 ;  /* 0x0021c41a01007387 */ /* 0x000fe20000100800 */
[----:B--2---:R-:W-:-:S05]  /*89950*/  IADD3.X R27, PT, PT, R27, R2, RZ, P5, !PT ;  /* 0x000000021b1b7210 */ /* 0x004fca0002ffe4ff */
[----:B------:R-:W-:Y:S01]  /*89960*/  STL [R1+0x21e8], R27 ;  /* 0x0021e81b01007387 */ /* 0x000fe20000100800 */
[-C--:B----4-:R-:W-:Y:S01]  /*89970*/  IADD3 R20, P5, PT, R20, R9.reuse, RZ ;  /* 0x0000000914147210 */ /* 0x090fe20007fbe0ff */
[--C-:B------:R-:W-:Y:S01]  /*89980*/  IMAD.X R21, R21, 0x1, R2.reuse, P6 ;  /* 0x0000000115157824 */ /* 0x100fe200030e0602 */
[-C--:B------:R-:W-:Y:S01]  /*89990*/  IADD3 R22, P6, PT, R22, R9.reuse, RZ ;  /* 0x0000000916167210 */ /* 0x080fe20007fde0ff */
[--C-:B------:R-:W-:Y:S01]  /*899a0*/  IMAD.X R23, R23, 0x1, R2.reuse, P1 ;  /* 0x0000000117177824 */ /* 0x100fe200008e0602 */
[----:B------:R-:W-:Y:S01]  /*899b0*/  IADD3 R7, P1, PT, R7, R9, RZ ;  /* 0x0000000907077210 */ /* 0x000fe20007f3e0ff */
[----:B------:R-:W-:Y:S04]  /*899c0*/  STL [R1+0x21bc], R20 ;  /* 0x0021bc1401007387 */ /* 0x000fe80000100800 */
[----:B------:R-:W-:Y:S01]  /*899d0*/  STL [R1+0x21e0], R21 ;  /* 0x0021e01501007387 */ /* 0x000fe20000100800 */
[----:B------:R-:W-:-:S02]  /*899e0*/  IMAD.X R0, R0, 0x1, R2, P3 ;  /* 0x0000000100007824 */ /* 0x000fc400018e0602 */
[--C-:B------:R-:W-:Y:S01]  /*899f0*/  IMAD.X R6, R6, 0x1, R2.reuse, P2 ;  /* 0x0000000106067824 */ /* 0x100fe200010e0602 */
[----:B------:R-:W-:Y:S04]  /*89a00*/  STL [R1+0x21b4], R22 ;  /* 0x0021b41601007387 */ /* 0x000fe80000100800 */
[----:B------:R-:W-:Y:S04]  /*89a10*/  STL [R1+0x21d8], R23 ;  /* 0x0021d81701007387 */ /* 0x000fe80000100800 */
[----:B------:R-:W-:Y:S04]  /*89a20*/  STL [R1+0x21ac], R7 ;  /* 0x0021ac0701007387 */ /* 0x000fe80000100800 */
[----:B------:R0:W-:Y:S04]  /*89a30*/  STL [R1+0x21c8], R0 ;  /* 0x0021c80001007387 */ /* 0x0001e80000100800 */
[----:B------:R-:W-:Y:S04]  /*89a40*/  STL [R1+0x21d0], R6 ;  /* 0x0021d00601007387 */ /* 0x000fe80000100800 */
[----:B0-----:R-:W2:Y:S01]  /*89a50*/  LDL.LU R0, [R1+0x2190] ;  /* 0x0021900001007983 */ /* 0x001ea20000300800 */
[-C--:B------:R-:W-:Y:S01]  /*89a60*/  IADD3 R5, P2, PT, R5, R9.reuse, RZ ;  /* 0x0000000905057210 */ /* 0x080fe20007f5e0ff */
[----:B------:R-:W-:Y:S01]  /*89a70*/  IMAD.X R12, R12, 0x1, R2, P4 ;  /* 0x000000010c0c7824 */ /* 0x000fe200020e0602 */
[----:B------:R-:W-:-:S03]  /*89a80*/  IADD3 R4, P3, PT, R4, R9, RZ ;  /* 0x0000000904047210 */ /* 0x000fc60007f7e0ff */
[----:B------:R-:W-:Y:S01]  /*89a90*/  STL [R1+0x21a4], R5 ;  /* 0x0021a40501007387 */ /* 0x000fe20000100800 */
[----:B------:R-:W-:-:S05]  /*89aa0*/  IADD3 R3, P4, PT, R3, R9, RZ ;  /* 0x0000000903037210 */ /* 0x000fca0007f9e0ff */
[----:B------:R0:W-:Y:S04]  /*89ab0*/  STL [R1+0x2194], R3 ;  /* 0x0021940301007387 */ /* 0x0001e80000100800 */
[----:B------:R-:W-:Y:S04]  /*89ac0*/  STL [R1+0x219c], R4 ;  /* 0x00219c0401007387 */ /* 0x000fe80000100800 */
[----:B0-----:R-:W4:Y:S01]  /*89ad0*/  LDL.LU R3, [R1+0x2164] ;  /* 0x0021640001037983 */ /* 0x001f220000300800 */
[--C-:B---3--:R-:W-:Y:S01]  /*89ae0*/  IMAD.X R13, R13, 0x1, R2.reuse, P5 ;  /* 0x000000010d0d7824 */ /* 0x108fe200028e0602 */
[-C--:B------:R-:W-:Y:S01]  /*89af0*/  IADD3 R14, P5, PT, R14, R9.reuse, RZ ;  /* 0x000000090e0e7210 */ /* 0x080fe20007fbe0ff */
[--C-:B------:R-:W-:Y:S01]  /*89b00*/  IMAD.X R15, R15, 0x1, R2.reuse, P6 ;  /* 0x000000010f0f7824 */ /* 0x100fe200030e0602 */
[----:B------:R-:W-:Y:S01]  /*89b10*/  IADD3 R8, P6, PT, R8, R9, RZ ;  /* 0x0000000908087210 */ /* 0x000fe20007fde0ff */
[----:B------:R-:W-:Y:S01]  /*89b20*/  STL [R1+0x21c0], R12 ;  /* 0x0021c00c01007387 */ /* 0x000fe20000100800 */
[----:B------:R-:W-:-:S03]  /*89b30*/  IMAD.X R29, R29, 0x1, R2, P1 ;  /* 0x000000011d1d7824 */ /* 0x000fc600008e0602 */
[----:B------:R-:W-:Y:S04]  /*89b40*/  STL [R1+0x21b8], R13 ;  /* 0x0021b80d01007387 */ /* 0x000fe80000100800 */
[----:B------:R-:W-:Y:S01]  /*89b50*/  STL [R1+0x218c], R14 ;  /* 0x00218c0e01007387 */ /* 0x000fe20000100800 */
[----:B------:R-:W-:-:S03]  /*89b60*/  IADD3 R19, P1, PT, R19, R9, RZ ;  /* 0x0000000913137210 */ /* 0x000fc60007f3e0ff */
[----:B------:R-:W-:Y:S01]  /*89b70*/  STL [R1+0x21b0], R15 ;  /* 0x0021b00f01007387 */ /* 0x000fe20000100800 */
[----:B------:R-:W-:-:S03]  /*89b80*/  IMAD.X R18, R18, 0x1, R2, P2 ;  /* 0x0000000112127824 */ /* 0x000fc600010e0602 */
[----:B------:R-:W-:Y:S04]  /*89b90*/  STL [R1+0x2184], R8 ;  /* 0x0021840801007387 */ /* 0x000fe80000100800 */
[----:B------:R-:W-:Y:S01]  /*89ba0*/  STL [R1+0x21a8], R29 ;  /* 0x0021a81d01007387 */ /* 0x000fe20000100800 */
[----:B------:R-:W-:-:S03]  /*89bb0*/  IADD3 R17, P2, PT, R17, R9, RZ ;  /* 0x0000000911117210 */ /* 0x000fc60007f5e0ff */
[----:B------:R-:W3:Y:S04]  /*89bc0*/  LDL.LU R11, [R1+0x2188] ;  /* 0x00218800010b7983 */ /* 0x000ee80000300800 */
[----:B------:R-:W-:Y:S04]  /*89bd0*/  STL [R1+0x217c], R19 ;  /* 0x00217c1301007387 */ /* 0x000fe80000100800 */
[----:B------:R-:W3:Y:S04]  /*89be0*/  LDL.LU R10, [R1+0x215c] ;  /* 0x00215c00010a7983 */ /* 0x000ee80000300800 */
[----:B------:R0:W-:Y:S04]  /*89bf0*/  STL [R1+0x21a0], R18 ;  /* 0x0021a01201007387 */ /* 0x0001e80000100800 */
[----:B------:R-:W3:Y:S04]  /*89c00*/  LDL.LU R24, [R1+0x2180] ;  /* 0x0021800001187983 */ /* 0x000ee80000300800 */
[----:B------:R1:W-:Y:S01]  /*89c10*/  STL [R1+0x2174], R17 ;  /* 0x0021741101007387 */ /* 0x0003e20000100800 */
[----:B------:R-:W-:-:S03]  /*89c20*/  IADD3.X R16, PT, PT, R16, R2, RZ, P3, !PT ;  /* 0x0000000210107210 */ /* 0x000fc60001ffe4ff */
[----:B0-----:R-:W3:Y:S04]  /*89c30*/  LDL.LU R18, [R1+0x2154] ;  /* 0x0021540001127983 */ /* 0x001ee80000300800 */
[----:B-1----:R-:W3:Y:S04]  /*89c40*/  LDL.LU R17, [R1+0x2178] ;  /* 0x0021780001117983 */ /* 0x002ee80000300800 */
[----:B------:R-:W3:Y:S04]  /*89c50*/  LDL.LU R25, [R1+0x214c] ;  /* 0x00214c0001197983 */ /* 0x000ee80000300800 */
[----:B------:R-:W3:Y:S01]  /*89c60*/  LDL.LU R26, [R1+0x2170] ;  /* 0x00217000011a7983 */ /* 0x000ee20000300800 */
[----:B------:R-:W-:-:S03]  /*89c70*/  IADD3 R28, P3, PT, R28, R9, RZ ;  /* 0x000000091c1c7210 */ /* 0x000fc60007f7e0ff */
[----:B------:R-:W-:Y:S04]  /*89c80*/  STL [R1+0x2198], R16 ;  /* 0x0021981001007387 */ /* 0x000fe80000100800 */
        /* <DEDUP_REMOVED lines=9> */
[----:B0-----:R-:W3:Y:S04]  /*89d20*/  LDL.LU R28, [R1+0x2124] ;  /* 0x00212400011c7983 */ /* 0x001ee80000300800 */
[----:B------:R-:W3:Y:S04]  /*89d30*/  LDL.LU R4, [R1+0x2148] ;  /* 0x0021480001047983 */ /* 0x000ee80000300800 */
[----:B------:R-:W3:Y:S01]  /*89d40*/  LDL.LU R12, [R1+0x211c] ;  /* 0x00211c00010c7983 */ /* 0x000ee20000300800 */
[----:B--2---:R-:W-:-:S05]  /*89d50*/  IMAD.X R0, R0, 0x1, R2, P4 ;  /* 0x0000000100007824 */ /* 0x004fca00020e0602 */
[----:B------:R0:W-:Y:S04]  /*89d60*/  STL [R1+0x2190], R0 ;  /* 0x0021900001007387 */ /* 0x0001e80000100800 */
[----:B0-----:R-:W2:Y:S04]  /*89d70*/  LDL.LU R0, [R1+0x2140] ;  /* 0x0021400001007983 */ /* 0x001ea80000300800 */
[----:B------:R-:W2:Y:S04]  /*89d80*/  LDL.LU R13, [R1+0x2114] ;  /* 0x00211400010d7983 */ /* 0x000ea80000300800 */
[----:B------:R-:W2:Y:S04]  /*89d90*/  LDL.LU R14, [R1+0x2138] ;  /* 0x00213800010e7983 */ /* 0x000ea80000300800 */
[----:B------:R-:W2:Y:S01]  /*89da0*/  LDL.LU R15, [R1+0x210c] ;  /* 0x00210c00010f7983 */ /* 0x000ea20000300800 */
[----:B----4-:R-:W-:-:S05]  /*89db0*/  IADD3 R3, P4, PT, R3, R9, RZ ;  /* 0x0000000903037210 */ /* 0x010fca0007f9e0ff */
[----:B------:R0:W-:Y:S04]  /*89dc0*/  STL [R1+0x2164], R3 ;  /* 0x0021640301007387 */ /* 0x0001e80000100800 */
[----:B------:R-:W4:Y:S04]  /*89dd0*/  LDL.LU R8, [R1+0x2130] ;  /* 0x0021300001087983 */ /* 0x000f280000300800 */
[----:B------:R-:W4:Y:S04]  /*89de0*/  LDL.LU R29, [R1+0x2104] ;  /* 0x00210400011d7983 */ /* 0x000f280000300800 */
[----:B------:R-:W4:Y:S04]  /*89df0*/  LDL.LU R19, [R1+0x2128] ;  /* 0x0021280001137983 */ /* 0x000f280000300800 */
[----:B------:R-:W4:Y:S04]  /*89e00*/  LDL.LU R16, [R1+0x20fc] ;  /* 0x0020fc0001107983 */ /* 0x000f280000300800 */
[----:B0-----:R-:W4:Y:S01]  /*89e10*/  LDL.LU R3, [R1+0x2120] ;  /* 0x0021200001037983 */ /* 0x001f220000300800 */
[--C-:B---3--:R-:W-:Y:S01]  /*89e20*/  IMAD.X R11, R11, 0x1, R2.reuse, P5 ;  /* 0x000000010b0b7824 */ /* 0x108fe200028e0602 */
[----:B------:R-:W-:Y:S01]  /*89e30*/  IADD3 R10, P5, PT, R10, R9, RZ ;  /* 0x000000090a0a7210 */ /* 0x000fe20007fbe0ff */
[----:B------:R-:W-:-:S03]  /*89e40*/  IMAD.X R24, R24, 0x1, R2, P6 ;  /* 0x0000000118187824 */ /* 0x000fc600030e0602 */
[----:B------:R-:W-:Y:S04]  /*89e50*/  STL [R1+0x2188], R11 ;  /* 0x0021880b01007387 */ /* 0x000fe80000100800 */
[----:B------:R-:W-:Y:S01]  /*89e60*/  STL [R1+0x215c], R10 ;  /* 0x00215c0a01007387 */ /* 0x000fe20000100800 */
[-C--:B------:R-:W-:Y:S01]  /*89e70*/  IADD3 R18, P6, PT, R18, R9.reuse, RZ ;  /* 0x0000000912127210 */ /* 0x080fe20007fde0ff */
[----:B------:R-:W-:Y:S01]  /*89e80*/  IMAD.X R17, R17, 0x1, R2, P1 ;  /* 0x0000000111117824 */ /* 0x000fe200008e0602 */
[----:B------:R-:W-:-:S03]  /*89e90*/  IADD3 R25, P1, PT, R25, R9, RZ ;  /* 0x0000000919197210 */ /* 0x000fc60007f3e0ff */
[----:B------:R0:W-:Y:S04]  /*89ea0*/  STL [R1+0x2154], R18 ;  /* 0x0021541201007387 */ /* 0x0001e80000100800 */
[----:B------:R-:W-:Y:S01]  /*89eb0*/  STL [R1+0x2180], R24 ;  /* 0x0021801801007387 */ /* 0x000fe20000100800 */
[--C-:B------:R-:W-:Y:S01]  /*89ec0*/  IMAD.X R26, R26, 0x1, R2.reuse, P2 ;  /* 0x000000011a1a7824 */ /* 0x100fe200010e0602 */
[-C--:B------:R-:W-:Y:S02]  /*89ed0*/  IADD3 R27, P2, PT, R27, R9.reuse, RZ ;  /* 0x000000091b1b7210 */ /* 0x080fe40007f5e0ff */
[----:B0-----:R-:W3:Y:S04]  /*89ee0*/  LDL.LU R18, [R1+0x20f4] ;  /* 0x0020f40001127983 */ /* 0x001ee80000300800 */
[----:B------:R0:W-:Y:S01]  /*89ef0*/  STL [R1+0x2178], R17 ;  /* 0x0021781101007387 */ /* 0x0001e20000100800 */
[--C-:B------:R-:W-:Y:S01]  /*89f00*/  IMAD.X R20, R20, 0x1, R2.reuse, P3 ;  /* 0x0000000114147824 */ /* 0x100fe200018e0602 */
[-C--:B------:R-:W-:Y:S01]  /*89f10*/  IADD3 R21, P3, PT, R21, R9.reuse, RZ ;  /* 0x0000000915157210 */ /* 0x080fe20007f7e0ff */
[--C-:B------:R-:W-:Y:S01]  /*89f20*/  IMAD.X R22, R22, 0x1, R2.reuse, P4 ;  /* 0x0000000116167824 */ /* 0x100fe200020e0602 */
[----:B------:R-:W-:Y:S01]  /*89f30*/  IADD3 R23, P4, PT, R23, R9, RZ ;  /* 0x0000000917177210 */ /* 0x000fe20007f9e0ff */
[----:B0-----:R-:W3:Y:S04]  /*89f40*/  LDL.LU R17, [R1+0x2118] ;  /* 0x0021180001117983 */ /* 0x001ee80000300800 */
[----:B------:R-:W-:Y:S04]  /*89f50*/  STL [R1+0x214c], R25 ;  /* 0x00214c1901007387 */ /* 0x000fe80000100800 */
[----:B------:R-:W-:Y:S04]  /*89f60*/  STL [R1+0x2170], R26 ;  /* 0x0021701a01007387 */ /* 0x000fe80000100800 */
[----:B------:R-:W-:Y:S01]  /*89f70*/  STL [R1+0x2144], R27 ;  /* 0x0021441b01007387 */ /* 0x000fe20000100800 */
[----:B------:R-:W-:-:S02]  /*89f80*/  IMAD.X R7, R7, 0x1, R2, P5 ;  /* 0x0000000107077824 */ /* 0x000fc400028e0602 */
        /* <DEDUP_REMOVED lines=9> */
[----:B------:R-:W-:Y:S01]  /*8a020*/  STL [R1+0x212c], R6 ;  /* 0x00212c0601007387 */ /* 0x000fe20000100800 */
[----:B------:R-:W-:-:S03]  /*8a030*/  IADD3.X R4, PT, PT, R4, R2, RZ, P1, !PT ;  /* 0x0000000204047210 */ /* 0x000fc60000ffe4ff */
[----:B0-----:R-:W3:Y:S04]  /*8a040*/  LDL.LU R28, [R1+0x20ec] ;  /* 0x0020ec00011c7983 */ /* 0x001ee80000300800 */
[----:B------:R-:W-:Y:S01]  /*8a050*/  STL [R1+0x2150], R5 ;  /* 0x0021500501007387 */ /* 0x000fe20000100800 */
[----:B--2---:R-:W-:-:S05]  /*8a060*/  IMAD.X R0, R0, 0x1, R2, P2 ;  /* 0x0000000100007824 */ /* 0x004fca00010e0602 */
[----:B------:R0:W-:Y:S04]  /*8a070*/  STL [R1+0x2140], R0 ;  /* 0x0021400001007387 */ /* 0x0001e80000100800 */
[----:B------:R-:W-:Y:S04]  /*8a080*/  STL [R1+0x2148], R4 ;  /* 0x0021480401007387 */ /* 0x000fe80000100800 */
[----:B0-----:R-:W2:Y:S01]  /*8a090*/  LDL.LU R0, [R1+0x2110] ;  /* 0x0021100001007983 */ /* 0x001ea20000300800 */
[-C--:B------:R-:W-:Y:S02]  /*8a0a0*/  IADD3 R12, P1, PT, R12, R9.reuse, RZ ;  /* 0x000000090c0c7210 */ /* 0x080fe40007f3e0ff */
[-C--:B------:R-:W-:Y:S01]  /*8a0b0*/  IADD3 R13, P2, PT, R13, R9.reuse, RZ ;  /* 0x000000090d0d7210 */ /* 0x080fe20007f5e0ff */
[--C-:B------:R-:W-:Y:S01]  /*8a0c0*/  IMAD.X R14, R14, 0x1, R2.reuse, P3 ;  /* 0x000000010e0e7824 */ /* 0x100fe200018e0602 */
[-C--:B------:R-:W-:Y:S01]  /*8a0d0*/  IADD3 R15, P3, PT, R15, R9.reuse, RZ ;  /* 0x000000090f0f7210 */ /* 0x080fe20007f7e0ff */
[----:B------:R-:W-:Y:S01]  /*8a0e0*/  STL [R1+0x211c], R12 ;  /* 0x00211c0c01007387 */ /* 0x000fe20000100800 */
[----:B----4-:R-:W-:Y:S01]  /*8a0f0*/  IMAD.X R8, R8, 0x1, R2, P4 ;  /* 0x0000000108087824 */ /* 0x010fe200020e0602 */
[----:B------:R-:W-:-:S02]  /*8a100*/  IADD3 R29, P4, PT, R29, R9, RZ ;  /* 0x000000091d1d7210 */ /* 0x000fc40007f9e0ff */
[----:B------:R-:W-:Y:S04]  /*8a110*/  STL [R1+0x2114], R13 ;  /* 0x0021140d01007387 */ /* 0x000fe80000100800 */
[----:B------:R-:W-:Y:S01]  /*8a120*/  STL [R1+0x2138], R14 ;  /* 0x0021380e01007387 */ /* 0x000fe20000100800 */
[----:B------:R-:W-:-:S03]  /*8a130*/  IMAD.X R19, R19, 0x1, R2, P5 ;  /* 0x0000000113137824 */ /* 0x000fc600028e0602 */
[----:B------:R-:W-:Y:S01]  /*8a140*/  STL [R1+0x210c], R15 ;  /* 0x00210c0f01007387 */ /* 0x000fe20000100800 */
[----:B------:R-:W-:-:S03]  /*8a150*/  IADD3 R16, P5, PT, R16, R9, RZ ;  /* 0x0000000910107210 */ /* 0x000fc60007fbe0ff */
[----:B------:R-:W-:Y:S04]  /*8a160*/  STL [R1+0x2130], R8 ;  /* 0x0021300801007387 */ /* 0x000fe80000100800 */
[----:B------:R-:W-:Y:S01]  /*8a170*/  STL [R1+0x2104], R29 ;  /* 0x0021041d01007387 */ /* 0x000fe20000100800 */
[----:B------:R-:W-:-:S03]  /*8a180*/  IMAD.X R3, R3, 0x1, R2, P6 ;  /* 0x0000000103037824 */ /* 0x000fc600030e0602 */
[----:B------:R-:W4:Y:S04]  /*8a190*/  LDL.LU R11, [R1+0x20e4] ;  /* 0x0020e400010b7983 */ /* 0x000f280000300800 */
        /* <DEDUP_REMOVED lines=8> */
[----:B------:R-:W4:Y:S01]  /*8a220*/  LDL.LU R26, [R1+0x20cc] ;  /* 0x0020cc00011a7983 */ /* 0x000f220000300800 */
[----:B---3--:R-:W-:-:S05]  /*8a230*/  IADD3 R18, P6, PT, R18, R9, RZ ;  /* 0x0000000912127210 */ /* 0x008fca0007fde0ff */
[----:B------:R-:W-:Y:S04]  /*8a240*/  STL [R1+0x20f4], R18 ;  /* 0x0020f41201007387 */ /* 0x000fe80000100800 */
[----:B------:R-:W3:Y:S01]  /*8a250*/  LDL.LU R27, [R1+0x20f0] ;  /* 0x0020f000011b7983 */ /* 0x000ee20000300800 */
[----:B------:R-:W-:-:S05]  /*8a260*/  IMAD.X R17, R17, 0x1, R2, P1 ;  /* 0x0000000111117824 */ /* 0x000fca00008e0602 */
        /* <DEDUP_REMOVED lines=11> */
[----:B------:R-:W-:-:S05]  /*8a320*/  IADD3 R28, P1, PT, R28, R9, RZ ;  /* 0x000000091c1c7210 */ /* 0x000fca0007f3e0ff */
[----:B------:R0:W-:Y:S04]  /*8a330*/  STL [R1+0x20ec], R28 ;  /* 0x0020ec1c01007387 */ /* 0x0001e80000100800 */
[----:B0-----:R-:W3:Y:S04]  /*8a340*/  LDL.LU R28, [R1+0x209c] ;  /* 0x00209c00011c7983 */ /* 0x001ee80000300800 */
[----:B------:R-:W3:Y:S04]  /*8a350*/  LDL.LU R13, [R1+0x20c0] ;  /* 0x0020c000010d7983 */ /* 0x000ee80000300800 */
[----:B------:R-:W3:Y:S04]  /*8a360*/  LDL.LU R14, [R1+0x2094] ;  /* 0x00209400010e7983 */ /* 0x000ee80000300800 */
[----:B------:R-:W3:Y:S01]  /*8a370*/  LDL.LU R15, [R1+0x20b8] ;  /* 0x0020b800010f7983 */ /* 0x000ee20000300800 */
[----:B--2---:R-:W-:-:S05]  /*8a380*/  IMAD.X R0, R0, 0x1, R2, P2 ;  /* 0x0000000100007824 */ /* 0x004fca00010e0602 */
[----:B------:R0:W-:Y:S04]  /*8a390*/  STL [R1+0x2110], R0 ;  /* 0x0021100001007387 */ /* 0x0001e80000100800 */
[----:B------:R-:W2:Y:S04]  /*8a3a0*/  LDL.LU R8, [R1+0x208c] ;  /* 0x00208c0001087983 */ /* 0x000ea80000300800 */
[----:B------:R-:W2:Y:S04]  /*8a3b0*/  LDL.LU R29, [R1+0x20b0] ;  /* 0x0020b000011d7983 */ /* 0x000ea80000300800 */
[----:B------:R-:W2:Y:S04]  /*8a3c0*/  LDL.LU R19, [R1+0x2084] ;  /* 0x0020840001137983 */ /* 0x000ea80000300800 */
[----:B------:R-:W2:Y:S04]  /*8a3d0*/  LDL.LU R18, [R1+0x20a8] ;  /* 0x0020a80001127983 */ /* 0x000ea80000300800 */
[----:B0-----:R-:W2:Y:S01]  /*8a3e0*/  LDL.LU R0, [R1+0x207c] ;  /* 0x00207c0001007983 */ /* 0x001ea20000300800 */
[-C--:B----4-:R-:W-:Y:S01]  /*8a3f0*/  IADD3 R11, P2, PT, R11, R9.reuse, RZ ;  /* 0x000000090b0b7210 */ /* 0x090fe20007f5e0ff */
[----:B------:R-:W-:Y:S01]  /*8a400*/  IMAD.X R10, R10, 0x1, R2, P3 ;  /* 0x000000010a0a7824 */ /* 0x000fe200018e0602 */
[----:B------:R-:W-:-:S03]  /*8a410*/  IADD3 R24, P3, PT, R24, R9, RZ ;  /* 0x0000000918187210 */ /* 0x000fc60007f7e0ff */
[----:B------:R-:W-:Y:S04]  /*8a420*/  STL [R1+0x20e4], R11 ;  /* 0x0020e40b01007387 */ /* 0x000fe80000100800 */
[----:B------:R-:W-:Y:S01]  /*8a430*/  STL [R1+0x2108], R10 ;  /* 0x0021080a01007387 */ /* 0x000fe20000100800 */
[----:B------:R-:W-:Y:S01]  /*8a440*/  IMAD.X R16, R16, 0x1, R2, P4 ;  /* 0x0000000110107824 */ /* 0x000fe200020e0602 */
[----:B------:R-:W-:-:S04]  /*8a450*/  IADD3 R3, P4, PT, R3, R9, RZ ;  /* 0x0000000903037210 */ /* 0x000fc80007f9e0ff */
[----:B------:R0:W-:Y:S04]  /*8a460*/  STL [R1+0x2100], R16 ;  /* 0x0021001001007387 */ /* 0x0001e80000100800 */
[----:B------:R-:W-:Y:S04]  /*8a470*/  STL [R1+0x20dc], R24 ;  /* 0x0020dc1801007387 */ /* 0x000fe80000100800 */
[----:B0-----:R-:W4:Y:S04]  /*8a480*/  LDL.LU R16, [R1+0x20a0] ;  /* 0x0020a00001107983 */ /* 0x001f280000300800 */
[----:B------:R0:W-:Y:S04]  /*8a490*/  STL [R1+0x20d4], R3 ;  /* 0x0020d40301007387 */ /* 0x0001e80000100800 */
[----:B0-----:R-:W4:Y:S01]  /*8a4a0*/  LDL.LU R3, [R1+0x2074] ;  /* 0x0020740001037983 */ /* 0x001f220000300800 */
[----:B------:R-:W-:-:S02]  /*8a4b0*/  IADD3.X R25, PT, PT, R25, R2, RZ, P5, !PT ;  /* 0x0000000219197210 */ /* 0x000fc40002ffe4ff */
[-C--:B------:R-:W-:Y:S01]  /*8a4c0*/  IADD3 R26, P5, PT, R26, R9.reuse, RZ ;  /* 0x000000091a1a7210 */ /* 0x080fe20007fbe0ff */
[--C-:B---3--:R-:W-:Y:S01]  /*8a4d0*/  IMAD.X R27, R27, 0x1, R2.reuse, P6 ;  /* 0x000000011b1b7824 */ /* 0x108fe200030e0602 */
[-C--:B------:R-:W-:Y:S01]  /*8a4e0*/  IADD3 R20, P6, PT, R20, R9.reuse, RZ ;  /* 0x0000000914147210 */ /* 0x080fe20007fde0ff */
[----:B------:R-:W-:Y:S01]  /*8a4f0*/  IMAD.X R21, R21, 0x1, R2, P1 ;  /* 0x0000000115157824 */ /* 0x000fe200008e0602 */
[----:B------:R-:W-:Y:S01]  /*8a500*/  STL [R1+0x20f8], R25 ;  /* 0x0020f81901007387 */ /* 0x000fe20000100800 */
[----:B------:R-:W-:-:S03]  /*8a510*/  IADD3 R22, P1, PT, R22, R9, RZ ;  /* 0x0000000916167210 */ /* 0x000fc60007f3e0ff */
[----:B------:R-:W-:Y:S01]  /*8a520*/  STL [R1+0x20cc], R26 ;  /* 0x0020cc1a01007387 */ /* 0x000fe20000100800 */
[----:B------:R-:W-:-:S03]  /*8a530*/  IMAD.X R23, R23, 0x1, R2, P2 ;  /* 0x0000000117177824 */ /* 0x000fc600010e0602 */
[----:B------:R-:W-:Y:S01]  /*8a540*/  STL [R1+0x20f0], R27 ;  /* 0x0020f01b01007387 */ /* 0x000fe20000100800 */
[----:B------:R-:W-:-:S03]  /*8a550*/  IADD3 R7, P2, PT, R7, R9, RZ ;  /* 0x0000000907077210 */ /* 0x000fc60007f5e0ff */
[----:B------:R-:W-:Y:S01]  /*8a560*/  STL [R1+0x20c4], R20 ;  /* 0x0020c41401007387 */ /* 0x000fe20000100800 */
[----:B------:R-:W-:-:S03]  /*8a570*/  IMAD.X R17, R17, 0x1, R2, P4 ;  /* 0x0000000111117824 */ /* 0x000fc600020e0602 */
[----:B------:R-:W-:Y:S01]  /*8a580*/  STL [R1+0x20e8], R21 ;  /* 0x0020e81501007387 */ /* 0x000fe20000100800 */
[----:B------:R-:W-:-:S03]  /*8a590*/  IMAD.X R6, R6, 0x1, R2, P3 ;  /* 0x0000000106067824 */ /* 0x000fc600018e0602 */
[----:B------:R-:W-:Y:S04]  /*8a5a0*/  STL [R1+0x20bc], R22 ;  /* 0x0020bc1601007387 */ /* 0x000fe80000100800 */
[----:B------:R-:W-:Y:S04]  /*8a5b0*/  STL [R1+0x20e0], R23 ;  /* 0x0020e01701007387 */ /* 0x000fe80000100800 */
[----:B------:R-:W-:Y:S04]  /*8a5c0*/  STL [R1+0x20b4], R7 ;  /* 0x0020b40701007387 */ /* 0x000fe80000100800 */
[----:B------:R0:W-:Y:S01]  /*8a5d0*/  STL [R1+0x20d0], R17 ;  /* 0x0020d01101007387 */ /* 0x0001e20000100800 */
[----:B------:R-:W-:-:S03]  /*8a5e0*/  IADD3 R5, P3, PT, R5, R9, RZ ;  /* 0x0000000905057210 */ /* 0x000fc60007f7e0ff */
[----:B------:R-:W-:Y:S01]  /*8a5f0*/  STL [R1+0x20d8], R6 ;  /* 0x0020d80601007387 */ /* 0x000fe20000100800 */
[--C-:B------:R-:W-:Y:S01]  /*8a600*/  IMAD.X R12, R12, 0x1, R2.reuse, P5 ;  /* 0x000000010c0c7824 */ /* 0x100fe200028e0602 */
[-C--:B------:R-:W-:Y:S02]  /*8a610*/  IADD3 R4, P4, PT, R4, R9.reuse, RZ ;  /* 0x0000000904047210 */ /* 0x080fe40007f9e0ff */
[----:B0-----:R-:W3:Y:S04]  /*8a620*/  LDL.LU R17, [R1+0x2098] ;  /* 0x0020980001117983 */ /* 0x001ee80000300800 */
[----:B------:R-:W-:Y:S01]  /*8a630*/  STL [R1+0x20ac], R5 ;  /* 0x0020ac0501007387 */ /* 0x000fe20000100800 */
[-C--:B------:R-:W-:Y:S01]  /*8a640*/  IADD3 R28, P5, PT, R28, R9.reuse, RZ ;  /* 0x000000091c1c7210 */ /* 0x080fe20007fbe0ff */
[--C-:B------:R-:W-:Y:S01]  /*8a650*/  IMAD.X R13, R13, 0x1, R2.reuse, P6 ;  /* 0x000000010d0d7824 */ /* 0x100fe200030e0602 */
[----:B------:R-:W-:Y:S01]  /*8a660*/  IADD3 R14, P6, PT, R14, R9, RZ ;  /* 0x000000090e0e7210 */ /* 0x000fe20007fde0ff */
[----:B------:R-:W-:-:S02]  /*8a670*/  IMAD.X R15, R15, 0x1, R2, P1 ;  /* 0x000000010f0f7824 */ /* 0x000fc400008e0602 */
[----:B------:R0:W-:Y:S04]  /*8a680*/  STL [R1+0x209c], R28 ;  /* 0x00209c1c01007387 */ /* 0x0001e80000100800 */
[----:B------:R-:W-:Y:S04]  /*8a690*/  STL [R1+0x20a4], R4 ;  /* 0x0020a40401007387 */ /* 0x000fe80000100800 */
[----:B0-----:R-:W3:Y:S04]  /*8a6a0*/  LDL.LU R28, [R1+0x206c] ;  /* 0x00206c00011c7983 */ /* 0x001ee80000300800 */
[----:B------:R-:W-:Y:S04]  /*8a6b0*/  STL [R1+0x20c8], R12 ;  /* 0x0020c80c01007387 */ /* 0x000fe80000100800 */
[----:B------:R-:W-:Y:S04]  /*8a6c0*/  STL [R1+0x20c0], R13 ;  /* 0x0020c00d01007387 */ /* 0x000fe80000100800 */
[----:B------:R-:W-:Y:S04]  /*8a6d0*/  STL [R1+0x2094], R14 ;  /* 0x0020940e01007387 */ /* 0x000fe80000100800 */
[----:B------:R-:W-:Y:S01]  /*8a6e0*/  STL [R1+0x20b8], R15 ;  /* 0x0020b80f01007387 */ /* 0x000fe20000100800 */
[-C--:B--2---:R-:W-:Y:S01]  /*8a6f0*/  IADD3 R8, P1, PT, R8, R9.reuse, RZ ;  /* 0x0000000908087210 */ /* 0x084fe20007f3e0ff */
[----:B------:R-:W-:Y:S01]  /*8a700*/  IMAD.X R29, R29, 0x1, R2, P2 ;  /* 0x000000011d1d7824 */ /* 0x000fe200010e0602 */
[----:B------:R-:W-:-:S02]  /*8a710*/  IADD3 R19, P2, PT, R19, R9, RZ ;  /* 0x0000000913137210 */ /* 0x000fc40007f5e0ff */
[----:B------:R-:W-:Y:S01]  /*8a720*/  IADD3.X R18, PT, PT, R18, R2, RZ, P3, !PT ;  /* 0x0000000212127210 */ /* 0x000fe20001ffe4ff */
[----:B------:R-:W-:Y:S04]  /*8a730*/  STL [R1+0x208c], R8 ;  /* 0x00208c0801007387 */ /* 0x000fe80000100800 */
[----:B------:R-:W-:Y:S04]  /*8a740*/  STL [R1+0x20b0], R29 ;  /* 0x0020b01d01007387 */ /* 0x000fe80000100800 */
[----:B------:R-:W2:Y:S04]  /*8a750*/  LDL.LU R11, [R1+0x2090] ;  /* 0x00209000010b7983 */ /* 0x000ea80000300800 */
[----:B------:R-:W-:Y:S01]  /*8a760*/  STL [R1+0x2084], R19 ;  /* 0x0020841301007387 */ /* 0x000fe20000100800 */
[----:B------:R-:W-:-:S03]  /*8a770*/  IADD3 R0, P3, PT, R0, R9, RZ ;  /* 0x0000000900007210 */ /* 0x000fc60007f7e0ff */
[----:B------:R-:W2:Y:S04]  /*8a780*/  LDL.LU R10, [R1+0x2064] ;  /* 0x00206400010a7983 */ /* 0x000ea80000300800 */
[----:B------:R0:W-:Y:S04]  /*8a790*/  STL [R1+0x20a8], R18 ;  /* 0x0020a81201007387 */ /* 0x0001e80000100800 */
[----:B------:R-:W2:Y:S04]  /*8a7a0*/  LDL.LU R24, [R1+0x2088] ;  /* 0x0020880001187983 */ /* 0x000ea80000300800 */
[----:B------:R1:W-:Y:S04]  /*8a7b0*/  STL [R1+0x207c], R0 ;  /* 0x00207c0001007387 */ /* 0x0003e80000100800 */
[----:B0-----:R-:W2:Y:S04]  /*8a7c0*/  LDL.LU R18, [R1+0x205c] ;  /* 0x00205c0001127983 */ /* 0x001ea80000300800 */
[----:B-1----:R-:W2:Y:S04]  /*8a7d0*/  LDL.LU R0, [R1+0x2080] ;  /* 0x0020800001007983 */ /* 0x002ea80000300800 */
[----:B------:R-:W2:Y:S04]  /*8a7e0*/  LDL.LU R25, [R1+0x2054] ;  /* 0x0020540001197983 */ /* 0x000ea80000300800 */
[----:B------:R-:W2:Y:S01]  /*8a7f0*/  LDL.LU R26, [R1+0x2078] ;  /* 0x00207800011a7983 */ /* 0x000ea20000300800 */
[----:B----4-:R-:W-:-:S05]  /*8a800*/  IMAD.X R16, R16, 0x1, R2, P4 ;  /* 0x0000000110107824 */ /* 0x010fca00020e0602 */
[----:B------:R-:W-:Y:S04]  /*8a810*/  STL [R1+0x20a0], R16 ;  /* 0x0020a01001007387 */ /* 0x000fe80000100800 */
[----:B------:R-:W4:Y:S01]  /*8a820*/  LDL.LU R27, [R1+0x204c] ;  /* 0x00204c00011b7983 */ /* 0x000f220000300800 */
[----:B------:R-:W-:-:S05]  /*8a830*/  IADD3 R3, P4, PT, R3, R9, RZ ;  /* 0x0000000903037210 */ /* 0x000fca0007f9e0ff */
        /* <DEDUP_REMOVED lines=11> */
[----:B---3--:R-:W-:-:S05]  /*8a8f0*/  IMAD.X R17, R17, 0x1, R2, P5 ;  /* 0x0000000111117824 */ /* 0x008fca00028e0602 */
[----:B------:R0:W-:Y:S04]  /*8a900*/  STL [R1+0x2098], R17 ;  /* 0x0020981101007387 */ /* 0x0001e80000100800 */
[----:B0-----:R-:W3:Y:S04]  /*8a910*/  LDL.LU R17, [R1+0x2048] ;  /* 0x0020480001117983 */ /* 0x001ee80000300800 */
[----:B------:R-:W3:Y:S04]  /*8a920*/  LDL.LU R13, [R1+0x201c] ;  /* 0x00201c00010d7983 */ /* 0x000ee80000300800 */
[----:B------:R-:W3:Y:S04]  /*8a930*/  LDL.LU R14, [R1+0x2040] ;  /* 0x00204000010e7983 */ /* 0x000ee80000300800 */
[----:B------:R-:W3:Y:S01]  /*8a940*/  LDL.LU R15, [R1+0x2014] ;  /* 0x00201400010f7983 */ /* 0x000ee20000300800 */
[----:B------:R-:W-:-:S05]  /*8a950*/  IADD3 R28, P5, PT, R28, R9, RZ ;  /* 0x000000091c1c7210 */ /* 0x000fca0007fbe0ff */
[----:B------:R0:W-:Y:S04]  /*8a960*/  STL [R1+0x206c], R28 ;  /* 0x00206c1c01007387 */ /* 0x0001e80000100800 */
[----:B------:R-:W3:Y:S04]  /*8a970*/  LDL.LU R8, [R1+0x2038] ;  /* 0x0020380001087983 */ /* 0x000ee80000300800 */
[----:B------:R-:W3:Y:S04]  /*8a980*/  LDL.LU R29, [R1+0x200c] ;  /* 0x00200c00011d7983 */ /* 0x000ee80000300800 */
[----:B------:R-:W3:Y:S04]  /*8a990*/  LDL.LU R19, [R1+0x2030] ;  /* 0x0020300001137983 */ /* 0x000ee80000300800 */
[----:B------:R-:W3:Y:S04]  /*8a9a0*/  LDL.LU R16, [R1+0x2004] ;  /* 0x0020040001107983 */ /* 0x000ee80000300800 */
[----:B0-----:R-:W3:Y:S01]  /*8a9b0*/  LDL.LU R28, [R1+0x2028] ;  /* 0x00202800011c7983 */ /* 0x001ee20000300800 */
[--C-:B--2---:R-:W-:Y:S01]  /*8a9c0*/  IMAD.X R11, R11, 0x1, R2.reuse, P6 ;  /* 0x000000010b0b7824 */ /* 0x104fe200030e0602 */
[----:B------:R-:W-:Y:S01]  /*8a9d0*/  IADD3 R10, P6, PT, R10, R9, RZ ;  /* 0x000000090a0a7210 */ /* 0x000fe20007fde0ff */
        /* <DEDUP_REMOVED lines=9> */
[----:B0-----:R-:W2:Y:S01]  /*8aa70*/  LDL.LU R0, [R1+0x2020] ;  /* 0x0020200001007983 */ /* 0x001ea20000300800 */
[-C--:B------:R-:W-:Y:S01]  /*8aa80*/  IADD3 R25, P2, PT, R25, R9.reuse, RZ ;  /* 0x0000000919197210 */ /* 0x080fe20007f5e0ff */
[----:B------:R-:W-:Y:S01]  /*8aa90*/  IMAD.X R26, R26, 0x1, R2, P3 ;  /* 0x000000011a1a7824 */ /* 0x000fe200018e0602 */
[----:B----4-:R-:W-:-:S03]  /*8aaa0*/  IADD3 R27, P3, PT, R27, R9, RZ ;  /* 0x000000091b1b7210 */ /* 0x010fc60007f7e0ff */
[----:B------:R-:W-:Y:S04]  /*8aab0*/  STL [R1+0x2054], R25 ;  /* 0x0020541901007387 */ /* 0x000fe80000100800 */
[----:B------:R-:W-:Y:S01]  /*8aac0*/  STL [R1+0x2078], R26 ;  /* 0x0020781a01007387 */ /* 0x000fe20000100800 */
[--C-:B------:R-:W-:Y:S01]  /*8aad0*/  IMAD.X R20, R20, 0x1, R2.reuse, P4 ;  /* 0x0000000114147824 */ /* 0x100fe200020e0602 */
[-C--:B------:R-:W-:Y:S01]  /*8aae0*/  IADD3 R21, P4, PT, R21, R9.reuse, RZ ;  /* 0x0000000915157210 */ /* 0x080fe20007f9e0ff */
[--C-:B------:R-:W-:Y:S01]  /*8aaf0*/  IMAD.X R22, R22, 0x1, R2.reuse, P5 ;  /* 0x0000000116167824 */ /* 0x100fe200028e0602 */
[----:B------:R-:W-:Y:S01]  /*8ab00*/  IADD3 R23, P5, PT, R23, R9, RZ ;  /* 0x0000000917177210 */ /* 0x000fe20007fbe0ff */
[----:B------:R-:W-:Y:S01]  /*8ab10*/  STL [R1+0x204c], R27 ;  /* 0x00204c1b01007387 */ /* 0x000fe20000100800 */
[----:B------:R-:W-:Y:S01]  /*8ab20*/  IMAD.X R7, R7, 0x1, R2, P6 ;  /* 0x0000000107077824 */ /* 0x000fe200030e0602 */
[----:B------:R-:W-:-:S02]  /*8ab30*/  IADD3.X R5, PT, PT, R5, R2, RZ, P1, !PT ;  /* 0x0000000205057210 */ /* 0x000fc40000ffe4ff */
[----:B------:R-:W-:Y:S04]  /*8ab40*/  STL [R1+0x2070], R20 ;  /* 0x0020701401007387 */ /* 0x000fe80000100800 */
[----:B------:R-:W-:Y:S01]  /*8ab50*/  STL [R1+0x2044], R21 ;  /* 0x0020441501007387 */ /* 0x000fe20000100800 */
[-C--:B------:R-:W-:Y:S02]  /*8ab60*/  IADD3 R3, P1, PT, R3, R9.reuse, RZ ;  /* 0x0000000903037210 */ /* 0x080fe40007f3e0ff */
[-C--:B------:R-:W-:Y:S01]  /*8ab70*/  IADD3 R6, P6, PT, R6, R9.reuse, RZ ;  /* 0x0000000906067210 */ /* 0x080fe20007fde0ff */
[----:B------:R-:W-:Y:S04]  /*8ab80*/  STL [R1+0x2068], R22 ;  /* 0x0020681601007387 */ /* 0x000fe80000100800 */
[----:B------:R-:W-:Y:S04]  /*8ab90*/  STL [R1+0x203c], R23 ;  /* 0x00203c1701007387 */ /* 0x000fe80000100800 */
[----:B------:R-:W-:Y:S04]  /*8aba0*/  STL [R1+0x2060], R7 ;  /* 0x0020600701007387 */ /* 0x000fe80000100800 */
[----:B------:R0:W-:Y:S04]  /*8abb0*/  STL [R1+0x202c], R3 ;  /* 0x00202c0301007387 */ /* 0x0001e80000100800 */
[----:B------:R-:W-:Y:S04]  /*8abc0*/  STL [R1+0x2034], R6 ;  /* 0x0020340601007387 */ /* 0x000fe80000100800 */
[----:B0-----:R-:W4:Y:S01]  /*8abd0*/  LDL.LU R3, [R1+0x1ff4] ;  /* 0x001ff40001037983 */ /* 0x001f220000300800 */
[----:B------:R-:W-:Y:S01]  /*8abe0*/  IMAD.X R4, R4, 0x1, R2, P2 ;  /* 0x0000000104047824 */ /* 0x000fe200010e0602 */
[----:B------:R-:W-:-:S02]  /*8abf0*/  IADD3 R12, P2, PT, R12, R9, RZ ;  /* 0x000000090c0c7210 */ /* 0x000fc40007f5e0ff */
[----:B------:R-:W-:Y:S01]  /*8ac00*/  STL [R1+0x2058], R5 ;  /* 0x0020580501007387 */ /* 0x000fe20000100800 */
[--C-:B---3--:R-:W-:Y:S01]  /*8ac10*/  IMAD.X R17, R17, 0x1, R2.reuse, P3 ;  /* 0x0000000111117824 */ /* 0x108fe200018e0602 */
[-C--:B------:R-:W-:Y:S01]  /*8ac20*/  IADD3 R13, P3, PT, R13, R9.reuse, RZ ;  /* 0x000000090d0d7210 */ /* 0x080fe20007f7e0ff */
[--C-:B------:R-:W-:Y:S01]  /*8ac30*/  IMAD.X R14, R14, 0x1, R2.reuse, P4 ;  /* 0x000000010e0e7824 */ /* 0x100fe200020e0602 */
[-C--:B------:R-:W-:Y:S02]  /*8ac40*/  IADD3 R15, P4, PT, R15, R9.reuse, RZ ;  /* 0x000000090f0f7210 */ /* 0x080fe40007f9e0ff */
[----:B------:R0:W-:Y:S04]  /*8ac50*/  STL [R1+0x2048], R17 ;  /* 0x0020481101007387 */ /* 0x0001e80000100800 */
[----:B------:R-:W-:Y:S01]  /*8ac60*/  STL [R1+0x2050], R4 ;  /* 0x0020500401007387 */ /* 0x000fe20000100800 */
[----:B------:R-:W-:Y:S01]  /*8ac70*/  IMAD.X R8, R8, 0x1, R2, P5 ;  /* 0x0000000108087824 */ /* 0x000fe200028e0602 */
[----:B------:R-:W-:-:S02]  /*8ac80*/  IADD3 R29, P5, PT, R29, R9, RZ ;  /* 0x000000091d1d7210 */ /* 0x000fc40007fbe0ff */
[----:B0-----:R-:W3:Y:S04]  /*8ac90*/  LDL.LU R17, [R1+0x2018] ;  /* 0x0020180001117983 */ /* 0x001ee80000300800 */
[----:B------:R-:W-:Y:S04]  /*8aca0*/  STL [R1+0x2024], R12 ;  /* 0x0020240c01007387 */ /* 0x000fe80000100800 */
        /* <DEDUP_REMOVED lines=21> */
[----:B------:R-:W-:-:S05]  /*8ae00*/  IMAD.X R0, R0, 0x1, R2, P2 ;  /* 0x0000000100007824 */ /* 0x000fca00010e0602 */
        /* <DEDUP_REMOVED lines=11> */
[----:B----4-:R-:W-:-:S05]  /*8aec0*/  IADD3 R3, P2, PT, R3, R9, RZ ;  /* 0x0000000903037210 */ /* 0x010fca0007f5e0ff */
[----:B------:R0:W-:Y:S04]  /*8aed0*/  STL [R1+0x1ff4], R3 ;  /* 0x001ff40301007387 */ /* 0x0001e80000100800 */
[----:B0-----:R-:W4:Y:S04]  /*8aee0*/  LDL.LU R3, [R1+0x1fa4] ;  /* 0x001fa40001037983 */ /* 0x001f280000300800 */
[----:B------:R-:W4:Y:S04]  /*8aef0*/  LDL.LU R13, [R1+0x1fc8] ;  /* 0x001fc800010d7983 */ /* 0x000f280000300800 */
[----:B------:R-:W4:Y:S04]  /*8af00*/  LDL.LU R14, [R1+0x1f9c] ;  /* 0x001f9c00010e7983 */ /* 0x000f280000300800 */
[----:B------:R-:W4:Y:S01]  /*8af10*/  LDL.LU R15, [R1+0x1fc0] ;  /* 0x001fc000010f7983 */ /* 0x000f220000300800 */
[----:B---3--:R-:W-:-:S05]  /*8af20*/  IMAD.X R17, R17, 0x1, R2, P3 ;  /* 0x0000000111117824 */ /* 0x008fca00018e0602 */
[----:B------:R0:W-:Y:S04]  /*8af30*/  STL [R1+0x2018], R17 ;  /* 0x0020181101007387 */ /* 0x0001e80000100800 */
[----:B------:R-:W3:Y:S04]  /*8af40*/  LDL.LU R8, [R1+0x1f94] ;  /* 0x001f940001087983 */ /* 0x000ee80000300800 */
[----:B------:R-:W3:Y:S04]  /*8af50*/  LDL.LU R29, [R1+0x1fb8] ;  /* 0x001fb800011d7983 */ /* 0x000ee80000300800 */
[----:B------:R-:W3:Y:S04]  /*8af60*/  LDL.LU R19, [R1+0x1f8c] ;  /* 0x001f8c0001137983 */ /* 0x000ee80000300800 */
[----:B------:R-:W3:Y:S01]  /*8af70*/  LDL.LU R18, [R1+0x1fb0] ;  /* 0x001fb00001127983 */ /* 0x000ee20000300800 */
[-C--:B------:R-:W-:Y:S01]  /*8af80*/  IADD3 R11, P3, PT, R11, R9.reuse, RZ ;  /* 0x000000090b0b7210 */ /* 0x080fe20007f7e0ff */
[----:B------:R-:W-:Y:S01]  /*8af90*/  IMAD.X R10, R10, 0x1, R2, P4 ;  /* 0x000000010a0a7824 */ /* 0x000fe200020e0602 */
[----:B------:R-:W-:Y:S01]  /*8afa0*/  IADD3 R24, P4, PT, R24, R9, RZ ;  /* 0x0000000918187210 */ /* 0x000fe20007f9e0ff */
[----:B0-----:R-:W3:Y:S04]  /*8afb0*/  LDL.LU R17, [R1+0x1f84] ;  /* 0x001f840001117983 */ /* 0x001ee80000300800 */
[----:B------:R-:W-:Y:S04]  /*8afc0*/  STL [R1+0x1fec], R11 ;  /* 0x001fec0b01007387 */ /* 0x000fe80000100800 */
[----:B------:R-:W-:Y:S01]  /*8afd0*/  STL [R1+0x2010], R10 ;  /* 0x0020100a01007387 */ /* 0x000fe20000100800 */
[----:B------:R-:W-:-:S02]  /*8afe0*/  IADD3.X R16, PT, PT, R16, R2, RZ, P5, !PT ;  /* 0x0000000210107210 */ /* 0x000fc40002ffe4ff */
[-C--:B------:R-:W-:Y:S01]  /*8aff0*/  IADD3 R28, P5, PT, R28, R9.reuse, RZ ;  /* 0x000000091c1c7210 */ /* 0x080fe20007fbe0ff */
[----:B------:R-:W-:Y:S02]  /*8b000*/  IMAD.X R25, R25, 0x1, R2, P6 ;  /* 0x0000000119197824 */ /* 0x000fe400030e0602 */
        /* <DEDUP_REMOVED lines=8> */
[----:B--2---:R-:W-:-:S05]  /*8b090*/  IMAD.X R27, R27, 0x1, R2, P1 ;  /* 0x000000011b1b7824 */ /* 0x004fca00008e0602 */
[----:B------:R-:W-:Y:S01]  /*8b0a0*/  STL [R1+0x1ff8], R27 ;  /* 0x001ff81b01007387 */ /* 0x000fe20000100800 */
[-C--:B------:R-:W-:Y:S01]  /*8b0b0*/  IADD3 R20, P1, PT, R20, R9.reuse, RZ ;  /* 0x0000000914147210 */ /* 0x080fe20007f3e0ff */
        /* <DEDUP_REMOVED lines=18> */
[----:B----4-:R-:W-:-:S05]  /*8b1e0*/  IADD3 R3, P6, PT, R3, R9, RZ ;  /* 0x0000000903037210 */ /* 0x010fca0007fde0ff */
[----:B------:R0:W-:Y:S04]  /*8b1f0*/  STL [R1+0x1fa4], R3 ;  /* 0x001fa40301007387 */ /* 0x0001e80000100800 */
[----:B------:R-:W-:Y:S04]  /*8b200*/  STL [R1+0x1fac], R4 ;  /* 0x001fac0401007387 */ /* 0x000fe80000100800 */
[----:B0-----:R-:W4:Y:S01]  /*8b210*/  LDL.LU R3, [R1+0x1f74] ;  /* 0x001f740001037983 */ /* 0x001f220000300800 */
[--C-:B------:R-:W-:Y:S01]  /*8b220*/  IMAD.X R13, R13, 0x1, R2.reuse, P1 ;  /* 0x000000010d0d7824 */ /* 0x100fe200008e0602 */
[-C--:B------:R-:W-:Y:S01]  /*8b230*/  IADD3 R14, P1, PT, R14, R9.reuse, RZ ;  /* 0x000000090e0e7210 */ /* 0x080fe20007f3e0ff */
[----:B------:R-:W-:Y:S01]  /*8b240*/  IMAD.X R15, R15, 0x1, R2, P2 ;  /* 0x000000010f0f7824 */ /* 0x000fe200010e0602 */
[----:B------:R-:W-:Y:S01]  /*8b250*/  STL [R1+0x1fd0], R12 ;  /* 0x001fd00c01007387 */ /* 0x000fe20000100800 */
[----:B---3--:R-:W-:-:S02]  /*8b260*/  IADD3 R8, P2, PT, R8, R9, RZ ;  /* 0x0000000908087210 */ /* 0x008fc40007f5e0ff */
[----:B------:R-:W-:Y:S01]  /*8b270*/  IADD3.X R29, PT, PT, R29, R2, RZ, P3, !PT ;  /* 0x000000021d1d7210 */ /* 0x000fe20001ffe4ff */
        /* <DEDUP_REMOVED lines=18> */
[----:B------:R-:W-:-:S05]  /*8b3a0*/  IMAD.X R16, R16, 0x1, R2, P5 ;  /* 0x0000000110107824 */ /* 0x000fca00028e0602 */
[----:B------:R-:W-:Y:S04]  /*8b3b0*/  STL [R1+0x1fa8], R16 ;  /* 0x001fa81001007387 */ /* 0x000fe80000100800 */
[----:B------:R-:W3:Y:S01]  /*8b3c0*/  LDL.LU R27, [R1+0x1f54] ;  /* 0x001f5400011b7983 */ /* 0x000ee20000300800 */
[----:B------:R-:W-:-:S05]  /*8b3d0*/  IADD3 R28, P5, PT, R28, R9, RZ ;  /* 0x000000091c1c7210 */ /* 0x000fca0007fbe0ff */
        /* <DEDUP_REMOVED lines=34> */
[----:B------:R-:W-:-:S03]  /*8b600*/  IMAD.X R26, R26, 0x1, R2, P4 ;  /* 0x000000011a1a7824 */ /* 0x000fc600020e0602 */
[----:B0-----:R-:W3:Y:S04]  /*8b610*/  LDL.LU R18, [R1+0x1f04] ;  /* 0x001f040001127983 */ /* 0x001ee80000300800 */
[----:B------:R0:W-:Y:S01]  /*8b620*/  STL [R1+0x1f88], R17 ;  /* 0x001f881101007387 */ /* 0x0001e20000100800 */
[----:B------:R-:W-:-:S03]  /*8b630*/  IADD3 R27, P4, PT, R27, R9, RZ ;  /* 0x000000091b1b7210 */ /* 0x000fc60007f9e0ff */
[----:B0-----:R-:W3:Y:S01]  /*8b640*/  LDL.LU R17, [R1+0x1f28] ;  /* 0x001f280001117983 */ /* 0x001ee20000300800 */
[--C-:B------:R-:W-:Y:S01]  /*8b650*/  IMAD.X R20, R20, 0x1, R2.reuse, P5 ;  /* 0x0000000114147824 */ /* 0x100fe200028e0602 */
[----:B------:R-:W-:Y:S02]  /*8b660*/  IADD3 R21, P5, PT, R21, R9, RZ ;  /* 0x0000000915157210 */ /* 0x000fe40007fbe0ff */
[----:B------:R-:W-:Y:S01]  /*8b670*/  STL [R1+0x1f5c], R25 ;  /* 0x001f5c1901007387 */ /* 0x000fe20000100800 */
[----:B------:R-:W-:-:S03]  /*8b680*/  IMAD.X R22, R22, 0x1, R2, P6 ;  /* 0x0000000116167824 */ /* 0x000fc600030e0602 */
[----:B------:R-:W-:Y:S01]  /*8b690*/  STL [R1+0x1f80], R26 ;  /* 0x001f801a01007387 */ /* 0x000fe20000100800 */
[----:B------:R-:W-:-:S03]  /*8b6a0*/  IADD3 R23, P6, PT, R23, R9, RZ ;  /* 0x0000000917177210 */ /* 0x000fc60007fde0ff */
[----:B------:R-:W-:Y:S01]  /*8b6b0*/  STL [R1+0x1f54], R27 ;  /* 0x001f541b01007387 */ /* 0x000fe20000100800 */
[----:B------:R-:W-:Y:S01]  /*8b6c0*/  IADD3.X R7, PT, PT, R7, R2, RZ, P1, !PT ;  /* 0x0000000207077210 */ /* 0x000fe20000ffe4ff */
[----:B------:R-:W-:Y:S02]  /*8b6d0*/  IMAD.X R5, R5, 0x1, R2, P2 ;  /* 0x0000000105057824 */ /* 0x000fe400010e0602 */
        /* <DEDUP_REMOVED lines=9> */
[----:B------:R-:W-:-:S03]  /*8b770*/  IMAD.X R4, R4, 0x1, R2, P3 ;  /* 0x0000000104047824 */ /* 0x000fc600018e0602 */
        /* <DEDUP_REMOVED lines=10> */
[----:B------:R-:W-:Y:S04]  /*8b820*/  STL [R1+0x1f2c], R12 ;  /* 0x001f2c0c01007387 */ /* 0x000fe80000100800 */
[----:B------:R-:W-:Y:S04]  /*8b830*/  STL [R1+0x1f24], R13 ;  /* 0x001f240d01007387 */ /* 0x000fe80000100800 */
[----:B------:R-:W-:Y:S01]  /*8b840*/  STL [R1+0x1f48], R14 ;  /* 0x001f480e01007387 */ /* 0x000fe20000100800 */
[--C-:B----4-:R-:W-:Y:S01]  /*8b850*/  IMAD.X R8, R8, 0x1, R2.reuse, P6 ;  /* 0x0000000108087824 */ /* 0x110fe200030e0602 */
[-C--:B------:R-:W-:Y:S01]  /*8b860*/  IADD3 R29, P6, PT, R29, R9.reuse, RZ ;  /* 0x000000091d1d7210 */ /* 0x080fe20007fde0ff */
[----:B------:R-:W-:Y:S01]  /*8b870*/  IMAD.X R19, R19, 0x1, R2, P1 ;  /* 0x0000000113137824 */ /* 0x000fe200008e0602 */
        /* <DEDUP_REMOVED lines=43> */
[----:B----4-:R-:W-:-:S02]  /*8bb30*/  IADD3 R11, P4, PT, R11, R9, RZ ;  /* 0x000000090b0b7210 */ /* 0x010fc40007f9e0ff */
[----:B------:R-:W-:Y:S02]  /*8bb40*/  IADD3.X R10, PT, PT, R10, R2, RZ, P5, !PT ;  /* 0x000000020a0a7210 */ /* 0x000fe40002ffe4ff */
[-C--:B------:R-:W-:Y:S01]  /*8bb50*/  IADD3 R24, P5, PT, R24, R9.reuse, RZ ;  /* 0x0000000918187210 */ /* 0x080fe20007fbe0ff */
        /* <DEDUP_REMOVED lines=9> */
[--C-:B------:R-:W-:Y:S01]  /*8bbf0*/  IMAD.X R25, R25, 0x1, R2.reuse, P1 ;  /* 0x0000000119197824 */ /* 0x100fe200008e0602 */
[----:B------:R-:W-:Y:S01]  /*8bc00*/  IADD3 R26, P1, PT, R26, R9, RZ ;  /* 0x000000091a1a7210 */ /* 0x000fe20007f3e0ff */
[----:B---3--:R-:W-:-:S03]  /*8bc10*/  IMAD.X R27, R27, 0x1, R2, P2 ;  /* 0x000000011b1b7824 */ /* 0x008fc600010e0602 */
[----:B------:R-:W-:Y:S01]  /*8bc20*/  STL [R1+0x1f08], R25 ;  /* 0x001f081901007387 */ /* 0x000fe20000100800 */
[-C--:B------:R-:W-:Y:S01]  /*8bc30*/  IADD3 R20, P2, PT, R20, R9.reuse, RZ ;  /* 0x0000000914147210 */ /* 0x080fe20007f5e0ff */
[--C-:B------:R-:W-:Y:S01]  /*8bc40*/  IMAD.X R21, R21, 0x1, R2.reuse, P3 ;  /* 0x0000000115157824 */ /* 0x100fe200018e0602 */
[----:B------:R-:W-:Y:S01]  /*8bc50*/  IADD3 R22, P3, PT, R22, R9, RZ ;  /* 0x0000000916167210 */ /* 0x000fe20007f7e0ff */
[----:B------:R-:W-:Y:S01]  /*8bc60*/  STL [R1+0x1edc], R26 ;  /* 0x001edc1a01007387 */ /* 0x000fe20000100800 */
[----:B------:R-:W-:-:S03]  /*8bc70*/  IMAD.X R23, R23, 0x1, R2, P4 ;  /* 0x0000000117177824 */ /* 0x000fc600020e0602 */
[----:B------:R-:W-:Y:S01]  /*8bc80*/  STL [R1+0x1f00], R27 ;  /* 0x001f001b01007387 */ /* 0x000fe20000100800 */
[----:B------:R-:W-:-:S03]  /*8bc90*/  IADD3 R7, P4, PT, R7, R9, RZ ;  /* 0x0000000907077210 */ /* 0x000fc60007f9e0ff */
[----:B------:R-:W-:Y:S04]  /*8bca0*/  STL [R1+0x1ed4], R20 ;  /* 0x001ed41401007387 */ /* 0x000fe80000100800 */
[----:B------:R-:W-:Y:S01]  /*8bcb0*/  STL [R1+0x1ef8], R21 ;  /* 0x001ef81501007387 */ /* 0x000fe20000100800 */
[--C-:B------:R-:W-:Y:S02]  /*8bcc0*/  IMAD.X R17, R17, 0x1, R2.reuse, P6 ;  /* 0x0000000111117824 */ /* 0x100fe400030e0602 */
[----:B------:R-:W-:Y:S01]  /*8bcd0*/  IMAD.X R6, R6, 0x1, R2, P5 ;  /* 0x0000000106067824 */ /* 0x000fe200028e0602 */
        /* <DEDUP_REMOVED lines=11> */
[----:B------:R-:W-:Y:S01]  /*8bd90*/  IMAD.X R13, R13, 0x1, R2, P2 ;  /* 0x000000010d0d7824 */ /* 0x000fe200010e0602 */
[----:B------:R-:W-:-:S02]  /*8bda0*/  IADD3 R14, P2, PT, R14, R9, RZ ;  /* 0x000000090e0e7210 */ /* 0x000fc40007f5e0ff */
[----:B------:R-:W-:Y:S01]  /*8bdb0*/  IADD3.X R15, PT, PT, R15, R2, RZ, P3, !PT ;  /* 0x000000020f0f7210 */ /* 0x000fe20001ffe4ff */
        /* <DEDUP_REMOVED lines=8> */
[--C-:B------:R-:W-:Y:S01]  /*8be40*/  IMAD.X R29, R29, 0x1, R2.reuse, P4 ;  /* 0x000000011d1d7824 */ /* 0x100fe200020e0602 */
[----:B------:R-:W-:Y:S01]  /*8be50*/  IADD3 R19, P4, PT, R19, R9, RZ ;  /* 0x0000000913137210 */ /* 0x000fe20007f9e0ff */
[----:B------:R-:W-:-:S02]  /*8be60*/  IMAD.X R18, R18, 0x1, R2, P5 ;  /* 0x0000000112127824 */ /* 0x000fc400028e0602 */
        /* <DEDUP_REMOVED lines=57> */
[----:B------:R-:W-:Y:S04]  /*8c200*/  STL [R1+0x1e88], R26 ;  /* 0x001e881a01007387 */ /* 0x000fe80000100800 */
[----:B------:R-:W-:Y:S01]  /*8c210*/  STL [R1+0x1e5c], R27 ;  /* 0x001e5c1b01007387 */ /* 0x000fe20000100800 */
[----:B------:R-:W-:Y:S01]  /*8c220*/  IMAD.X R20, R20, 0x1, R2, P6 ;  /* 0x0000000114147824 */ /* 0x000fe200030e0602 */
[----:B------:R-:W-:-:S02]  /*8c230*/  IADD3 R21, P6, PT, R21, R9, RZ ;  /* 0x0000000915157210 */ /* 0x000fc40007fde0ff */
[----:B------:R-:W-:Y:S02]  /*8c240*/  IADD3.X R22, PT, PT, R22, R2, RZ, P1, !PT ;  /* 0x0000000216167210 */ /* 0x000fe40000ffe4ff */
[----:B------:R-:W-:Y:S01]  /*8c250*/  IADD3 R23, P1, PT, R23, R9, RZ ;  /* 0x0000000917177210 */ /* 0x000fe20007f3e0ff */
[--C-:B------:R-:W-:Y:S01]  /*8c260*/  IMAD.X R7, R7, 0x1, R2.reuse, P2 ;  /* 0x0000000107077824 */ /* 0x100fe200010e0602 */
[----:B------:R-:W-:Y:S01]  /*8c270*/  STL [R1+0x1e80], R20 ;  /* 0x001e801401007387 */ /* 0x000fe20000100800 */
[----:B------:R-:W-:-:S03]  /*8c280*/  IMAD.X R5, R5, 0x1, R2, P3 ;  /* 0x0000000105057824 */ /* 0x000fc600018e0602 */
        /* <DEDUP_REMOVED lines=15> */
[----:B------:R-:W-:Y:S02]  /*8c380*/  IADD3 R15, P6, PT, R15, R9, RZ ;  /* 0x000000090f0f7210 */ /* 0x000fe40007fde0ff */
[----:B------:R0:W-:Y:S04]  /*8c390*/  STL [R1+0x1e58], R17 ;  /* 0x001e581101007387 */ /* 0x0001e80000100800 */
[----:B------:R-:W-:Y:S04]  /*8c3a0*/  STL [R1+0x1e60], R4 ;  /* 0x001e600401007387 */ /* 0x000fe80000100800 */
[----:B0-----:R-:W3:Y:S04]  /*8c3b0*/  LDL.LU R17, [R1+0x1e28] ;  /* 0x001e280001117983 */ /* 0x001ee80000300800 */
[----:B------:R-:W-:Y:S01]  /*8c3c0*/  STL [R1+0x1e34], R12 ;  /* 0x001e340c01007387 */ /* 0x000fe20000100800 */
[----:B------:R-:W-:-:S03]  /*8c3d0*/  IMAD.X R8, R8, 0x1, R2, P1 ;  /* 0x0000000108087824 */ /* 0x000fc600008e0602 */
[----:B------:R-:W-:Y:S01]  /*8c3e0*/  STL [R1+0x1e2c], R13 ;  /* 0x001e2c0d01007387 */ /* 0x000fe20000100800 */
[----:B------:R-:W-:-:S03]  /*8c3f0*/  IADD3 R29, P1, PT, R29, R9, RZ ;  /* 0x000000091d1d7210 */ /* 0x000fc60007f3e0ff */
        /* <DEDUP_REMOVED lines=38> */
[----:B---3--:R-:W-:-:S05]  /*8c660*/  IADD3.X R17, PT, PT, R17, R2, RZ, P5, !PT ;  /* 0x0000000211117210 */ /* 0x008fca0002ffe4ff */
[----:B------:R0:W-:Y:S04]  /*8c670*/  STL [R1+0x1e28], R17 ;  /* 0x001e281101007387 */ /* 0x0001e80000100800 */
[----:B------:R-:W3:Y:S04]  /*8c680*/  LDL.LU R8, [R1+0x1da4] ;  /* 0x001da40001087983 */ /* 0x000ee80000300800 */
[----:B------:R-:W3:Y:S04]  /*8c690*/  LDL.LU R29, [R1+0x1dc8] ;  /* 0x001dc800011d7983 */ /* 0x000ee80000300800 */
[----:B------:R-:W3:Y:S04]  /*8c6a0*/  LDL.LU R19, [R1+0x1d9c] ;  /* 0x001d9c0001137983 */ /* 0x000ee80000300800 */
[----:B------:R-:W3:Y:S01]  /*8c6b0*/  LDL.LU R18, [R1+0x1dc0] ;  /* 0x001dc00001127983 */ /* 0x000ee20000300800 */
[----:B------:R-:W-:Y:S01]  /*8c6c0*/  IADD3 R11, P5, PT, R11, R9, RZ ;  /* 0x000000090b0b7210 */ /* 0x000fe20007fbe0ff */
[----:B------:R-:W-:-:S02]  /*8c6d0*/  IMAD.X R10, R10, 0x1, R2, P6 ;  /* 0x000000010a0a7824 */ /* 0x000fc400030e0602 */
[----:B0-----:R-:W3:Y:S01]  /*8c6e0*/  LDL.LU R17, [R1+0x1d94] ;  /* 0x001d940001117983 */ /* 0x001ee20000300800 */
[----:B------:R-:W-:-:S03]  /*8c6f0*/  IADD3 R24, P6, PT, R24, R9, RZ ;  /* 0x0000000918187210 */ /* 0x000fc60007fde0ff */
        /* <DEDUP_REMOVED lines=38> */
[----:B------:R-:W-:Y:S02]  /*8c960*/  IADD3.X R13, PT, PT, R13, R2, RZ, P3, !PT ;  /* 0x000000020d0d7210 */ /* 0x000fe40001ffe4ff */
[-C--:B------:R-:W-:Y:S01]  /*8c970*/  IADD3 R14, P3, PT, R14, R9.reuse, RZ ;  /* 0x000000090e0e7210 */ /* 0x080fe20007f7e0ff */
[--C-:B------:R-:W-:Y:S01]  /*8c980*/  IMAD.X R15, R15, 0x1, R2.reuse, P4 ;  /* 0x000000010f0f7824 */ /* 0x100fe200020e0602 */
[----:B------:R-:W-:Y:S04]  /*8c990*/  STL [R1+0x1de0], R12 ;  /* 0x001de00c01007387 */ /* 0x000fe80000100800 */
[----:B------:R-:W-:Y:S01]  /*8c9a0*/  STL [R1+0x1dd8], R13 ;  /* 0x001dd80d01007387 */ /* 0x000fe20000100800 */
[----:B---3--:R-:W-:Y:S01]  /*8c9b0*/  IADD3 R8, P4, PT, R8, R9, RZ ;  /* 0x0000000908087210 */ /* 0x008fe20007f9e0ff */
[----:B------:R-:W-:-:S02]  /*8c9c0*/  IMAD.X R29, R29, 0x1, R2, P5 ;  /* 0x000000011d1d7824 */ /* 0x000fc400028e0602 */
[----:B------:R-:W-:Y:S01]  /*8c9d0*/  STL [R1+0x1dac], R14 ;  /* 0x001dac0e01007387 */ /* 0x000fe20000100800 */
[----:B------:R-:W-:-:S03]  /*8c9e0*/  IADD3 R19, P5, PT, R19, R9, RZ ;  /* 0x0000000913137210 */ /* 0x000fc60007fbe0ff */
[----:B------:R-:W-:Y:S01]  /*8c9f0*/  STL [R1+0x1dd0], R15 ;  /* 0x001dd00f01007387 */ /* 0x000fe20000100800 */
[----:B------:R-:W-:-:S03]  /*8ca00*/  IMAD.X R18, R18, 0x1, R2, P6 ;  /* 0x0000000112127824 */ /* 0x000fc600030e0602 */
[----:B------:R-:W-:Y:S04]  /*8ca10*/  STL [R1+0x1da4], R8 ;  /* 0x001da40801007387 */ /* 0x000fe80000100800 */
[----:B------:R-:W-:Y:S04]  /*8ca20*/  STL [R1+0x1dc8], R29 ;  /* 0x001dc81d01007387 */ /* 0x000fe80000100800 */
[----:B------:R-:W3:Y:S01]  /*8ca30*/  LDL.LU R11, [R1+0x1da8] ;  /* 0x001da800010b7983 */ /* 0x000ee20000300800 */
[----:B------:R-:W-:-:S03]  /*8ca40*/  IADD3 R17, P6, PT, R17, R9, RZ ;  /* 0x0000000911117210 */ /* 0x000fc60007fde0ff */
        /* <DEDUP_REMOVED lines=43> */
[--C-:B------:R-:W-:Y:S01]  /*8cd00*/  IMAD.X R17, R17, 0x1, R2.reuse, P5 ;  /* 0x0000000111117824 */ /* 0x100fe200028e0602 */
[-C--:B------:R-:W-:Y:S01]  /*8cd10*/  IADD3 R25, P5, PT, R25, R9.reuse, RZ ;  /* 0x0000000919197210 */ /* 0x080fe20007fbe0ff */
[----:B------:R-:W-:Y:S02]  /*8cd20*/  IMAD.X R26, R26, 0x1, R2, P6 ;  /* 0x000000011a1a7824 */ /* 0x000fe400030e0602 */
[----:B------:R0:W-:Y:S04]  /*8cd30*/  STL [R1+0x1d74], R18 ;  /* 0x001d741201007387 */ /* 0x0001e80000100800 */
[----:B------:R-:W-:Y:S04]  /*8cd40*/  STL [R1+0x1da0], R24 ;  /* 0x001da01801007387 */ /* 0x000fe80000100800 */
[----:B0-----:R-:W3:Y:S04]  /*8cd50*/  LDL.LU R18, [R1+0x1d14] ;  /* 0x001d140001127983 */ /* 0x001ee80000300800 */
[----:B------:R0:W-:Y:S01]  /*8cd60*/  STL [R1+0x1d98], R17 ;  /* 0x001d981101007387 */ /* 0x0001e20000100800 */
[----:B------:R-:W-:-:S03]  /*8cd70*/  IADD3 R27, P6, PT, R27, R9, RZ ;  /* 0x000000091b1b7210 */ /* 0x000fc60007fde0ff */
[----:B0-----:R-:W3:Y:S04]  /*8cd80*/  LDL.LU R17, [R1+0x1d38] ;  /* 0x001d380001117983 */ /* 0x001ee80000300800 */
[----:B------:R-:W-:Y:S01]  /*8cd90*/  STL [R1+0x1d6c], R25 ;  /* 0x001d6c1901007387 */ /* 0x000fe20000100800 */
[----:B------:R-:W-:Y:S02]  /*8cda0*/  IADD3.X R20, PT, PT, R20, R2, RZ, P1, !PT ;  /* 0x0000000214147210 */ /* 0x000fe40000ffe4ff */
[-C--:B------:R-:W-:Y:S01]  /*8cdb0*/  IADD3 R21, P1, PT, R21, R9.reuse, RZ ;  /* 0x0000000915157210 */ /* 0x080fe20007f3e0ff */
[----:B------:R-:W-:Y:S01]  /*8cdc0*/  IMAD.X R22, R22, 0x1, R2, P2 ;  /* 0x0000000116167824 */ /* 0x000fe200010e0602 */
        /* <DEDUP_REMOVED lines=27> */
[----:B------:R-:W-:Y:S04]  /*8cf80*/  STL [R1+0x1d58], R14 ;  /* 0x001d580e01007387 */ /* 0x000fe80000100800 */
[----:B------:R-:W-:Y:S01]  /*8cf90*/  STL [R1+0x1d2c], R15 ;  /* 0x001d2c0f01007387 */ /* 0x000fe20000100800 */
[--C-:B----4-:R-:W-:Y:S01]  /*8cfa0*/  IMAD.X R8, R8, 0x1, R2.reuse, P2 ;  /* 0x0000000108087824 */ /* 0x110fe200010e0602 */
[-C--:B------:R-:W-:Y:S01]  /*8cfb0*/  IADD3 R29, P2, PT, R29, R9.reuse, RZ ;  /* 0x000000091d1d7210 */ /* 0x080fe20007f5e0ff */
[----:B------:R-:W-:Y:S01]  /*8cfc0*/  IMAD.X R19, R19, 0x1, R2, P3 ;  /* 0x0000000113137824 */ /* 0x000fe200018e0602 */
[----:B------:R-:W-:-:S02]  /*8cfd0*/  IADD3 R16, P3, PT, R16, R9, RZ ;  /* 0x0000000910107210 */ /* 0x000fc40007f7e0ff */
        /* <DEDUP_REMOVED lines=16> */
[----:B------:R-:W-:-:S05]  /*8d0e0*/  IADD3.X R17, PT, PT, R17, R2, RZ, P5, !PT ;  /* 0x0000000211117210 */ /* 0x000fca0002ffe4ff */
        /* <DEDUP_REMOVED lines=51> */
[----:B------:R-:W-:Y:S01]  /*8d420*/  STL [R1+0x1cdc], R22 ;  /* 0x001cdc1601007387 */ /* 0x000fe20000100800 */
[----:B------:R-:W-:-:S03]  /*8d430*/  IADD3 R5, P1, PT, R5, R9, RZ ;  /* 0x0000000905057210 */ /* 0x000fc60007f3e0ff */
[----:B------:R-:W-:Y:S01]  /*8d440*/  STL [R1+0x1d00], R23 ;  /* 0x001d001701007387 */ /* 0x000fe20000100800 */
[----:B------:R-:W-:-:S03]  /*8d450*/  IADD3.X R12, PT, PT, R12, R2, RZ, P3, !PT ;  /* 0x000000020c0c7210 */ /* 0x000fc60001ffe4ff */
[----:B------:R-:W-:Y:S04]  /*8d460*/  STL [R1+0x1cd4], R7 ;  /* 0x001cd40701007387 */ /* 0x000fe80000100800 */
[----:B------:R0:W-:Y:S01]  /*8d470*/  STL [R1+0x1cf0], R17 ;  /* 0x001cf01101007387 */ /* 0x0001e20000100800 */
[----:B------:R-:W-:-:S03]  /*8d480*/  IADD3 R4, P2, PT, R4, R9, RZ ;  /* 0x0000000904047210 */ /* 0x000fc60007f5e0ff */
[----:B------:R-:W-:Y:S04]  /*8d490*/  STL [R1+0x1cf8], R6 ;  /* 0x001cf80601007387 */ /* 0x000fe80000100800 */
        /* <DEDUP_REMOVED lines=56> */
[----:B0-----:R-:W3:Y:S04]  /*8d820*/  LDL.LU R17, [R1+0x1c24] ;  /* 0x001c240001117983 */ /* 0x001ee80000300800 */
[----:B-1----:R-:W3:Y:S01]  /*8d830*/  LDL.LU R28, [R1+0x1c48] ;  /* 0x001c4800011c7983 */ /* 0x002ee20000300800 */
        /* <DEDUP_REMOVED lines=12> */
[----:B------:R-:W-:-:S02]  /*8d900*/  IADD3 R25, P6, PT, R25, R9, RZ ;  /* 0x0000000919197210 */ /* 0x000fc40007fde0ff */
[----:B------:R-:W-:Y:S02]  /*8d910*/  IADD3.X R26, PT, PT, R26, R2, RZ, P1, !PT ;  /* 0x000000021a1a7210 */ /* 0x000fe40000ffe4ff */
[-C--:B----4-:R-:W-:Y:S01]  /*8d920*/  IADD3 R27, P1, PT, R27, R9.reuse, RZ ;  /* 0x000000091b1b7210 */ /* 0x090fe20007f3e0ff */
[----:B------:R-:W-:Y:S04]  /*8d930*/  STL [R1+0x1c74], R25 ;  /* 0x001c741901007387 */ /* 0x000fe80000100800 */
[----:B------:R-:W-:Y:S04]  /*8d940*/  STL [R1+0x1c98], R26 ;  /* 0x001c981a01007387 */ /* 0x000fe80000100800 */
[----:B------:R-:W-:Y:S01]  /*8d950*/  STL [R1+0x1c6c], R27 ;  /* 0x001c6c1b01007387 */ /* 0x000fe20000100800 */
[--C-:B------:R-:W-:Y:S01]  /*8d960*/  IMAD.X R20, R20, 0x1, R2.reuse, P2 ;  /* 0x0000000114147824 */ /* 0x100fe200010e0602 */
[-C--:B------:R-:W-:Y:S01]  /*8d970*/  IADD3 R21, P2, PT, R21, R9.reuse, RZ ;  /* 0x0000000915157210 */ /* 0x080fe20007f5e0ff */
[--C-:B------:R-:W-:Y:S01]  /*8d980*/  IMAD.X R22, R22, 0x1, R2.reuse, P3 ;  /* 0x0000000116167824 */ /* 0x100fe200018e0602 */
[----:B------:R-:W-:Y:S01]  /*8d990*/  IADD3 R23, P3, PT, R23, R9, RZ ;  /* 0x0000000917177210 */ /* 0x000fe20007f7e0ff */
[--C-:B------:R-:W-:Y:S01]  /*8d9a0*/  IMAD.X R7, R7, 0x1, R2.reuse, P4 ;  /* 0x0000000107077824 */ /* 0x100fe200020e0602 */
[----:B------:R-:W-:Y:S01]  /*8d9b0*/  STL [R1+0x1c90], R20 ;  /* 0x001c901401007387 */ /* 0x000fe20000100800 */
[----:B------:R-:W-:-:S03]  /*8d9c0*/  IMAD.X R5, R5, 0x1, R2, P5 ;  /* 0x0000000105057824 */ /* 0x000fc600028e0602 */
[----:B------:R-:W-:Y:S01]  /*8d9d0*/  STL [R1+0x1c64], R21 ;  /* 0x001c641501007387 */ /* 0x000fe20000100800 */
[-C--:B------:R-:W-:Y:S02]  /*8d9e0*/  IADD3 R6, P4, PT, R6, R9.reuse, RZ ;  /* 0x0000000906067210 */ /* 0x080fe40007f9e0ff */
[----:B------:R-:W-:Y:S01]  /*8d9f0*/  IADD3 R3, P5, PT, R3, R9, RZ ;  /* 0x0000000903037210 */ /* 0x000fe20007fbe0ff */
[----:B------:R-:W-:Y:S04]  /*8da00*/  STL [R1+0x1c88], R22 ;  /* 0x001c881601007387 */ /* 0x000fe80000100800 */
[----:B------:R-:W-:Y:S04]  /*8da10*/  STL [R1+0x1c5c], R23 ;  /* 0x001c5c1701007387 */ /* 0x000fe80000100800 */
[----:B------:R-:W-:Y:S04]  /*8da20*/  STL [R1+0x1c80], R7 ;  /* 0x001c800701007387 */ /* 0x000fe80000100800 */
[----:B------:R0:W-:Y:S04]  /*8da30*/  STL [R1+0x1c4c], R3 ;  /* 0x001c4c0301007387 */ /* 0x0001e80000100800 */
[----:B------:R-:W-:Y:S01]  /*8da40*/  STL [R1+0x1c54], R6 ;  /* 0x001c540601007387 */ /* 0x000fe20000100800 */
[----:B------:R-:W-:-:S02]  /*8da50*/  IMAD.X R16, R16, 0x1, R2, P1 ;  /* 0x0000000110107824 */ /* 0x000fc400008e0602 */
[----:B------:R-:W-:Y:S01]  /*8da60*/  IMAD.X R4, R4, 0x1, R2, P6 ;  /* 0x0000000104047824 */ /* 0x000fe200030e0602 */
[----:B0-----:R-:W4:Y:S04]  /*8da70*/  LDL.LU R3, [R1+0x1c14] ;  /* 0x001c140001037983 */ /* 0x001f280000300800 */
[----:B------:R-:W-:Y:S04]  /*8da80*/  STL [R1+0x1c78], R5 ;  /* 0x001c780501007387 */ /* 0x000fe80000100800 */
[----:B------:R0:W-:Y:S04]  /*8da90*/  STL [R1+0x1c68], R16 ;  /* 0x001c681001007387 */ /* 0x0001e80000100800 */
[----:B------:R-:W-:Y:S04]  /*8daa0*/  STL [R1+0x1c70], R4 ;  /* 0x001c700401007387 */ /* 0x000fe80000100800 */
[----:B0-----:R-:W4:Y:S01]  /*8dab0*/  LDL.LU R16, [R1+0x1c38] ;  /* 0x001c380001107983 */ /* 0x001f220000300800 */
[----:B------:R-:W-:-:S02]  /*8dac0*/  IADD3 R12, P6, PT, R12, R9, RZ ;  /* 0x000000090c0c7210 */ /* 0x000fc40007fde0ff */
[-C--:B---3--:R-:W-:Y:S01]  /*8dad0*/  IADD3 R13, P1, PT, R13, R9.reuse, RZ ;  /* 0x000000090d0d7210 */ /* 0x088fe20007f3e0ff */
[--C-:B------:R-:W-:Y:S01]  /*8dae0*/  IMAD.X R14, R14, 0x1, R2.reuse, P2 ;  /* 0x000000010e0e7824 */ /* 0x100fe200010e0602 */
[-C--:B------:R-:W-:Y:S01]  /*8daf0*/  IADD3 R15, P2, PT, R15, R9.reuse, RZ ;  /* 0x000000090f0f7210 */ /* 0x080fe20007f5e0ff */
[----:B------:R-:W-:Y:S04]  /*8db00*/  STL [R1+0x1c44], R12 ;  /* 0x001c440c01007387 */ /* 0x000fe80000100800 */
[----:B------:R-:W-:Y:S04]  /*8db10*/  STL [R1+0x1c3c], R13 ;  /* 0x001c3c0d01007387 */ /* 0x000fe80000100800 */
[----:B------:R-:W-:Y:S04]  /*8db20*/  STL [R1+0x1c60], R14 ;  /* 0x001c600e01007387 */ /* 0x000fe80000100800 */
[----:B------:R-:W-:Y:S01]  /*8db30*/  STL [R1+0x1c34], R15 ;  /* 0x001c340f01007387 */ /* 0x000fe20000100800 */
[--C-:B------:R-:W-:Y:S01]  /*8db40*/  IMAD.X R8, R8, 0x1, R2.reuse, P3 ;  /* 0x0000000108087824 */ /* 0x100fe200018e0602 */
[-C--:B------:R-:W-:Y:S01]  /*8db50*/  IADD3 R29, P3, PT, R29, R9.reuse, RZ ;  /* 0x000000091d1d7210 */ /* 0x080fe20007f7e0ff */
[----:B------:R-:W-:Y:S01]  /*8db60*/  IMAD.X R19, R19, 0x1, R2, P4 ;  /* 0x0000000113137824 */ /* 0x000fe200020e0602 */
[----:B------:R-:W-:-:S02]  /*8db70*/  IADD3 R17, P4, PT, R17, R9, RZ ;  /* 0x0000000911117210 */ /* 0x000fc40007f9e0ff */
[----:B------:R-:W-:Y:S04]  /*8db80*/  STL [R1+0x1c58], R8 ;  /* 0x001c580801007387 */ /* 0x000fe80000100800 */
[----:B------:R-:W-:Y:S04]  /*8db90*/  STL [R1+0x1c2c], R29 ;  /* 0x001c2c1d01007387 */ /* 0x000fe80000100800 */
[----:B------:R-:W3:Y:S04]  /*8dba0*/  LDL.LU R11, [R1+0x1c0c] ;  /* 0x001c0c00010b7983 */ /* 0x000ee80000300800 */
[----:B------:R-:W-:Y:S01]  /*8dbb0*/  STL [R1+0x1c50], R19 ;  /* 0x001c501301007387 */ /* 0x000fe20000100800 */
[----:B------:R-:W-:-:S03]  /*8dbc0*/  IADD3.X R28, PT, PT, R28, R2, RZ, P5, !PT ;  /* 0x000000021c1c7210 */ /* 0x000fc60002ffe4ff */
        /* <DEDUP_REMOVED lines=24> */
[----:B------:R0:W-:Y:S01]  /*8dd50*/  STL [R1+0x1c14], R3 ;  /* 0x001c140301007387 */ /* 0x0001e20000100800 */
[----:B------:R-:W-:-:S03]  /*8dd60*/  IMAD.X R16, R16, 0x1, R2, P1 ;  /* 0x0000000110107824 */ /* 0x000fc600008e0602 */
[----:B0-----:R-:W4:Y:S04]  /*8dd70*/  LDL.LU R3, [R1+0x1bc4] ;  /* 0x001bc40001037983 */ /* 0x001f280000300800 */
        /* <DEDUP_REMOVED lines=8> */
[----:B0-----:R-:W4:Y:S01]  /*8de00*/  LDL.LU R16, [R1+0x1ba4] ;  /* 0x001ba40001107983 */ /* 0x001f220000300800 */
[-C--:B---3--:R-:W-:Y:S01]  /*8de10*/  IADD3 R11, P1, PT, R11, R9.reuse, RZ ;  /* 0x000000090b0b7210 */ /* 0x088fe20007f3e0ff */
[----:B------:R-:W-:Y:S01]  /*8de20*/  IMAD.X R10, R10, 0x1, R2, P2 ;  /* 0x000000010a0a7824 */ /* 0x000fe200010e0602 */
[----:B------:R-:W-:-:S03]  /*8de30*/  IADD3 R24, P2, PT, R24, R9, RZ ;  /* 0x0000000918187210 */ /* 0x000fc60007f5e0ff */
[----:B------:R-:W-:Y:S04]  /*8de40*/  STL [R1+0x1c0c], R11 ;  /* 0x001c0c0b01007387 */ /* 0x000fe80000100800 */
[----:B------:R-:W-:Y:S01]  /*8de50*/  STL [R1+0x1c30], R10 ;  /* 0x001c300a01007387 */ /* 0x000fe20000100800 */
[--C-:B------:R-:W-:Y:S01]  /*8de60*/  IMAD.X R17, R17, 0x1, R2.reuse, P3 ;  /* 0x0000000111117824 */ /* 0x100fe200018e0602 */
[-C--:B------:R-:W-:Y:S01]  /*8de70*/  IADD3 R28, P3, PT, R28, R9.reuse, RZ ;  /* 0x000000091c1c7210 */ /* 0x080fe20007f7e0ff */
[--C-:B------:R-:W-:Y:S01]  /*8de80*/  IMAD.X R25, R25, 0x1, R2.reuse, P4 ;  /* 0x0000000119197824 */ /* 0x100fe200020e0602 */
[----:B------:R-:W-:Y:S02]  /*8de90*/  IADD3 R26, P4, PT, R26, R9, RZ ;  /* 0x000000091a1a7210 */ /* 0x000fe40007f9e0ff */
[----:B------:R0:W-:Y:S04]  /*8dea0*/  STL [R1+0x1c28], R17 ;  /* 0x001c281101007387 */ /* 0x0001e80000100800 */
[----:B------:R-:W-:Y:S04]  /*8deb0*/  STL [R1+0x1c04], R24 ;  /* 0x001c041801007387 */ /* 0x000fe80000100800 */
        /* <DEDUP_REMOVED lines=14> */
[----:B------:R-:W-:Y:S01]  /*8dfa0*/  IMAD.X R6, R6, 0x1, R2, P2 ;  /* 0x0000000106067824 */ /* 0x000fe200010e0602 */
[----:B------:R-:W-:-:S02]  /*8dfb0*/  IADD3.X R0, PT, PT, R0, R2, RZ, P3, !PT ;  /* 0x0000000200007210 */ /* 0x000fc40001ffe4ff */
        /* <DEDUP_REMOVED lines=10> */
[-C--:B----4-:R-:W-:Y:S01]  /*8e060*/  IADD3 R3, P4, PT, R3, R9.reuse, RZ ;  /* 0x0000000903037210 */ /* 0x090fe20007f9e0ff */
[--C-:B------:R-:W-:Y:S01]  /*8e070*/  IMAD.X R13, R13, 0x1, R2.reuse, P5 ;  /* 0x000000010d0d7824 */ /* 0x100fe200028e0602 */
[-C--:B------:R-:W-:Y:S01]  /*8e080*/  IADD3 R14, P5, PT, R14, R9.reuse, RZ ;  /* 0x000000090e0e7210 */ /* 0x080fe20007fbe0ff */
[--C-:B------:R-:W-:Y:S02]  /*8e090*/  IMAD.X R15, R15, 0x1, R2.reuse, P6 ;  /* 0x000000010f0f7824 */ /* 0x100fe400030e0602 */
[----:B------:R0:W-:Y:S04]  /*8e0a0*/  STL [R1+0x1bc4], R3 ;  /* 0x001bc40301007387 */ /* 0x0001e80000100800 */
[----:B------:R-:W-:Y:S01]  /*8e0b0*/  STL [R1+0x1bcc], R4 ;  /* 0x001bcc0401007387 */ /* 0x000fe20000100800 */
[-C--:B------:R-:W-:Y:S01]  /*8e0c0*/  IADD3 R8, P6, PT, R8, R9.reuse, RZ ;  /* 0x0000000908087210 */ /* 0x080fe20007fde0ff */
[--C-:B------:R-:W-:Y:S01]  /*8e0d0*/  IMAD.X R29, R29, 0x1, R2.reuse, P1 ;  /* 0x000000011d1d7824 */ /* 0x100fe200008e0602 */
[-C--:B------:R-:W-:Y:S01]  /*8e0e0*/  IADD3 R19, P1, PT, R19, R9.reuse, RZ ;  /* 0x0000000913137210 */ /* 0x080fe20007f3e0ff */
[----:B------:R-:W-:Y:S01]  /*8e0f0*/  IMAD.X R18, R18, 0x1, R2, P2 ;  /* 0x0000000112127824 */ /* 0x000fe200010e0602 */
[----:B0-----:R-:W4:Y:S04]  /*8e100*/  LDL.LU R3, [R1+0x1b94] ;  /* 0x001b940001037983 */ /* 0x001f280000300800 */
[----:B------:R-:W-:Y:S04]  /*8e110*/  STL [R1+0x1bf0], R12 ;  /* 0x001bf00c01007387 */ /* 0x000fe80000100800 */
[----:B------:R-:W-:Y:S04]  /*8e120*/  STL [R1+0x1be8], R13 ;  /* 0x001be80d01007387 */ /* 0x000fe80000100800 */
[----:B------:R-:W-:Y:S04]  /*8e130*/  STL [R1+0x1bbc], R14 ;  /* 0x001bbc0e01007387 */ /* 0x000fe80000100800 */
[----:B------:R-:W-:Y:S04]  /*8e140*/  STL [R1+0x1be0], R15 ;  /* 0x001be00f01007387 */ /* 0x000fe80000100800 */
[----:B------:R-:W-:Y:S04]  /*8e150*/  STL [R1+0x1bb4], R8 ;  /* 0x001bb40801007387 */ /* 0x000fe80000100800 */
[----:B------:R-:W-:Y:S01]  /*8e160*/  STL [R1+0x1bd8], R29 ;  /* 0x001bd81d01007387 */ /* 0x000fe20000100800 */
[----:B------:R-:W-:-:S03]  /*8e170*/  IADD3 R16, P2, PT, R16, R9, RZ ;  /* 0x0000000910107210 */ /* 0x000fc60007f5e0ff */
        /* <DEDUP_REMOVED lines=10> */
[----:B---3--:R-:W-:-:S05]  /*8e220*/  IMAD.X R17, R17, 0x1, R2, P3 ;  /* 0x0000000111117824 */ /* 0x008fca00018e0602 */
[----:B------:R0:W-:Y:S04]  /*8e230*/  STL [R1+0x1bc8], R17 ;  /* 0x001bc81101007387 */ /* 0x0001e80000100800 */
[----:B------:R-:W3:Y:S01]  /*8e240*/  LDL.LU R27, [R1+0x1b74] ;  /* 0x001b7400011b7983 */ /* 0x000ee20000300800 */
[----:B------:R-:W-:-:S05]  /*8e250*/  IADD3 R28, P3, PT, R28, R9, RZ ;  /* 0x000000091c1c7210 */ /* 0x000fca0007f7e0ff */
[----:B------:R-:W-:Y:S04]  /*8e260*/  STL [R1+0x1b9c], R28 ;  /* 0x001b9c1c01007387 */ /* 0x000fe80000100800 */
        /* <DEDUP_REMOVED lines=20> */
[----:B------:R-:W4:Y:S01]  /*8e3b0*/  LDL.LU R19, [R1+0x1b58] ;  /* 0x001b580001137983 */ /* 0x000f220000300800 */
[----:B------:R-:W-:Y:S01]  /*8e3c0*/  IMAD.X R11, R11, 0x1, R2, P5 ;  /* 0x000000010b0b7824 */ /* 0x000fe200028e0602 */
[----:B------:R-:W-:-:S02]  /*8e3d0*/  IADD3 R10, P5, PT, R10, R9, RZ ;  /* 0x000000090a0a7210 */ /* 0x000fc40007fbe0ff */
[----:B------:R-:W4:Y:S01]  /*8e3e0*/  LDL.LU R28, [R1+0x1b2c] ;  /* 0x001b2c00011c7983 */ /* 0x000f220000300800 */
[----:B------:R-:W-:-:S03]  /*8e3f0*/  IMAD.X R24, R24, 0x1, R2, P6 ;  /* 0x0000000118187824 */ /* 0x000fc600030e0602 */
[----:B0-----:R-:W4:Y:S04]  /*8e400*/  LDL.LU R3, [R1+0x1b50] ;  /* 0x001b500001037983 */ /* 0x001f280000300800 */
[----:B------:R-:W-:Y:S04]  /*8e410*/  STL [R1+0x1bb8], R11 ;  /* 0x001bb80b01007387 */ /* 0x000fe80000100800 */
[----:B------:R-:W-:Y:S01]  /*8e420*/  STL [R1+0x1b8c], R10 ;  /* 0x001b8c0a01007387 */ /* 0x000fe20000100800 */
[----:B------:R-:W-:Y:S02]  /*8e430*/  IADD3 R18, P6, PT, R18, R9, RZ ;  /* 0x0000000912127210 */ /* 0x000fe40007fde0ff */
[----:B------:R-:W-:-:S03]  /*8e440*/  IADD3.X R16, PT, PT, R16, R2, RZ, P1, !PT ;  /* 0x0000000210107210 */ /* 0x000fc60000ffe4ff */
[----:B------:R0:W-:Y:S04]  /*8e450*/  STL [R1+0x1b84], R18 ;  /* 0x001b841201007387 */ /* 0x0001e80000100800 */
[----:B------:R-:W-:Y:S04]  /*8e460*/  STL [R1+0x1bb0], R24 ;  /* 0x001bb01801007387 */ /* 0x000fe80000100800 */
[----:B0-----:R-:W4:Y:S04]  /*8e470*/  LDL.LU R18, [R1+0x1b24] ;  /* 0x001b240001127983 */ /* 0x001f280000300800 */
[----:B------:R0:W-:Y:S04]  /*8e480*/  STL [R1+0x1ba8], R16 ;  /* 0x001ba81001007387 */ /* 0x0001e80000100800 */
[----:B0-----:R-:W4:Y:S01]  /*8e490*/  LDL.LU R16, [R1+0x1b48] ;  /* 0x001b480001107983 */ /* 0x001f220000300800 */
[-C--:B------:R-:W-:Y:S01]  /*8e4a0*/  IADD3 R25, P1, PT, R25, R9.reuse, RZ ;  /* 0x0000000919197210 */ /* 0x080fe20007f3e0ff */
[----:B------:R-:W-:Y:S01]  /*8e4b0*/  IMAD.X R26, R26, 0x1, R2, P2 ;  /* 0x000000011a1a7824 */ /* 0x000fe200010e0602 */
[----:B---3--:R-:W-:-:S03]  /*8e4c0*/  IADD3 R27, P2, PT, R27, R9, RZ ;  /* 0x000000091b1b7210 */ /* 0x008fc60007f5e0ff */
[----:B------:R-:W-:Y:S04]  /*8e4d0*/  STL [R1+0x1b7c], R25 ;  /* 0x001b7c1901007387 */ /* 0x000fe80000100800 */
[----:B------:R-:W-:Y:S04]  /*8e4e0*/  STL [R1+0x1ba0], R26 ;  /* 0x001ba01a01007387 */ /* 0x000fe80000100800 */
[----:B------:R-:W-:Y:S01]  /*8e4f0*/  STL [R1+0x1b74], R27 ;  /* 0x001b741b01007387 */ /* 0x000fe20000100800 */
[--C-:B------:R-:W-:Y:S01]  /*8e500*/  IMAD.X R20, R20, 0x1, R2.reuse, P3 ;  /* 0x0000000114147824 */ /* 0x100fe200018e0602 */
[-C--:B------:R-:W-:Y:S01]  /*8e510*/  IADD3 R21, P3, PT, R21, R9.reuse, RZ ;  /* 0x0000000915157210 */ /* 0x080fe20007f7e0ff */
[--C-:B------:R-:W-:Y:S01]  /*8e520*/  IMAD.X R22, R22, 0x1, R2.reuse, P4 ;  /* 0x0000000116167824 */ /* 0x100fe200020e0602 */
[-C--:B------:R-:W-:Y:S01]  /*8e530*/  IADD3 R23, P4, PT, R23, R9.reuse, RZ ;  /* 0x0000000917177210 */ /* 0x080fe20007f9e0ff */
[--C-:B------:R-:W-:Y:S01]  /*8e540*/  IMAD.X R7, R7, 0x1, R2.reuse, P5 ;  /* 0x0000000107077824 */ /* 0x100fe200028e0602 */
[----:B------:R-:W-:Y:S01]  /*8e550*/  STL [R1+0x1b98], R20 ;  /* 0x001b981401007387 */ /* 0x000fe20000100800 */
[----:B------:R-:W-:Y:S01]  /*8e560*/  IMAD.X R5, R5, 0x1, R2, P6 ;  /* 0x0000000105057824 */ /* 0x000fe200030e0602 */
[----:B------:R-:W-:-:S02]  /*8e570*/  IADD3 R17, P6, PT, R17, R9, RZ ;  /* 0x0000000911117210 */ /* 0x000fc40007fde0ff */
[----:B------:R-:W-:Y:S01]  /*8e580*/  STL [R1+0x1b6c], R21 ;  /* 0x001b6c1501007387 */ /* 0x000fe20000100800 */
[----:B------:R-:W-:-:S03]  /*8e590*/  IADD3 R6, P5, PT, R6, R9, RZ ;  /* 0x0000000906067210 */ /* 0x000fc60007fbe0ff */
[----:B------:R-:W-:Y:S04]  /*8e5a0*/  STL [R1+0x1b90], R22 ;  /* 0x001b901601007387 */ /* 0x000fe80000100800 */
[----:B------:R-:W-:Y:S04]  /*8e5b0*/  STL [R1+0x1b64], R23 ;  /* 0x001b641701007387 */ /* 0x000fe80000100800 */
[----:B------:R-:W-:Y:S04]  /*8e5c0*/  STL [R1+0x1b88], R7 ;  /* 0x001b880701007387 */ /* 0x000fe80000100800 */
[----:B------:R0:W-:Y:S01]  /*8e5d0*/  STL [R1+0x1b54], R17 ;  /* 0x001b541101007387 */ /* 0x0001e20000100800 */
[----:B------:R-:W-:-:S03]  /*8e5e0*/  IMAD.X R4, R4, 0x1, R2, P1 ;  /* 0x0000000104047824 */ /* 0x000fc600008e0602 */
[----:B------:R-:W-:Y:S04]  /*8e5f0*/  STL [R1+0x1b5c], R6 ;  /* 0x001b5c0601007387 */ /* 0x000fe80000100800 */
        /* <DEDUP_REMOVED lines=14> */
[----:B----4-:R-:W-:Y:S01]  /*8e6e0*/  IMAD.X R8, R8, 0x1, R2, P4 ;  /* 0x0000000108087824 */ /* 0x010fe200020e0602 */
[----:B------:R-:W-:-:S02]  /*8e6f0*/  IADD3 R29, P4, PT, R29, R9, RZ ;  /* 0x000000091d1d7210 */ /* 0x000fc40007f9e0ff */
[----:B------:R-:W-:Y:S02]  /*8e700*/  IADD3.X R19, PT, PT, R19, R2, RZ, P5, !PT ;  /* 0x0000000213137210 */ /* 0x000fe40002ffe4ff */
[----:B------:R-:W-:Y:S01]  /*8e710*/  IADD3 R28, P5, PT, R28, R9, RZ ;  /* 0x000000091c1c7210 */ /* 0x000fe20007fbe0ff */
        /* <DEDUP_REMOVED lines=13> */
[----:B------:R-:W-:-:S05]  /*8e7f0*/  IADD3 R18, P6, PT, R18, R9, RZ ;  /* 0x0000000912127210 */ /* 0x000fca0007fde0ff */
[----:B------:R0:W-:Y:S04]  /*8e800*/  STL [R1+0x1b24], R18 ;  /* 0x001b241201007387 */ /* 0x0001e80000100800 */
[----:B------:R-:W4:Y:S01]  /*8e810*/  LDL.LU R27, [R1+0x1b20] ;  /* 0x001b2000011b7983 */ /* 0x000f220000300800 */
[----:B------:R-:W-:-:S05]  /*8e820*/  IMAD.X R16, R16, 0x1, R2, P1 ;  /* 0x0000000110107824 */ /* 0x000fca00008e0602 */
        /* <DEDUP_REMOVED lines=12> */
[----:B---3--:R-:W-:-:S05]  /*8e8f0*/  IADD3 R17, P1, PT, R17, R9, RZ ;  /* 0x0000000911117210 */ /* 0x008fca0007f3e0ff */
[----:B------:R3:W-:Y:S04]  /*8e900*/  STL [R1+0x1b1c], R17 ;  /* 0x001b1c1101007387 */ /* 0x0007e80000100800 */
[----:B------:R-:W4:Y:S04]  /*8e910*/  LDL.LU R15, [R1+0x1af0] ;  /* 0x001af000010f7983 */ /* 0x000f280000300800 */
[----:B------:R-:W4:Y:S04]  /*8e920*/  LDL.LU R8, [R1+0x1ac4] ;  /* 0x001ac40001087983 */ /* 0x000f280000300800 */
[----:B------:R-:W4:Y:S01]  /*8e930*/  LDL.LU R29, [R1+0x1ae8] ;  /* 0x001ae800011d7983 */ /* 0x000f220000300800 */
[----:B--2---:R-:W-:-:S05]  /*8e940*/  IMAD.X R0, R0, 0x1, R2, P2 ;  /* 0x0000000100007824 */ /* 0x004fca00010e0602 */
[----:B------:R2:W-:Y:S04]  /*8e950*/  STL [R1+0x1b40], R0 ;  /* 0x001b400001007387 */ /* 0x0005e80000100800 */
[----:B------:R-:W4:Y:S04]  /*8e960*/  LDL.LU R19, [R1+0x1abc] ;  /* 0x001abc0001137983 */ /* 0x000f280000300800 */
[----:B0-----:R-:W4:Y:S04]  /*8e970*/  LDL.LU R18, [R1+0x1ae0] ;  /* 0x001ae00001127983 */ /* 0x001f280000300800 */
[----:B-1----:R-:W4:Y:S04]  /*8e980*/  LDL.LU R16, [R1+0x1ab4] ;  /* 0x001ab40001107983 */ /* 0x002f280000300800 */
[----:B---3--:R-:W3:Y:S04]  /*8e990*/  LDL.LU R17, [R1+0x1ad8] ;  /* 0x001ad80001117983 */ /* 0x008ee80000300800 */
[----:B--2---:R-:W2:Y:S01]  /*8e9a0*/  LDL.LU R0, [R1+0x1aac] ;  /* 0x001aac0001007983 */ /* 0x004ea20000300800 */
[-C--:B----4-:R-:W-:Y:S01]  /*8e9b0*/  IADD3 R11, P2, PT, R11, R9.reuse, RZ ;  /* 0x000000090b0b7210 */ /* 0x090fe20007f5e0ff */
        /* <DEDUP_REMOVED lines=9> */
[----:B------:R-:W-:Y:S01]  /*8ea50*/  STL [R1+0x1b0c], R24 ;  /* 0x001b0c1801007387 */ /* 0x000fe20000100800 */
[----:B------:R-:W-:-:S03]  /*8ea60*/  IMAD.X R27, R27, 0x1, R2, P6 ;  /* 0x000000011b1b7824 */ /* 0x000fc600030e0602 */
[----:B0-----:R-:W4:Y:S04]  /*8ea70*/  LDL.LU R28, [R1+0x1ad0] ;  /* 0x001ad000011c7983 */ /* 0x001f280000300800 */
[----:B------:R0:W-:Y:S01]  /*8ea80*/  STL [R1+0x1b04], R3 ;  /* 0x001b040301007387 */ /* 0x0001e20000100800 */
[----:B------:R-:W-:-:S03]  /*8ea90*/  IADD3 R20, P6, PT, R20, R9, RZ ;  /* 0x0000000914147210 */ /* 0x000fc60007fde0ff */
[----:B0-----:R-:W4:Y:S01]  /*8eaa0*/  LDL.LU R3, [R1+0x1aa4] ;  /* 0x001aa40001037983 */ /* 0x001f220000300800 */
[----:B------:R-:W-:-:S03]  /*8eab0*/  IMAD.X R21, R21, 0x1, R2, P1 ;  /* 0x0000000115157824 */ /* 0x000fc600008e0602 */
        /* <DEDUP_REMOVED lines=8> */
[----:B------:R-:W-:Y:S04]  /*8eb40*/  STL [R1+0x1b18], R21 ;  /* 0x001b181501007387 */ /* 0x000fe80000100800 */
[----:B------:R-:W-:Y:S04]  /*8eb50*/  STL [R1+0x1aec], R22 ;  /* 0x001aec1601007387 */ /* 0x000fe80000100800 */
[----:B------:R-:W-:Y:S04]  /*8eb60*/  STL [R1+0x1b10], R23 ;  /* 0x001b101701007387 */ /* 0x000fe80000100800 */
[----:B------:R-:W-:Y:S04]  /*8eb70*/  STL [R1+0x1ae4], R7 ;  /* 0x001ae40701007387 */ /* 0x000fe80000100800 */
[----:B------:R0:W-:Y:S02]  /*8eb80*/  STL [R1+0x1b00], R14 ;  /* 0x001b000e01007387 */ /* 0x0001e40000100800 */
[----:B0-----:R-:W0:Y:S01]  /*8eb90*/  LDC R14, c[0x0][0x3ac] ;  /* 0x0000eb00ff0e7b82 */ /* 0x001e220000000800 */
[----:B------:R-:W-:-:S02]  /*8eba0*/  IADD3.X R6, PT, PT, R6, R2, RZ, P3, !PT ;  /* 0x0000000206067210 */ /* 0x000fc40001ffe4ff */
[-C--:B------:R-:W-:Y:S02]  /*8ebb0*/  IADD3 R5, P3, PT, R5, R9.reuse, RZ ;  /* 0x0000000905057210 */ /* 0x080fe40007f7e0ff */
[-C--:B------:R-:W-:Y:S01]  /*8ebc0*/  IADD3 R4, P4, PT, R4, R9.reuse, RZ ;  /* 0x0000000904047210 */ /* 0x080fe20007f9e0ff */
[--C-:B------:R-:W-:Y:S01]  /*8ebd0*/  IMAD.X R12, R12, 0x1, R2.reuse, P5 ;  /* 0x000000010c0c7824 */ /* 0x100fe200028e0602 */
[----:B------:R-:W-:Y:S01]  /*8ebe0*/  IADD3 R13, P5, PT, R13, R9, RZ ;  /* 0x000000090d0d7210 */ /* 0x000fe20007fbe0ff */
[----:B------:R-:W-:Y:S04]  /*8ebf0*/  STL [R1+0x1b08], R6 ;  /* 0x001b080601007387 */ /* 0x000fe80000100800 */
[----:B------:R-:W-:Y:S04]  /*8ec00*/  STL [R1+0x1adc], R5 ;  /* 0x001adc0501007387 */ /* 0x000fe80000100800 */
[----:B------:R-:W-:Y:S01]  /*8ec10*/  STL [R1+0x1ad4], R4 ;  /* 0x001ad40401007387 */ /* 0x000fe20000100800 */
[----:B------:R-:W-:-:S03]  /*8ec20*/  IMAD.X R15, R15, 0x1, R2, P6 ;  /* 0x000000010f0f7824 */ /* 0x000fc600030e0602 */
[----:B------:R-:W-:Y:S01]  /*8ec30*/  STL [R1+0x1af8], R12 ;  /* 0x001af80c01007387 */ /* 0x000fe20000100800 */
[----:B------:R-:W-:Y:S01]  /*8ec40*/  IADD3 R8, P6, PT, R8, R9, RZ ;  /* 0x0000000908087210 */ /* 0x000fe20007fde0ff */
[----:B------:R-:W-:Y:S02]  /*8ec50*/  IMAD.X R29, R29, 0x1, R2, P1 ;  /* 0x000000011d1d7824 */ /* 0x000fe400008e0602 */
[----:B------:R-:W-:Y:S01]  /*8ec60*/  STL [R1+0x1acc], R13 ;  /* 0x001acc0d01007387 */ /* 0x000fe20000100800 */
[----:B0-----:R-:W-:-:S04]  /*8ec70*/  IMAD.SHL.U32 R20, R14, 0x80, RZ ;  /* 0x000000800e147824 */ /* 0x001fc800078e00ff */
[----:B------:R-:W-:Y:S01]  /*8ec80*/  IMAD.SHL.U32 R20, R20, 0x2, RZ ;  /* 0x0000000214147824 */ /* 0x000fe200078e00ff */
[----:B------:R-:W-:Y:S04]  /*8ec90*/  STL [R1+0x1af0], R15 ;  /* 0x001af00f01007387 */ /* 0x000fe80000100800 */
[----:B------:R-:W-:Y:S04]  /*8eca0*/  STL [R1+0x1ac4], R8 ;  /* 0x001ac40801007387 */ /* 0x000fe80000100800 */
[----:B------:R-:W-:Y:S01]  /*8ecb0*/  STL [R1+0x1ae8], R29 ;  /* 0x001ae81d01007387 */ /* 0x000fe20000100800 */
[----:B------:R-:W-:Y:S01]  /*8ecc0*/  IADD3 R19, P1, PT, R19, R20, RZ ;  /* 0x0000001413137210 */ /* 0x000fe20007f3e0ff */
[----:B------:R-:W-:-:S02]  /*8ecd0*/  IMAD.X R18, R18, 0x1, R2, P2 ;  /* 0x0000000112127824 */ /* 0x000fc400010e0602 */
[----:B---3--:R-:W-:Y:S01]  /*8ece0*/  IMAD.X R17, R17, 0x1, R2, P3 ;  /* 0x0000000111117824 */ /* 0x008fe200018e0602 */
[-C--:B------:R-:W-:Y:S01]  /*8ecf0*/  IADD3 R16, P2, PT, R16, R20.reuse, RZ ;  /* 0x0000001410107210 */ /* 0x080fe20007f5e0ff */
[----:B------:R-:W-:Y:S01]  /*8ed00*/  STL [R1+0x1abc], R19 ;  /* 0x001abc1301007387 */ /* 0x000fe20000100800 */
[----:B--2---:R-:W-:-:S03]  /*8ed10*/  IADD3 R0, P3, PT, R0, R20, RZ ;  /* 0x0000001400007210 */ /* 0x004fc60007f7e0ff */
[----:B------:R-:W-:Y:S04]  /*8ed20*/  STL [R1+0x1ae0], R18 ;  /* 0x001ae01201007387 */ /* 0x000fe80000100800 */
[----:B------:R0:W-:Y:S04]  /*8ed30*/  STL [R1+0x1aac], R0 ;  /* 0x001aac0001007387 */ /* 0x0001e80000100800 */
[----:B------:R-:W-:Y:S04]  /*8ed40*/  STL [R1+0x1ab4], R16 ;  /* 0x001ab41001007387 */ /* 0x000fe80000100800 */
[----:B0-----:R-:W2:Y:S04]  /*8ed50*/  LDL.LU R0, [R1+0x1ac0] ;  /* 0x001ac00001007983 */ /* 0x001ea80000300800 */
[----:B------:R-:W-:Y:S04]  /*8ed60*/  STL [R1+0x1ad8], R17 ;  /* 0x001ad81101007387 */ /* 0x000fe80000100800 */
[----:B--2---:R0:W-:Y:S04]  /*8ed70*/  STL [R1+0x2844], R0 ;  /* 0x0028440001007387 */ /* 0x0041e80000100800 */
[----:B0-----:R-:W2:Y:S01]  /*8ed80*/  LDL.LU R0, [R1+0x1a9c] ;  /* 0x001a9c0001007983 */ /* 0x001ea20000300800 */
[----:B----4-:R-:W-:Y:S01]  /*8ed90*/  IMAD.X R28, R28, 0x1, R2, P4 ;  /* 0x000000011c1c7824 */ /* 0x010fe200020e0602 */
[----:B------:R-:W-:-:S02]  /*8eda0*/  IADD3 R3, P4, PT, R3, R20, RZ ;  /* 0x0000001403037210 */ /* 0x000fc40007f9e0ff */
[----:B--2---:R0:W-:Y:S04]  /*8edb0*/  STL [R1+0x2848], R0 ;  /* 0x0028480001007387 */ /* 0x0041e80000100800 */
[----:B0-----:R-:W2:Y:S04]  /*8edc0*/  LDL.LU R0, [R1+0x1ac8] ;  /* 0x001ac80001007983 */ /* 0x001ea80000300800 */
[----:B------:R-:W3:Y:S04]  /*8edd0*/  LDL.LU R11, [R1+0x1ab8] ;  /* 0x001ab800010b7983 */ /* 0x000ee80000300800 */
[----:B------:R-:W4:Y:S04]  /*8ede0*/  LDL.LU R10, [R1+0x1a8c] ;  /* 0x001a8c00010a7983 */ /* 0x000f280000300800 */
[----:B------:R0:W-:Y:S04]  /*8edf0*/  STL [R1+0x1ad0], R28 ;  /* 0x001ad01c01007387 */ /* 0x0001e80000100800 */
        /* <DEDUP_REMOVED lines=24> */
[----:B-1----:R-:W3:Y:S01]  /*8ef80*/  LDL.LU R3, [R1+0x1a2c] ;  /* 0x001a2c0001037983 */ /* 0x002ee20000300800 */
[----:B--2---:R-:W-:-:S05]  /*8ef90*/  IADD3.X R0, PT, PT, R0, R2, RZ, P5, !PT ;  /* 0x0000000200007210 */ /* 0x004fca0002ffe4ff */
[----:B------:R0:W-:Y:S04]  /*8efa0*/  STL [R1+0x1ac8], R0 ;  /* 0x001ac80001007387 */ /* 0x0001e80000100800 */
[----:B0-----:R-:W2:Y:S02]  /*8efb0*/  LDL.LU R0, [R1+0x2848] ;  /* 0x0028480001007983 */ /* 0x001ea40000300800 */
[----:B--2---:R-:W-:-:S05]  /*8efc0*/  IADD3 R0, P5, PT, R0, R20, RZ ;  /* 0x0000001400007210 */ /* 0x004fca0007fbe0ff */
[----:B------:R0:W-:Y:S04]  /*8efd0*/  STL [R1+0x1a9c], R0 ;  /* 0x001a9c0001007387 */ /* 0x0001e80000100800 */
[----:B0-----:R-:W2:Y:S02]  /*8efe0*/  LDL.LU R0, [R1+0x2844] ;  /* 0x0028440001007983 */ /* 0x001ea40000300800 */
[----:B--2---:R-:W-:-:S05]  /*8eff0*/  IMAD.X R0, R0, 0x1, R2, P6 ;  /* 0x0000000100007824 */ /* 0x004fca00030e0602 */
[----:B------:R0:W-:Y:S04]  /*8f000*/  STL [R1+0x1ac0], R0 ;  /* 0x001ac00001007387 */ /* 0x0001e80000100800 */
[----:B0-----:R-:W3:Y:S04]  /*8f010*/  LDL.LU R0, [R1+0x2840] ;  /* 0x0028400001007983 */ /* 0x001ee80000300800 */
[----:B------:R0:W-:Y:S04]  /*8f020*/  STL [R1+0x263c], R2 ;  /* 0x00263c0201007387 */ /* 0x0001e80000100800 */
[----:B0-----:R-:W2:Y:S01]  /*8f030*/  LDL.LU R2, [R1+0x1a94] ;  /* 0x001a940001027983 */ /* 0x001ea20000300800 */
[--C-:B---3--:R-:W-:Y:S01]  /*8f040*/  IMAD.X R11, R11, 0x1, R0.reuse, P1 ;  /* 0x000000010b0b7824 */ /* 0x108fe200008e0600 */
[-C--:B----4-:R-:W-:Y:S01]  /*8f050*/  IADD3 R10, P1, PT, R10, R20.reuse, RZ ;  /* 0x000000140a0a7210 */ /* 0x090fe20007f3e0ff */
[--C-:B------:R-:W-:Y:S01]  /*8f060*/  IMAD.X R24, R24, 0x1, R0.reuse, P2 ;  /* 0x0000000118187824 */ /* 0x100fe200010e0600 */
[-C--:B------:R-:W-:Y:S01]  /*8f070*/  IADD3 R25, P2, PT, R25, R20.reuse, RZ ;  /* 0x0000001419197210 */ /* 0x080fe20007f5e0ff */
[----:B------:R-:W-:Y:S01]  /*8f080*/  IMAD.X R26, R26, 0x1, R0, P3 ;  /* 0x000000011a1a7824 */ /* 0x000fe200018e0600 */
[----:B------:R-:W-:-:S02]  /*8f090*/  IADD3 R27, P3, PT, R27, R20, RZ ;  /* 0x000000141b1b7210 */ /* 0x000fc40007f7e0ff */
[-C--:B--2---:R-:W-:Y:S01]  /*8f0a0*/  IADD3 R2, P6, PT, R2, R20.reuse, RZ ;  /* 0x0000001402027210 */ /* 0x084fe20007fde0ff */
[----:B------:R-:W-:Y:S01]  /*8f0b0*/  IMAD.X R21, R21, 0x1, R0, P4 ;  /* 0x0000000115157824 */ /* 0x000fe200020e0600 */
[----:B------:R-:W-:-:S03]  /*8f0c0*/  IADD3 R22, P4, PT, R22, R20, RZ ;  /* 0x0000001416167210 */ /* 0x000fc60007f9e0ff */
[----:B------:R-:W-:Y:S04]  /*8f0d0*/  STL [R1+0x1a94], R2 ;  /* 0x001a940201007387 */ /* 0x000fe80000100800 */
[----:B------:R-:W-:Y:S04]  /*8f0e0*/  STL [R1+0x1ab8], R11 ;  /* 0x001ab80b01007387 */ /* 0x000fe80000100800 */
[----:B------:R-:W-:Y:S04]  /*8f0f0*/  STL [R1+0x1a8c], R10 ;  /* 0x001a8c0a01007387 */ /* 0x000fe80000100800 */
[----:B------:R-:W-:Y:S04]  /*8f100*/  STL [R1+0x1ab0], R24 ;  /* 0x001ab01801007387 */ /* 0x000fe80000100800 */
        /* <DEDUP_REMOVED lines=17> */
[----:B------:R-:W-:-:S03]  /*8f220*/  IADD3.X R15, PT, PT, R15, R0, RZ, P3, !PT ;  /* 0x000000000f0f7210 */ /* 0x000fc60001ffe4ff */
        /* <DEDUP_REMOVED lines=18> */
[----:B------:R-:W-:Y:S04]  /*8f350*/  STL [R1+0x1a60], R16 ;  /* 0x001a601001007387 */ /* 0x000fe80000100800 */
[----:B------:R0:W-:Y:S01]  /*8f360*/  STL [R1+0x283c], R20 ;  /* 0x00283c1401007387 */ /* 0x0001e20000100800 */
[----:B------:R-:W-:-:S03]  /*8f370*/  IADD3 R3, P1, PT, R3, R20, RZ ;  /* 0x0000001403037210 */ /* 0x000fc60007f3e0ff */
[----:B------:R-:W-:Y:S04]  /*8f380*/  STL [R1+0x1a34], R17 ;  /* 0x001a341101007387 */ /* 0x000fe80000100800 */
[----:B0-----:R-:W2:Y:S04]  /*8f390*/  LDL.LU R20, [R1+0x1a50] ;  /* 0x001a500001147983 */ /* 0x001ea80000300800 */
[----:B------:R-:W-:Y:S04]  /*8f3a0*/  STL [R1+0x1a58], R28 ;  /* 0x001a581c01007387 */ /* 0x000fe80000100800 */
[----:B------:R-:W3:Y:S04]  /*8f3b0*/  LDL.LU R2, [R1+0x1a40] ;  /* 0x001a400001027983 */ /* 0x000ee80000300800 */
[----:B------:R-:W-:Y:S04]  /*8f3c0*/  STL [R1+0x1a2c], R3 ;  /* 0x001a2c0301007387 */ /* 0x000fe80000100800 */
[----:B---3--:R0:W-:Y:S04]  /*8f3d0*/  STL [R1+0x2830], R2 ;  /* 0x0028300201007387 */ /* 0x0081e80000100800 */
[----:B0-----:R-:W3:Y:S04]  /*8f3e0*/  LDL.LU R2, [R1+0x1a1c] ;  /* 0x001a1c0001027983 */ /* 0x001ee80000300800 */
[----:B---3--:R0:W-:Y:S04]  /*8f3f0*/  STL [R1+0x2834], R2 ;  /* 0x0028340201007387 */ /* 0x0081e80000100800 */
[----:B0-----:R-:W3:Y:S01]  /*8f400*/  LDL.LU R2, [R1+0x1a48] ;  /* 0x001a480001027983 */ /* 0x001ee20000300800 */
[----:B--2---:R-:W-:-:S03]  /*8f410*/  IMAD.X R20, R20, 0x1, R0, P2 ;  /* 0x0000000114147824 */ /* 0x004fc600010e0600 */
[----:B---3--:R0:W-:Y:S04]  /*8f420*/  STL [R1+0x2838], R2 ;  /* 0x0028380201007387 */ /* 0x0081e80000100800 */
        /* <DEDUP_REMOVED lines=28> */
[----:B0-----:R-:W2:Y:S02]  /*8f5f0*/  LDL.LU R20, [R1+0x283c] ;  /* 0x00283c0001147983 */ /* 0x001ea40000300800 */
[----:B--2---:R-:W-:-:S05]  /*8f600*/  IADD3 R2, P2, PT, R2, R20, RZ ;  /* 0x0000001402027210 */ /* 0x004fca0007f5e0ff */
[----:B------:R0:W-:Y:S04]  /*8f610*/  STL [R1+0x1a24], R2 ;  /* 0x001a240201007387 */ /* 0x0001e80000100800 */
[----:B0-----:R-:W2:Y:S02]  /*8f620*/  LDL.LU R2, [R1+0x2838] ;  /* 0x0028380001027983 */ /* 0x001ea40000300800 */
[----:B--2---:R-:W-:-:S05]  /*8f630*/  IMAD.X R2, R2, 0x1, R0, P3 ;  /* 0x0000000102027824 */ /* 0x004fca00018e0600 */
[----:B------:R0:W-:Y:S04]  /*8f640*/  STL [R1+0x1a48], R2 ;  /* 0x001a480201007387 */ /* 0x0001e80000100800 */
[----:B0-----:R-:W2:Y:S02]  /*8f650*/  LDL.LU R2, [R1+0x2834] ;  /* 0x0028340001027983 */ /* 0x001ea40000300800 */
[----:B--2---:R-:W-:-:S05]  /*8f660*/  IADD3 R2, P3, PT, R2, R20, RZ ;  /* 0x0000001402027210 */ /* 0x004fca0007f7e0ff */
[----:B------:R0:W-:Y:S04]  /*8f670*/  STL [R1+0x1a1c], R2 ;  /* 0x001a1c0201007387 */ /* 0x0001e80000100800 */
[----:B0-----:R-:W2:Y:S01]  /*8f680*/  LDL.LU R2, [R1+0x2830] ;  /* 0x0028300001027983 */ /* 0x001ea20000300800 */
[--C-:B----4-:R-:W-:Y:S01]  /*8f690*/  IMAD.X R10, R10, 0x1, R0.reuse, P5 ;  /* 0x000000010a0a7824 */ /* 0x110fe200028e0600 */
[-C--:B------:R-:W-:Y:S01]  /*8f6a0*/  IADD3 R24, P5, PT, R24, R20.reuse, RZ ;  /* 0x0000001418187210 */ /* 0x080fe20007fbe0ff */
[----:B------:R-:W-:Y:S01]  /*8f6b0*/  IMAD.X R25, R25, 0x1, R0, P6 ;  /* 0x0000000119197824 */ /* 0x000fe200030e0600 */
[----:B------:R-:W-:Y:S02]  /*8f6c0*/  IADD3 R26, P6, PT, R26, R20, RZ ;  /* 0x000000141a1a7210 */ /* 0x000fe40007fde0ff */
[----:B------:R-:W-:-:S02]  /*8f6d0*/  IADD3.X R27, PT, PT, R27, R0, RZ, P1, !PT ;  /* 0x000000001b1b7210 */ /* 0x000fc40000ffe4ff */
[-C--:B------:R-:W-:Y:S01]  /*8f6e0*/  IADD3 R21, P1, PT, R21, R20.reuse, RZ ;  /* 0x0000001415157210 */ /* 0x080fe20007f3e0ff */
[--C-:B------:R-:W-:Y:S01]  /*8f6f0*/  IMAD.X R22, R22, 0x1, R0.reuse, P2 ;  /* 0x0000000116167824 */ /* 0x100fe200010e0600 */
        /* <DEDUP_REMOVED lines=11> */
[----:B------:R-:W-:Y:S01]  /*8f7b0*/  IMAD.X R18, R18, 0x1, R0, P3 ;  /* 0x0000000112127824 */ /* 0x000fe200018e0600 */
[----:B------:R-:W-:-:S02]  /*8f7c0*/  IADD3 R16, P3, PT, R16, R20, RZ ;  /* 0x0000001410107210 */ /* 0x000fc40007f7e0ff */
[----:B------:R-:W-:Y:S01]  /*8f7d0*/  IADD3.X R3, PT, PT, R3, R0, RZ, P5, !PT ;  /* 0x0000000003037210 */ /* 0x000fe20002ffe4ff */
[----:B--2---:R-:W-:Y:S01]  /*8f7e0*/  IMAD.X R2, R2, 0x1, R0, P4 ;  /* 0x0000000102027824 */ /* 0x004fe200020e0600 */
[----:B---3--:R-:W-:-:S04]  /*8f7f0*/  IADD3 R11, P4, PT, R11, R20, RZ ;  /* 0x000000140b0b7210 */ /* 0x008fc80007f9e0ff */
        /* <DEDUP_REMOVED lines=28> */
[----:B------:R0:W-:Y:S04]  /*8f9c0*/  STL [R1+0x282c], R0 ;  /* 0x00282c0001007387 */ /* 0x0001e80000100800 */
        /* <DEDUP_REMOVED lines=9> */
[----:B--2---:R-:W-:-:S03]  /*8fa60*/  IADD3 R0, P5, PT, R0, R20, RZ ;  /* 0x0000001400007210 */ /* 0x004fc60007fbe0ff */
        /* <DEDUP_REMOVED lines=30> */
[----:B--2---:R-:W-:-:S05]  /*8fc50*/  IMAD.X R2, R2, 0x1, R0, P6 ;  /* 0x0000000102027824 */ /* 0x004fca00030e0600 */
[----:B------:R0:W-:Y:S04]  /*8fc60*/  STL [R1+0x19d0], R2 ;  /* 0x0019d00201007387 */ /* 0x0001e80000100800 */
[----:B0-----:R-:W2:Y:S02]  /*8fc70*/  LDL.LU R2, [R1+0x2828] ;  /* 0x0028280001027983 */ /* 0x001ea40000300800 */
[----:B--2---:R-:W-:-:S05]  /*8fc80*/  IADD3 R2, P6, PT, R2, R20, RZ ;  /* 0x0000001402027210 */ /* 0x004fca0007fde0ff */
[----:B------:R0:W-:Y:S04]  /*8fc90*/  STL [R1+0x19a4], R2 ;  /* 0x0019a40201007387 */ /* 0x0001e80000100800 */
[----:B0-----:R-:W2:Y:S02]  /*8fca0*/  LDL.LU R2, [R1+0x2824] ;  /* 0x0028240001027983 */ /* 0x001ea40000300800 */
[----:B--2---:R-:W-:-:S05]  /*8fcb0*/  IMAD.X R2, R2, 0x1, R0, P1 ;  /* 0x0000000102027824 */ /* 0x004fca00008e0600 */
[----:B------:R0:W-:Y:S04]  /*8fcc0*/  STL [R1+0x19c8], R2 ;  /* 0x0019c80201007387 */ /* 0x0001e80000100800 */
[----:B0-----:R-:W2:Y:S01]  /*8fcd0*/  LDL.LU R2, [R1+0x2820] ;  /* 0x0028200001027983 */ /* 0x001ea20000300800 */
[--C-:B---3--:R-:W-:Y:S01]  /*8fce0*/  IMAD.X R11, R11, 0x1, R0.reuse, P2 ;  /* 0x000000010b0b7824 */ /* 0x108fe200010e0600 */
[-C--:B----4-:R-:W-:Y:S01]  /*8fcf0*/  IADD3 R10, P2, PT, R10, R20.reuse, RZ ;  /* 0x000000140a0a7210 */ /* 0x090fe20007f5e0ff */
        /* <DEDUP_REMOVED lines=10> */
[----:B------:R-:W-:Y:S02]  /*8fda0*/  IADD3.X R13, PT, PT, R13, R0, RZ, P3, !PT ;  /* 0x000000000d0d7210 */ /* 0x000fe40001ffe4ff */
        /* <DEDUP_REMOVED lines=9> */
[----:B--2---:R-:W-:-:S05]  /*8fe40*/  IADD3 R2, P1, PT, R2, R20, RZ ;  /* 0x0000001402027210 */ /* 0x004fca0007f3e0ff */
        /* <DEDUP_REMOVED lines=25> */
[----:B------:R-:W-:Y:S04]  /*8ffe0*/  STL [R1+0x1970], R19 ;  /* 0x0019701301007387 */ /* 0x000fe80000100800 */
        /* <DEDUP_REMOVED lines=53> */
[----:B------:R-:W-:Y:S02]  /*90340*/  IADD3 R24, P6, PT, R24, R20, RZ ;  /* 0x0000001418187210 */ /* 0x000fe40007fde0ff */
        /* <DEDUP_REMOVED lines=17> */
[----:B------:R-:W-:Y:S01]  /*90460*/  IADD3 R16, P4, PT, R16, R20, RZ ;  /* 0x0000001410107210 */ /* 0x000fe20007f9e0ff */
[----:B------:R-:W-:-:S02]  /*90470*/  IMAD.X R3, R3, 0x1, R0, P6 ;  /* 0x0000000103037824 */ /* 0x000fc400030e0600 */
        /* <DEDUP_REMOVED lines=25> */
[----:B------:R-:W-:-:S03]  /*90610*/  IADD3.X R17, PT, PT, R17, R0, RZ, P5, !PT ;  /* 0x0000000011117210 */ /* 0x000fc60002ffe4ff */
        /* <DEDUP_REMOVED lines=155> */
[----:B----4-:R-:W-:Y:S02]  /*90fd0*/  IADD3.X R10, PT, PT, R10, R0, RZ, P1, !PT ;  /* 0x000000000a0a7210 */ /* 0x010fe40000ffe4ff */
        /* <DEDUP_REMOVED lines=19> */
[--C-:B------:R-:W-:Y:S02]  /*91110*/  IMAD.X R3, R3, 0x1, R0.reuse, P1 ;  /* 0x0000000103037824 */ /* 0x100fe400008e0600 */
        /* <DEDUP_REMOVED lines=200> */
[----:B------:R-:W-:Y:S01]  /*91da0*/  IADD3 R16, P6, PT, R16, R20, RZ ;  /* 0x0000001410107210 */ /* 0x000fe20007fde0ff */
[----:B------:R-:W-:Y:S01]  /*91db0*/  IMAD.X R3, R3, 0x1, R0, P2 ;  /* 0x0000000103037824 */ /* 0x000fe200010e0600 */
[----:B--2---:R-:W-:Y:S02]  /*91dc0*/  IADD3.X R2, PT, PT, R2, R0, RZ, P1, !PT ;  /* 0x0000000002027210 */ /* 0x004fe40000ffe4ff */
[----:B---3--:R-:W-:-:S03]  /*91dd0*/  IADD3 R11, P1, PT, R11, R20, RZ ;  /* 0x000000140b0b7210 */ /* 0x008fc60007f3e0ff */
        /* <DEDUP_REMOVED lines=173> */
[----:B--2---:R-:W-:-:S05]  /*928b0*/  IADD3.X R2, PT, PT, R2, R0, RZ, P1, !PT ;  /* 0x0000000002027210 */ /* 0x004fca0000ffe4ff */
        /* <DEDUP_REMOVED lines=167> */
[----:B--2---:R-:W-:-:S03]  /*93330*/  IADD3.X R20, PT, PT, R20, R0, RZ, P1, !PT ;  /* 0x0000000014147210 */ /* 0x004fc60000ffe4ff */
        /* <DEDUP_REMOVED lines=161> */
[-C--:B------:R-:W-:Y:S02]  /*93d50*/  IADD3 R3, P1, PT, R3, R20.reuse, RZ ;  /* 0x0000001403037210 */ /* 0x080fe40007f3e0ff */
        /* <DEDUP_REMOVED lines=181> */
[----:B----4-:R-:W-:Y:S02]  /*948b0*/  IADD3 R10, P2, PT, R10, R20, RZ ;  /* 0x000000140a0a7210 */ /* 0x010fe40007f5e0ff */
        /* <DEDUP_REMOVED lines=200> */
[----:B---3--:R-:W-:Y:S02]  /*95540*/  IADD3.X R11, PT, PT, R11, R0, RZ, P3, !PT ;  /* 0x000000000b0b7210 */ /* 0x008fe40001ffe4ff */
        /* <DEDUP_REMOVED lines=19> */
[----:B------:R-:W-:Y:S01]  /*95680*/  IMAD.X R28, R28, 0x1, R0, P3 ;  /* 0x000000011c1c7824 */ /* 0x000fe200018e0600 */
        /* <DEDUP_REMOVED lines=178> */
[----:B--2---:R-:W-:-:S05]  /*961b0*/  IADD3.X R2, PT, PT, R2, R0, RZ, P3, !PT ;  /* 0x0000000002027210 */ /* 0x004fca0001ffe4ff */
        /* <DEDUP_REMOVED lines=1422> */
[----:B------:R-:W-:Y:S01]  /*9baa0*/  IMAD.X R8, R8, 0x1, R0, P2 ;  /* 0x0000000108087824 */ /* 0x000fe200010e0600 */
[----:B--2---:R-:W-:-:S05]  /*9bab0*/  IADD3 R2, P4, PT, R2, R20, RZ ;  /* 0x0000001402027210 */ /* 0x004fca0007f9e0ff */
[----:B------:R0:W-:Y:S04]  /*9bac0*/  STL [R1+0x25ac], R2 ;  /* 0x0025ac0201007387 */ /* 0x0001e80000100800 */
[----:B0-----:R0:W5:Y:S04]  /*9bad0*/  LDL.LU R2, [R1+0x263c] ;  /* 0x00263c0001027983 */ /* 0x0011680000300800 */
[----:B------:R1:W-:Y:S04]  /*9bae0*/  STL [R1+0x2578], R10 ;  /* 0x0025780a01007387 */ /* 0x0003e80000100800 */
[----:B-1----:R0:W5:Y:S04]  /*9baf0*/  LDL.LU R10, [R1+0x2638] ;  /* 0x00263800010a7983 */ /* 0x0021680000300800 */
[----:B------:R1:W-:Y:S04]  /*9bb00*/  STL [R1+0x25b4], R11 ;  /* 0x0025b40b01007387 */ /* 0x0003e80000100800 */
[----:B-1----:R0:W5:Y:S04]  /*9bb10*/  LDL.LU R11, [R1+0x2634] ;  /* 0x00263400010b7983 */ /* 0x0021680000300800 */
[----:B------:R1:W-:Y:S04]  /*9bb20*/  STL [R1+0x2580], R7 ;  /* 0x0025800701007387 */ /* 0x0003e80000100800 */
[----:B-1----:R-:W2:Y:S04]  /*9bb30*/  LDL.LU R7, [R1+0x2630] ;  /* 0x0026300001077983 */ /* 0x002ea80000300800 */
[----:B------:R1:W-:Y:S04]  /*9bb40*/  STL [R1+0x25bc], R6 ;  /* 0x0025bc0601007387 */ /* 0x0003e80000100800 */
[----:B-1----:R-:W3:Y:S04]  /*9bb50*/  LDL.LU R6, [R1+0x262c] ;  /* 0x00262c0001067983 */ /* 0x002ee80000300800 */
[----:B------:R1:W-:Y:S04]  /*9bb60*/  STL [R1+0x2588], R5 ;  /* 0x0025880501007387 */ /* 0x0003e80000100800 */
[----:B-1----:R-:W4:Y:S04]  /*9bb70*/  LDL.LU R5, [R1+0x2628] ;  /* 0x0026280001057983 */ /* 0x002f280000300800 */
[----:B------:R1:W-:Y:S04]  /*9bb80*/  STL [R1+0x25c4], R4 ;  /* 0x0025c40401007387 */ /* 0x0003e80000100800 */
[----:B-1----:R-:W2:Y:S01]  /*9bb90*/  LDL.LU R4, [R1+0x2624] ;  /* 0x0026240001047983 */ /* 0x002ea20000300800 */
[----:B------:R-:W-:Y:S01]  /*9bba0*/  IADD3 R9, P2, PT, R9, R20, RZ ;  /* 0x0000001409097210 */ /* 0x000fe20007f5e0ff */
[----:B------:R-:W-:-:S02]  /*9bbb0*/  IMAD.X R29, R29, 0x1, R0, P3 ;  /* 0x000000011d1d7824 */ /* 0x000fc400018e0600 */
[----:B------:R1:W-:Y:S01]  /*9bbc0*/  STL [R1+0x2590], R8 ;  /* 0x0025900801007387 */ /* 0x0003e20000100800 */
[-C--:B------:R-:W-:Y:S01]  /*9bbd0*/  IADD3 R18, P3, PT, R18, R20.reuse, RZ ;  /* 0x0000001412127210 */ /* 0x080fe20007f7e0ff */
[--C-:B------:R-:W-:Y:S01]  /*9bbe0*/  IMAD.X R19, R19, 0x1, R0.reuse, P4 ;  /* 0x0000000113137824 */ /* 0x100fe200020e0600 */
[-C--:B------:R-:W-:Y:S01]  /*9bbf0*/  IADD3 R28, P4, PT, R28, R20.reuse, RZ ;  /* 0x000000141c1c7210 */ /* 0x080fe20007f9e0ff */
[--C-:B------:R-:W-:Y:S01]  /*9bc00*/  IMAD.X R3, R3, 0x1, R0.reuse, P5 ;  /* 0x0000000103037824 */ /* 0x100fe200028e0600 */
[----:B-1----:R0:W5:Y:S04]  /*9bc10*/  LDL.LU R8, [R1+0x2620] ;  /* 0x0026200001087983 */ /* 0x0021680000300800 */
[----:B------:R1:W-:Y:S01]  /*9bc20*/  STL [R1+0x25cc], R9 ;  /* 0x0025cc0901007387 */ /* 0x0003e20000100800 */
[-C--:B------:R-:W-:Y:S01]  /*9bc30*/  IADD3 R24, P5, PT, R24, R20.reuse, RZ ;  /* 0x0000001418187210 */ /* 0x080fe20007fbe0ff */
[--C-:B------:R-:W-:Y:S01]  /*9bc40*/  IMAD.X R25, R25, 0x1, R0.reuse, P6 ;  /* 0x0000000119197824 */ /* 0x100fe200030e0600 */
[-C--:B------:R-:W-:Y:S01]  /*9bc50*/  IADD3 R26, P6, PT, R26, R20.reuse, RZ ;  /* 0x000000141a1a7210 */ /* 0x080fe20007fde0ff */
[----:B-1----:R0:W5:Y:S04]  /*9bc60*/  LDL.LU R9, [R1+0x261c] ;  /* 0x00261c0001097983 */ /* 0x0021680000300800 */
[----:B------:R1:W-:Y:S01]  /*9bc70*/  STL [R1+0x2598], R29 ;  /* 0x0025981d01007387 */ /* 0x0003e20000100800 */
[----:B------:R-:W-:Y:S01]  /*9bc80*/  IMAD.X R27, R27, 0x1, R0, P1 ;  /* 0x000000011b1b7824 */ /* 0x000fe200008e0600 */
[----:B------:R-:W-:-:S02]  /*9bc90*/  IADD3 R21, P1, PT, R21, R20, RZ ;  /* 0x0000001415157210 */ /* 0x000fc40007f3e0ff */
[----:B-1----:R0:W5:Y:S04]  /*9bca0*/  LDL.LU R29, [R1+0x2618] ;  /* 0x00261800011d7983 */ /* 0x0021680000300800 */
[----:B------:R1:W-:Y:S01]  /*9bcb0*/  STL [R1+0x25d4], R18 ;  /* 0x0025d41201007387 */ /* 0x0003e20000100800 */
[--C-:B------:R-:W-:Y:S01]  /*9bcc0*/  IMAD.X R22, R22, 0x1, R0.reuse, P2 ;  /* 0x0000000116167824 */ /* 0x100fe200010e0600 */
[----:B------:R-:W-:Y:S02]  /*9bcd0*/  IADD3 R23, P2, PT, R23, R20, RZ ;  /* 0x0000001417177210 */ /* 0x000fe40007f5e0ff */
[----:B-1----:R0:W5:Y:S04]  /*9bce0*/  LDL.LU R18, [R1+0x2614] ;  /* 0x0026140001127983 */ /* 0x0021680000300800 */
[----:B------:R1:W-:Y:S01]  /*9bcf0*/  STL [R1+0x25a0], R19 ;  /* 0x0025a01301007387 */ /* 0x0003e20000100800 */
[----:B------:R-:W-:-:S03]  /*9bd00*/  IMAD.X R12, R12, 0x1, R0, P3 ;  /* 0x000000010c0c7824 */ /* 0x000fc600018e0600 */
[----:B-1----:R0:W5:Y:S04]  /*9bd10*/  LDL.LU R19, [R1+0x2610] ;  /* 0x0026100001137983 */ /* 0x0021680000300800 */
[----:B------:R1:W-:Y:S01]  /*9bd20*/  STL [R1+0x25dc], R28 ;  /* 0x0025dc1c01007387 */ /* 0x0003e20000100800 */
[----:B------:R-:W-:-:S03]  /*9bd30*/  IADD3.X R13, PT, PT, R13, R0, RZ, P4, !PT ;  /* 0x000000000d0d7210 */ /* 0x000fc600027fe4ff */
[----:B-1----:R0:W5:Y:S04]  /*9bd40*/  LDL.LU R28, [R1+0x260c] ;  /* 0x00260c00011c7983 */ /* 0x0021680000300800 */
[----:B------:R1:W-:Y:S04]  /*9bd50*/  STL [R1+0x25a8], R3 ;  /* 0x0025a80301007387 */ /* 0x0003e80000100800 */
[----:B------:R-:W-:Y:S04]  /*9bd60*/  STL [R1+0x25e4], R24 ;  /* 0x0025e41801007387 */ /* 0x000fe80000100800 */
[----:B------:R-:W-:Y:S04]  /*9bd70*/  STL [R1+0x25b0], R25 ;  /* 0x0025b01901007387 */ /* 0x000fe80000100800 */
[----:B------:R-:W-:Y:S04]  /*9bd80*/  STL [R1+0x25ec], R26 ;  /* 0x0025ec1a01007387 */ /* 0x000fe80000100800 */
[----:B------:R-:W-:Y:S04]  /*9bd90*/  STL [R1+0x25b8], R27 ;  /* 0x0025b81b01007387 */ /* 0x000fe80000100800 */
[----:B------:R-:W-:Y:S01]  /*9bda0*/  STL [R1+0x25f4], R21 ;  /* 0x0025f41501007387 */ /* 0x000fe20000100800 */
[----:B-1----:R-:W1:Y:S03]  /*9bdb0*/  S2R R3, SR_TID.X ;  /* 0x0000000000037919 */ /* 0x002e660000002100 */
[----:B------:R-:W-:Y:S04]  /*9bdc0*/  STL [R1+0x25c0], R22 ;  /* 0x0025c01601007387 */ /* 0x000fe80000100800 */
[----:B------:R-:W-:Y:S01]  /*9bdd0*/  STL [R1+0x25f8], R23 ;  /* 0x0025f81701007387 */ /* 0x000fe20000100800 */
[----:B------:R-:W-:-:S03]  /*9bde0*/  IMAD.X R14, R14, 0x1, R0, P5 ;  /* 0x000000010e0e7824 */ /* 0x000fc600028e0600 */
[----:B------:R-:W-:Y:S01]  /*9bdf0*/  STL [R1+0x25c8], R12 ;  /* 0x0025c80c01007387 */ /* 0x000fe20000100800 */
[--C-:B------:R-:W-:Y:S02]  /*9be00*/  IMAD.X R15, R15, 0x1, R0.reuse, P6 ;  /* 0x000000010f0f7824 */ /* 0x100fe400030e0600 */
[--C-:B------:R-:W-:Y:S01]  /*9be10*/  IMAD.X R16, R16, 0x1, R0.reuse, P1 ;  /* 0x0000000110107824 */ /* 0x100fe200008e0600 */
[----:B------:R3:W-:Y:S01]  /*9be20*/  STL [R1+0x25d0], R13 ;  /* 0x0025d00d01007387 */ /* 0x0007e20000100800 */
[----:B------:R-:W-:-:S03]  /*9be30*/  IMAD.X R17, R17, 0x1, R0, P2 ;  /* 0x0000000111117824 */ /* 0x000fc600010e0600 */
[----:B------:R0:W-:Y:S04]  /*9be40*/  STL [R1+0x25d8], R14 ;  /* 0x0025d80e01007387 */ /* 0x0001e80000100800 */
[----:B------:R0:W-:Y:S04]  /*9be50*/  STL [R1+0x25e0], R15 ;  /* 0x0025e00f01007387 */ /* 0x0001e80000100800 */
[----:B------:R0:W-:Y:S01]  /*9be60*/  STL [R1+0x25e8], R16 ;  /* 0x0025e81001007387 */ /* 0x0001e20000100800 */
[----:B-1----:R-:W-:-:S05]  /*9be70*/  LOP3.LUT R3, R3, 0x3f, RZ, 0xc0, !PT ;  /* 0x0000003f03037812 */ /* 0x002fca00078ec0ff */
[----:B------:R-:W-:Y:S02]  /*9be80*/  IMAD.SHL.U32 R3, R3, 0x2, RZ ;  /* 0x0000000203037824 */ /* 0x000fe400078e00ff */
[----:B---3--:R-:W-:Y:S02]  /*9be90*/  IMAD.MOV.U32 R13, RZ, RZ, R6 ;  /* 0x000000ffff0d7224 */ /* 0x008fe400078e0006 */
[----:B--2---:R-:W-:Y:S02]  /*9bea0*/  IMAD.MOV.U32 R12, RZ, RZ, R4 ;  /* 0x000000ffff0c7224 */ /* 0x004fe400078e0004 */
[----:B----4-:R-:W-:Y:S02]  /*9beb0*/  IMAD.MOV.U32 R4, RZ, RZ, R5 ;  /* 0x000000ffff047224 */ /* 0x010fe400078e0005 */
[----:B------:R-:W-:-:S05]  /*9bec0*/  IMAD.MOV.U32 R5, RZ, RZ, R7 ;  /* 0x000000ffff057224 */ /* 0x000fca00078e0007 */
[----:B------:R0:W-:Y:S04]  /*9bed0*/  STL.64 [R1+0xdd8], R4 ;  /* 0x000dd80401007387 */ /* 0x0001e80000100a00 */
[----:B------:R0:W-:Y:S04]  /*9bee0*/  STL [R1+0x25f0], R17 ;  /* 0x0025f01101007387 */ /* 0x0001e80000100800 */
[----:B------:R0:W-:Y:S01]  /*9bef0*/  STL.64 [R1+0xde0], R12 ;  /* 0x000de00c01007387 */ /* 0x0001e20000100a00 */
[----:B------:R-:W-:Y:S05]  /*9bf00*/  @P0 BRA `(.L_x_1) ;  /* 0xfffff8e800e40947 */ /* 0x000fea000383ffff */
[----:B0-----:R-:W2:Y:S04]  /*9bf10*/  LDL.LU R5, [R1+0x8bc] ;  /* 0x0008bc0001057983 */ /* 0x001ea80000300800 */
[----:B------:R-:W2:Y:S04]  /*9bf20*/  LDL.LU R27, [R1+0xa8c] ;  /* 0x000a8c00011b7983 */ /* 0x000ea80000300800 */
[----:B------:R-:W3:Y:S04]  /*9bf30*/  LDL.LU R7, [R1+0x8b4] ;  /* 0x0008b40001077983 */ /* 0x000ee80000300800 */
        /* <DEDUP_REMOVED lines=15> */
[----:B-----5:R-:W-:-:S02]  /*9c030*/  F2FP.BF16.F32.PACK_AB R19, R11, R19 ;  /* 0x000000130b13723e */ /* 0x020fc400000010ff */
[----:B------:R-:W-:Y:S01]  /*9c040*/  F2FP.BF16.F32.PACK_AB R18, R10, R18 ;  /* 0x000000120a12723e */ /* 0x000fe200000010ff */
[----:B------:R-:W-:Y:S04]  /*9c050*/  STL [R1+0x2610], R28 ;  /* 0x0026101c01007387 */ /* 0x000fe80000100800 */
[----:B------:R-:W-:Y:S01]  /*9c060*/  STL [R1+0x260c], R29 ;  /* 0x00260c1d01007387 */ /* 0x000fe20000100800 */
[----:B--2---:R-:W-:-:S05]  /*9c070*/  F2FP.BF16.F32.PACK_AB R27, R5, R27 ;  /* 0x0000001b051b723e */ /* 0x004fca00000010ff */
[----:B------:R-:W-:Y:S01]  /*9c080*/  STL [R1+0x2614], R27 ;  /* 0x0026141b01007387 */ /* 0x000fe20000100800 */
[----:B---3--:R-:W-:-:S05]  /*9c090*/  F2FP.BF16.F32.PACK_AB R26, R7, R26 ;  /* 0x0000001a071a723e */ /* 0x008fca00000010ff */
[----:B------:R-:W-:Y:S01]  /*9c0a0*/  STL [R1+0x2618], R26 ;  /* 0x0026181a01007387 */ /* 0x000fe20000100800 */
[----:B----4-:R-:W-:-:S05]  /*9c0b0*/  F2FP.BF16.F32.PACK_AB R25, R4, R25 ;  /* 0x000000190419723e */ /* 0x010fca00000010ff */
[----:B------:R-:W-:Y:S01]  /*9c0c0*/  STL [R1+0x261c], R25 ;  /* 0x00261c1901007387 */ /* 0x000fe20000100800 */
[----:B------:R-:W-:-:S05]  /*9c0d0*/  F2FP.BF16.F32.PACK_AB R24, R6, R24 ;  /* 0x000000180618723e */ /* 0x000fca00000010ff */
[----:B------:R-:W-:Y:S01]  /*9c0e0*/  STL [R1+0x2620], R24 ;  /* 0x0026201801007387 */ /* 0x000fe20000100800 */
[----:B------:R-:W-:-:S05]  /*9c0f0*/  F2FP.BF16.F32.PACK_AB R23, R20, R23 ;  /* 0x000000171417723e */ /* 0x000fca00000010ff */
[----:B------:R-:W-:Y:S01]  /*9c100*/  STL [R1+0x2624], R23 ;  /* 0x0026241701007387 */ /* 0x000fe20000100800 */
[----:B------:R-:W-:-:S05]  /*9c110*/  F2FP.BF16.F32.PACK_AB R22, R21, R22 ;  /* 0x000000161516723e */ /* 0x000fca00000010ff */
[----:B------:R-:W-:Y:S01]  /*9c120*/  STL [R1+0x2628], R22 ;  /* 0x0026281601007387 */ /* 0x000fe20000100800 */
[----:B------:R-:W-:-:S05]  /*9c130*/  F2FP.BF16.F32.PACK_AB R21, R12, R13 ;  /* 0x0000000d0c15723e */ /* 0x000fca00000010ff */
[----:B------:R-:W-:Y:S01]  /*9c140*/  STL [R1+0x262c], R21 ;  /* 0x00262c1501007387 */ /* 0x000fe20000100800 */
[----:B------:R-:W-:Y:S02]  /*9c150*/  F2FP.BF16.F32.PACK_AB R20, R14, R15 ;  /* 0x0000000f0e14723e */ /* 0x000fe400000010ff */
[----:B------:R-:W-:-:S03]  /*9c160*/  F2FP.BF16.F32.PACK_AB R17, R9, R17 ;  /* 0x000000110911723e */ /* 0x000fc600000010ff */
[----:B------:R-:W-:Y:S01]  /*9c170*/  STL [R1+0x2630], R20 ;  /* 0x0026301401007387 */ /* 0x000fe20000100800 */
[----:B------:R-:W-:-:S03]  /*9c180*/  F2FP.BF16.F32.PACK_AB R16, R8, R16 ;  /* 0x000000100810723e */ /* 0x000fc600000010ff */
[----:B------:R-:W-:Y:S04]  /*9c190*/  STL [R1+0x2634], R19 ;  /* 0x0026341301007387 */ /* 0x000fe80000100800 */
[----:B------:R-:W-:Y:S04]  /*9c1a0*/  STL [R1+0x2638], R18 ;  /* 0x0026381201007387 */ /* 0x000fe80000100800 */
[----:B------:R-:W-:Y:S04]  /*9c1b0*/  STL [R1+0x263c], R17 ;  /* 0x00263c1101007387 */ /* 0x000fe80000100800 */
[----:B------:R-:W2:Y:S04]  /*9c1c0*/  LDL.LU R15, [R1+0x788] ;  /* 0x00078800010f7983 */ /* 0x000ea80000300800 */
[----:B------:R-:W3:Y:S04]  /*9c1d0*/  LDL.LU R14, [R1+0x780] ;  /* 0x00078000010e7983 */ /* 0x000ee80000300800 */
[----:B---3--:R0:W-:Y:S04]  /*9c1e0*/  STL [R1+0x2a54], R14 ;  /* 0x002a540e01007387 */ /* 0x0081e80000100800 */
[----:B0-----:R-:W2:Y:S04]  /*9c1f0*/  LDL.LU R14, [R1+0x3c8] ;  /* 0x0003c800010e7983 */ /* 0x001ea80000300800 */
[----:B------:R-:W3:Y:S04]  /*9c200*/  LDL.LU R13, [R1+0x828] ;  /* 0x00082800010d7983 */ /* 0x000ee80000300800 */
[----:B---3--:R0:W-:Y:S04]  /*9c210*/  STL [R1+0x2a50], R13 ;  /* 0x002a500d01007387 */ /* 0x0081e80000100800 */
[----:B0-----:R-:W3:Y:S04]  /*9c220*/  LDL.LU R13, [R1+0x3c0] ;  /* 0x0003c000010d7983 */ /* 0x001ee80000300800 */
[----:B------:R-:W4:Y:S04]  /*9c230*/  LDL.LU R12, [R1+0x820] ;  /* 0x00082000010c7983 */ /* 0x000f280000300800 */
[----:B----4-:R0:W-:Y:S04]  /*9c240*/  STL [R1+0x2a4c], R12 ;  /* 0x002a4c0c01007387 */ /* 0x0101e80000100800 */
[----:B0-----:R-:W4:Y:S04]  /*9c250*/  LDL.LU R12, [R1+0x428] ;  /* 0x00042800010c7983 */ /* 0x001f280000300800 */
[----:B------:R-:W2:Y:S04]  /*9c260*/  LDL.LU R11, [R1+0xaec] ;  /* 0x000aec00010b7983 */ /* 0x000ea80000300800 */
[----:B--2---:R0:W-:Y:S04]  /*9c270*/  STL [R1+0x2a48], R11 ;  /* 0x002a480b01007387 */ /* 0x0041e80000100800 */
[----:B0-----:R-:W2:Y:S04]  /*9c280*/  LDL.LU R11, [R1+0x420] ;  /* 0x00042000010b7983 */ /* 0x001ea80000300800 */
[----:B------:R-:W2:Y:S04]  /*9c290*/  LDL.LU R10, [R1+0xae4] ;  /* 0x000ae400010a7983 */ /* 0x000ea80000300800 */
[----:B--2---:R0:W-:Y:S04]  /*9c2a0*/  STL [R1+0x2a44], R10 ;  /* 0x002a440a01007387 */ /* 0x0041e80000100800 */
[----:B0-----:R-:W2:Y:S04]  /*9c2b0*/  LDL.LU R10, [R1+0x8cc] ;  /* 0x0008cc00010a7983 */ /* 0x001ea80000300800 */
[----:B------:R-:W2:Y:S01]  /*9c2c0*/  LDL.LU R9, [R1+0x9dc] ;  /* 0x0009dc0001097983 */ /* 0x000ea20000300800 */
[----:B------:R-:W-:-:S03]  /*9c2d0*/  F2FP.BF16.F32.PACK_AB R15, R14, R15 ;  /* 0x0000000f0e0f723e */ /* 0x000fc600000010ff */
[----:B--2---:R0:W-:Y:S04]  /*9c2e0*/  STL [R1+0x2a40], R9 ;  /* 0x002a400901007387 */ /* 0x0041e80000100800 */
        /* <DEDUP_REMOVED lines=24> */
[----:B------:R-:W3:Y:S04]  /*9c470*/  LDL.LU R14, [R1+0x2a54] ;  /* 0x002a5400010e7983 */ /* 0x000ee80000300800 */
[----:B------:R0:W-:Y:S04]  /*9c480*/  STL [R1+0x2644], R15 ;  /* 0x0026440f01007387 */ /* 0x0001e80000100800 */
[----:B0-----:R-:W2:Y:S01]  /*9c490*/  LDL.LU R15, [R1+0x43c] ;  /* 0x00043c00010f7983 */ /* 0x001ea20000300800 */
[----:B---3--:R-:W-:-:S03]  /*9c4a0*/  F2FP.BF16.F32.PACK_AB R14, R13, R14 ;  /* 0x0000000e0d0e723e */ /* 0x008fc600000010ff */
[----:B------:R-:W4:Y:S04]  /*9c4b0*/  LDL.LU R13, [R1+0x2a50] ;  /* 0x002a5000010d7983 */ /* 0x000f280000300800 */
[----:B------:R0:W-:Y:S04]  /*9c4c0*/  STL [R1+0x2648], R14 ;  /* 0x0026480e01007387 */ /* 0x0001e80000100800 */
[----:B0-----:R-:W3:Y:S01]  /*9c4d0*/  LDL.LU R14, [R1+0x3d4] ;  /* 0x0003d400010e7983 */ /* 0x001ee20000300800 */
[----:B----4-:R-:W-:-:S03]  /*9c4e0*/  F2FP.BF16.F32.PACK_AB R13, R12, R13 ;  /* 0x0000000d0c0d723e */ /* 0x010fc600000010ff */
[----:B------:R-:W4:Y:S04]  /*9c4f0*/  LDL.LU R12, [R1+0x2a4c] ;  /* 0x002a4c00010c7983 */ /* 0x000f280000300800 */
[----:B------:R0:W-:Y:S04]  /*9c500*/  STL [R1+0x264c], R13 ;  /* 0x00264c0d01007387 */ /* 0x0001e80000100800 */
[----:B0-----:R-:W2:Y:S01]  /*9c510*/  LDL.LU R13, [R1+0x3dc] ;  /* 0x0003dc00010d7983 */ /* 0x001ea20000300800 */
[----:B----4-:R-:W-:-:S03]  /*9c520*/  F2FP.BF16.F32.PACK_AB R12, R11, R12 ;  /* 0x0000000c0b0c723e */ /* 0x010fc600000010ff */
[----:B------:R-:W4:Y:S04]  /*9c530*/  LDL.LU R11, [R1+0x2a48] ;  /* 0x002a4800010b7983 */ /* 0x000f280000300800 */
[----:B------:R0:W-:Y:S04]  /*9c540*/  STL [R1+0x2650], R12 ;  /* 0x0026500c01007387 */ /* 0x0001e80000100800 */
[----:B0-----:R-:W2:Y:S01]  /*9c550*/  LDL.LU R12, [R1+0x704] ;  /* 0x00070400010c7983 */ /* 0x001ea20000300800 */
[----:B----4-:R-:W-:-:S03]  /*9c560*/  F2FP.BF16.F32.PACK_AB R11, R10, R11 ;  /* 0x0000000b0a0b723e */ /* 0x010fc600000010ff */
[----:B------:R-:W2:Y:S04]  /*9c570*/  LDL.LU R10, [R1+0x2a44] ;  /* 0x002a4400010a7983 */ /* 0x000ea80000300800 */
[----:B------:R0:W-:Y:S04]  /*9c580*/  STL [R1+0x2654], R11 ;  /* 0x0026540b01007387 */ /* 0x0001e80000100800 */
[----:B0-----:R-:W4:Y:S01]  /*9c590*/  LDL.LU R11, [R1+0x70c] ;  /* 0x00070c00010b7983 */ /* 0x001f220000300800 */
[----:B--2---:R-:W-:-:S03]  /*9c5a0*/  F2FP.BF16.F32.PACK_AB R10, R9, R10 ;  /* 0x0000000a090a723e */ /* 0x004fc600000010ff */
[----:B------:R-:W4:Y:S01]  /*9c5b0*/  LDL.LU R9, [R1+0x2a40] ;  /* 0x002a400001097983 */ /* 0x000f220000300800 */
[----:B------:R-:W-:Y:S02]  /*9c5c0*/  F2FP.BF16.F32.PACK_AB R8, R12, R8 ;  /* 0x000000080c08723e */ /* 0x000fe400000010ff */
[----:B------:R-:W-:Y:S01]  /*9c5d0*/  F2FP.BF16.F32.PACK_AB R7, R13, R7 ;  /* 0x000000070d07723e */ /* 0x000fe200000010ff */
[----:B------:R-:W-:Y:S01]  /*9c5e0*/  STL [R1+0x2658], R10 ;  /* 0x0026580a01007387 */ /* 0x000fe20000100800 */
[----:B---3--:R-:W-:Y:S02]  /*9c5f0*/  F2FP.BF16.F32.PACK_AB R6, R14, R6 ;  /* 0x000000060e06723e */ /* 0x008fe400000010ff */
[----:B------:R-:W-:Y:S02]  /*9c600*/  F2FP.BF16.F32.PACK_AB R5, R15, R5 ;  /* 0x000000050f05723e */ /* 0x000fe400000010ff */
[----:B------:R-:W-:Y:S02]  /*9c610*/  F2FP.BF16.F32.PACK_AB R4, R16, R4 ;  /* 0x000000041004723e */ /* 0x000fe400000010ff */
[----:B------:R-:W-:-:S02]  /*9c620*/  F2FP.BF16.F32.PACK_AB R3, R28, R3 ;  /* 0x000000031c03723e */ /* 0x000fc400000010ff */
[----:B------:R-:W-:Y:S02]  /*9c630*/  F2FP.BF16.F32.PACK_AB R0, R0, R2 ;  /* 0x000000020000723e */ /* 0x000fe400000010ff */
[----:B----4-:R-:W-:-:S05]  /*9c640*/  F2FP.BF16.F32.PACK_AB R9, R11, R9 ;  /* 0x000000090b09723e */ /* 0x010fca00000010ff */
[----:B------:R-:W-:Y:S04]  /*9c650*/  STL [R1+0x265c], R9 ;  /* 0x00265c0901007387 */ /* 0x000fe80000100800 */
[----:B------:R-:W-:Y:S04]  /*9c660*/  STL [R1+0x2660], R8 ;  /* 0x0026600801007387 */ /* 0x000fe80000100800 */
[----:B------:R-:W-:Y:S04]  /*9c670*/  STL [R1+0x2664], R7 ;  /* 0x0026640701007387 */ /* 0x000fe80000100800 */
[----:B------:R0:W-:Y:S04]  /*9c680*/  STL [R1+0x2668], R6 ;  /* 0x0026680601007387 */ /* 0x0001e80000100800 */
[----:B------:R1:W-:Y:S04]  /*9c690*/  STL [R1+0x266c], R5 ;  /* 0x00266c0501007387 */ /* 0x0003e80000100800 */
[----:B------:R2:W-:Y:S01]  /*9c6a0*/  STL [R1+0x2670], R4 ;  /* 0x0026700401007387 */ /* 0x0005e20000100800 */
[----:B0-----:R-:W-:-:S02]  /*9c6b0*/  F2FP.BF16.F32.PACK_AB R6, R17, R18 ;  /* 0x000000121106723e */ /* 0x001fc400000010ff */
[----:B-1----:R-:W-:-:S03]  /*9c6c0*/  F2FP.BF16.F32.PACK_AB R5, R19, R20 ;  /* 0x000000141305723e */ /* 0x002fc600000010ff */
[----:B------:R0:W-:Y:S01]  /*9c6d0*/  STL [R1+0x2c], R6 ;  /* 0x00002c0601007387 */ /* 0x0001e20000100800 */
[----:B--2---:R-:W-:-:S03]  /*9c6e0*/  F2FP.BF16.F32.PACK_AB R4, R21, R22 ;  /* 0x000000161504723e */ /* 0x004fc600000010ff */
[----:B------:R1:W-:Y:S04]  /*9c6f0*/  STL [R1+0x28], R5 ;  /* 0x0000280501007387 */ /* 0x0003e80000100800 */
[----:B------:R2:W-:Y:S01]  /*9c700*/  STL [R1+0x24], R4 ;  /* 0x0000240401007387 */ /* 0x0005e20000100800 */
[----:B0-----:R-:W-:Y:S02]  /*9c710*/  F2FP.BF16.F32.PACK_AB R6, R23, R24 ;  /* 0x000000181706723e */ /* 0x001fe400000010ff */
[----:B-1----:R-:W-:-:S03]  /*9c720*/  F2FP.BF16.F32.PACK_AB R5, R25, R26 ;  /* 0x0000001a1905723e */ /* 0x002fc600000010ff */
[----:B------:R-:W-:Y:S01]  /*9c730*/  STL [R1+0x20], R6 ;  /* 0x0000200601007387 */ /* 0x000fe20000100800 */
[----:B--2---:R-:W-:-:S03]  /*9c740*/  F2FP.BF16.F32.PACK_AB R4, R27, R29 ;  /* 0x0000001d1b04723e */ /* 0x004fc600000010ff */
[----:B------:R-:W-:Y:S04]  /*9c750*/  STL [R1+0x3c], R5 ;  /* 0x00003c0501007387 */ /* 0x000fe80000100800 */
[----:B------:R0:W-:Y:S04]  /*9c760*/  STL [R1+0x38], R4 ;  /* 0x0000380401007387 */ /* 0x0001e80000100800 */
[----:B0-----:R-:W2:Y:S04]  /*9c770*/  LDL.LU R4, [R1+0xb74] ;  /* 0x000b740001047983 */ /* 0x001ea80000300800 */
[----:B------:R-:W-:Y:S04]  /*9c780*/  STL [R1+0x34], R3 ;  /* 0x0000340301007387 */ /* 0x000fe80000100800 */
[----:B--2---:R0:W-:Y:S04]  /*9c790*/  STL [R1+0x29b8], R4 ;  /* 0x0029b80401007387 */ /* 0x0041e80000100800 */
[----:B------:R-:W-:Y:S04]  /*9c7a0*/  STL [R1+0x30], R0 ;  /* 0x0000300001007387 */ /* 0x000fe80000100800 */
[----:B0-----:R-:W2:Y:S04]  /*9c7b0*/  LDL.LU R4, [R1+0xb7c] ;  /* 0x000b7c0001047983 */ /* 0x001ea80000300800 */
[----:B--2---:R0:W-:Y:S04]  /*9c7c0*/  STL [R1+0x29c0], R4 ;  /* 0x0029c00401007387 */ /* 0x0041e80000100800 */
        /* <DEDUP_REMOVED lines=31> */
[----:B------:R-:W3:Y:S04]  /*9c9c0*/  LDL.LU R5, [R1+0x72c] ;  /* 0x00072c0001057983 */ /* 0x000ee80000300800 */
[----:B---3--:R0:W-:Y:S04]  /*9c9d0*/  STL [R1+0x29b4], R5 ;  /* 0x0029b40501007387 */ /* 0x0081e80000100800 */
[----:B0-----:R-:W3:Y:S04]  /*9c9e0*/  LDL.LU R5, [R1+0x894] ;  /* 0x0008940001057983 */ /* 0x001ee80000300800 */
        /* <DEDUP_REMOVED lines=33> */
[----:B0-----:R-:W2:Y:S04]  /*9cc00*/  LDL.LU R5, [R1+0x8ac] ;  /* 0x0008ac0001057983 */ /* 0x001ea80000300800 */
[----:B------:R-:W3:Y:S04]  /*9cc10*/  LDL.LU R6, [R1+0xa5c] ;  /* 0x000a5c0001067983 */ /* 0x000ee80000300800 */
[----:B------:R-:W4:Y:S04]  /*9cc20*/  LDL.LU R7, [R1+0x724] ;  /* 0x0007240001077983 */ /* 0x000f280000300800 */
        /* <DEDUP_REMOVED lines=25> */
[----:B--2---:R-:W-:-:S03]  /*9cdc0*/  F2FP.BF16.F32.PACK_AB R4, R5, R4 ;  /* 0x000000040504723e */ /* 0x004fc600000010ff */
[----:B------:R-:W2:Y:S04]  /*9cdd0*/  LDL.LU R5, [R1+0x2a3c] ;  /* 0x002a3c0001057983 */ /* 0x000ea80000300800 */
[----:B------:R0:W-:Y:S04]  /*9cde0*/  STL [R1+0x4c], R4 ;  /* 0x00004c0401007387 */ /* 0x0001e80000100800 */
[----:B0-----:R-:W2:Y:S02]  /*9cdf0*/  LDL.LU R4, [R1+0x2a38] ;  /* 0x002a380001047983 */ /* 0x001ea40000300800 */
[----:B--2---:R-:W-:-:S02]  /*9ce00*/  F2FP.BF16.F32.PACK_AB R4, R5, R4 ;  /* 0x000000040504723e */ /* 0x004fc400000010ff */
        /* <DEDUP_REMOVED lines=64> */
[----:B------:R-:W2:Y:S01]  /*9d210*/  LDL.LU R5, [R1+0x29b4] ;  /* 0x0029b40001057983 */ /* 0x000ea20000300800 */
[----:B---3--:R-:W-:Y:S02]  /*9d220*/  F2FP.BF16.F32.PACK_AB R3, R28, R3 ;  /* 0x000000031c03723e */ /* 0x008fe400000010ff */
[----:B------:R-:W-:Y:S01]  /*9d230*/  F2FP.BF16.F32.PACK_AB R0, R0, R2 ;  /* 0x000000020000723e */ /* 0x000fe200000010ff */
[----:B------:R0:W-:Y:S02]  /*9d240*/  STL [R1+0x88], R4 ;  /* 0x0000880401007387 */ /* 0x0001e40000100800 */
[----:B0-----:R-:W-:Y:S02]  /*9d250*/  F2FP.BF16.F32.PACK_AB R4, R9, R10 ;  /* 0x0000000a0904723e */ /* 0x001fe400000010ff */
[----:B--2---:R-:W-:Y:S02]  /*9d260*/  F2FP.BF16.F32.PACK_AB R6, R5, R6 ;  /* 0x000000060506723e */ /* 0x004fe400000010ff */
[----:B----4-:R-:W-:-:S03]  /*9d270*/  F2FP.BF16.F32.PACK_AB R5, R7, R8 ;  /* 0x000000080705723e */ /* 0x010fc600000010ff */
[----:B------:R0:W-:Y:S04]  /*9d280*/  STL [R1+0x84], R6 ;  /* 0x0000840601007387 */ /* 0x0001e80000100800 */
[----:B------:R1:W-:Y:S04]  /*9d290*/  STL [R1+0x80], R5 ;  /* 0x0000800501007387 */ /* 0x0003e80000100800 */
[----:B------:R2:W-:Y:S01]  /*9d2a0*/  STL [R1+0x9c], R4 ;  /* 0x00009c0401007387 */ /* 0x0005e20000100800 */
[----:B0-----:R-:W-:Y:S02]  /*9d2b0*/  F2FP.BF16.F32.PACK_AB R6, R11, R12 ;  /* 0x0000000c0b06723e */ /* 0x001fe400000010ff */
[----:B-1----:R-:W-:-:S03]  /*9d2c0*/  F2FP.BF16.F32.PACK_AB R5, R13, R14 ;  /* 0x0000000e0d05723e */ /* 0x002fc600000010ff */
[----:B------:R0:W-:Y:S01]  /*9d2d0*/  STL [R1+0x98], R6 ;  /* 0x0000980601007387 */ /* 0x0001e20000100800 */
[----:B--2---:R-:W-:-:S03]  /*9d2e0*/  F2FP.BF16.F32.PACK_AB R4, R15, R16 ;  /* 0x000000100f04723e */ /* 0x004fc600000010ff */
        /* <DEDUP_REMOVED lines=977> */
[----:B------:R0:W-:Y:S01]  /*a1000*/  STL [R1+0x308], R4 ;  /* 0x0003080401007387 */ /* 0x0001e20000100800 */
[----:B---3--:R-:W-:Y:S02]  /*a1010*/  F2FP.BF16.F32.PACK_AB R3, R28, R3 ;  /* 0x000000031c03723e */ /* 0x008fe400000010ff */
[----:B------:R-:W-:Y:S02]  /*a1020*/  F2FP.BF16.F32.PACK_AB R0, R0, R2 ;  /* 0x000000020000723e */ /* 0x000fe400000010ff */
[----:B0-----:R-:W-:Y:S02]  /*a1030*/  F2FP.BF16.F32.PACK_AB R4, R9, R10 ;  /* 0x0000000a0904723e */ /* 0x001fe400000010ff */
[----:B--2---:R-:W-:-:S02]  /*a1040*/  F2FP.BF16.F32.PACK_AB R6, R5, R6 ;  /* 0x000000060506723e */ /* 0x004fc400000010ff */
[----:B----4-:R-:W-:-:S03]  /*a1050*/  F2FP.BF16.F32.PACK_AB R5, R7, R8 ;  /* 0x000000080705723e */ /* 0x010fc600000010ff */
[----:B------:R0:W-:Y:S04]  /*a1060*/  STL [R1+0x304], R6 ;  /* 0x0003040601007387 */ /* 0x0001e80000100800 */
[----:B------:R1:W-:Y:S04]  /*a1070*/  STL [R1+0x300], R5 ;  /* 0x0003000501007387 */ /* 0x0003e80000100800 */
[----:B------:R2:W-:Y:S01]  /*a1080*/  STL [R1+0x31c], R4 ;  /* 0x00031c0401007387 */ /* 0x0005e20000100800 */
[----:B0-----:R-:W-:Y:S02]  /*a1090*/  F2FP.BF16.F32.PACK_AB R6, R11, R12 ;  /* 0x0000000c0b06723e */ /* 0x001fe400000010ff */
[----:B-1----:R-:W-:-:S02]  /*a10a0*/  F2FP.BF16.F32.PACK_AB R5, R13, R14 ;  /* 0x0000000e0d05723e */ /* 0x002fc400000010ff */
[----:B--2---:R-:W-:Y:S01]  /*a10b0*/  F2FP.BF16.F32.PACK_AB R4, R15, R16 ;  /* 0x000000100f04723e */ /* 0x004fe200000010ff */
[----:B------:R0:W-:Y:S04]  /*a10c0*/  STL [R1+0x318], R6 ;  /* 0x0003180601007387 */ /* 0x0001e80000100800 */
[----:B------:R1:W-:Y:S04]  /*a10d0*/  STL [R1+0x314], R5 ;  /* 0x0003140501007387 */ /* 0x0003e80000100800 */
[----:B------:R2:W-:Y:S01]  /*a10e0*/  STL [R1+0x310], R4 ;  /* 0x0003100401007387 */ /* 0x0005e20000100800 */
[----:B0-----:R-:W-:-:S02]  /*a10f0*/  F2FP.BF16.F32.PACK_AB R6, R17, R18 ;  /* 0x000000121106723e */ /* 0x001fc400000010ff */
[----:B-1----:R-:W-:Y:S02]  /*a1100*/  F2FP.BF16.F32.PACK_AB R5, R19, R20 ;  /* 0x000000141305723e */ /* 0x002fe400000010ff */
[----:B--2---:R-:W-:Y:S01]  /*a1110*/  F2FP.BF16.F32.PACK_AB R4, R21, R22 ;  /* 0x000000161504723e */ /* 0x004fe200000010ff */
[----:B------:R0:W-:Y:S04]  /*a1120*/  STL [R1+0x32c], R6 ;  /* 0x00032c0601007387 */ /* 0x0001e80000100800 */
[----:B------:R1:W-:Y:S04]  /*a1130*/  STL [R1+0x328], R5 ;  /* 0x0003280501007387 */ /* 0x0003e80000100800 */
[----:B------:R2:W-:Y:S01]  /*a1140*/  STL [R1+0x324], R4 ;  /* 0x0003240401007387 */ /* 0x0005e20000100800 */
[----:B0-----:R-:W-:-:S02]  /*a1150*/  F2FP.BF16.F32.PACK_AB R6, R23, R24 ;  /* 0x000000181706723e */ /* 0x001fc400000010ff */
[----:B-1----:R-:W-:Y:S02]  /*a1160*/  F2FP.BF16.F32.PACK_AB R5, R25, R26 ;  /* 0x0000001a1905723e */ /* 0x002fe400000010ff */
[----:B--2---:R-:W-:Y:S01]  /*a1170*/  F2FP.BF16.F32.PACK_AB R4, R27, R29 ;  /* 0x0000001d1b04723e */ /* 0x004fe200000010ff */
[----:B------:R-:W-:Y:S04]  /*a1180*/  STL [R1+0x320], R6 ;  /* 0x0003200601007387 */ /* 0x000fe80000100800 */
        /* <DEDUP_REMOVED lines=166> */
[----:B----4-:R-:W-:Y:S02]  /*a1bf0*/  F2FP.BF16.F32.PACK_AB R8, R7, R8 ;  /* 0x000000080708723e */ /* 0x010fe400000010ff */
[----:B---3--:R-:W-:Y:S02]  /*a1c00*/  F2FP.BF16.F32.PACK_AB R10, R9, R10 ;  /* 0x0000000a090a723e */ /* 0x008fe400000010ff */
[----:B------:R-:W-:Y:S01]  /*a1c10*/  F2FP.BF16.F32.PACK_AB R12, R11, R12 ;  /* 0x0000000c0b0c723e */ /* 0x000fe200000010ff */
[----:B0-----:R1:W5:Y:S01]  /*a1c20*/  LDL.LU R4, [R1+0x2670] ;  /* 0x0026700001047983 */ /* 0x0013620000300800 */
[----:B------:R-:W-:-:S02]  /*a1c30*/  F2FP.BF16.F32.PACK_AB R14, R13, R14 ;  /* 0x0000000e0d0e723e */ /* 0x000fc400000010ff */
[----:B------:R-:W-:Y:S02]  /*a1c40*/  F2FP.BF16.F32.PACK_AB R16, R15, R16 ;  /* 0x000000100f10723e */ /* 0x000fe400000010ff */
[----:B------:R-:W-:Y:S02]  /*a1c50*/  F2FP.BF16.F32.PACK_AB R18, R17, R18 ;  /* 0x000000121112723e */ /* 0x000fe400000010ff */
[----:B------:R-:W-:Y:S02]  /*a1c60*/  F2FP.BF16.F32.PACK_AB R20, R19, R20 ;  /* 0x000000141314723e */ /* 0x000fe400000010ff */
[----:B------:R-:W-:Y:S02]  /*a1c70*/  F2FP.BF16.F32.PACK_AB R22, R21, R22 ;  /* 0x000000161516723e */ /* 0x000fe400000010ff */
[----:B------:R-:W-:Y:S02]  /*a1c80*/  F2FP.BF16.F32.PACK_AB R24, R23, R24 ;  /* 0x000000181718723e */ /* 0x000fe400000010ff */
[----:B------:R-:W-:-:S02]  /*a1c90*/  F2FP.BF16.F32.PACK_AB R26, R25, R26 ;  /* 0x0000001a191a723e */ /* 0x000fc400000010ff */
[----:B------:R-:W-:Y:S02]  /*a1ca0*/  F2FP.BF16.F32.PACK_AB R28, R27, R28 ;  /* 0x0000001c1b1c723e */ /* 0x000fe400000010ff */
[----:B------:R-:W-:Y:S02]  /*a1cb0*/  F2FP.BF16.F32.PACK_AB R3, R29, R3 ;  /* 0x000000031d03723e */ /* 0x000fe400000010ff */
[----:B--2---:R-:W-:Y:S02]  /*a1cc0*/  F2FP.BF16.F32.PACK_AB R6, R5, R6 ;  /* 0x000000060506723e */ /* 0x004fe400000010ff */
[----:B------:R1:W5:Y:S04]  /*a1cd0*/  LDL.LU R5, [R1+0x266c] ;  /* 0x00266c0001057983 */ /* 0x0003680000300800 */
[----:B------:R0:W-:Y:S04]  /*a1ce0*/  STL [R1+0x388], R6 ;  /* 0x0003880601007387 */ /* 0x0001e80000100800 */
[----:B0-----:R1:W5:Y:S04]  /*a1cf0*/  LDL.LU R6, [R1+0x2668] ;  /* 0x0026680001067983 */ /* 0x0013680000300800 */
        /* <DEDUP_REMOVED lines=28> */
[----:B------:R0:W-:Y:S04]  /*a1ec0*/  STL [R1], R26 ;  /* 0x0000001a01007387 */ /* 0x0001e80000100800 */
[----:B0-----:R1:W5:Y:S04]  /*a1ed0*/  LDL.LU R26, [R1+0x2618] ;  /* 0x00261800011a7983 */ /* 0x0013680000300800 */
[----:B------:R1:W5:Y:S04]  /*a1ee0*/  LDL.LU R27, [R1+0x2614] ;  /* 0x00261400011b7983 */ /* 0x0003680000300800 */
[----:B------:R0:W-:Y:S04]  /*a1ef0*/  STL [R1+0x1c], R28 ;  /* 0x00001c1c01007387 */ /* 0x0001e80000100800 */
[----:B0-----:R-:W2:Y:S04]  /*a1f00*/  LDL.LU R28, [R1+0x2610] ;  /* 0x00261000011c7983 */ /* 0x001ea80000300800 */
[----:B------:R-:W2:Y:S01]  /*a1f10*/  LDL.LU R29, [R1+0x260c] ;  /* 0x00260c00011d7983 */ /* 0x000ea20000300800 */
[----:B------:R-:W-:-:S03]  /*a1f20*/  F2FP.BF16.F32.PACK_AB R2, R0, R2 ;  /* 0x000000020002723e */ /* 0x000fc600000010ff */
[----:B------:R1:W-:Y:S01]  /*a1f30*/  STL [R1+0x18], R3 ;  /* 0x0000180301007387 */ /* 0x0003e20000100800 */
[----:B--2---:R-:W-:-:S05]  /*a1f40*/  F2FP.BF16.F32.PACK_AB R0, R29, R28 ;  /* 0x0000001c1d00723e */ /* 0x004fca00000010ff */
[----:B------:R1:W-:Y:S04]  /*a1f50*/  STL [R1+0x10], R0 ;  /* 0x0000100001007387 */ /* 0x0003e80000100800 */
[----:B------:R1:W-:Y:S02]  /*a1f60*/  STL [R1+0x14], R2 ;  /* 0x0000140201007387 */ /* 0x0003e40000100800 */
.L_x_0:
[----:B-----5:R-:W-:Y:S01]  /*a1f70*/  STL.64 [R1+0x2680], R6 ;  /* 0x0026800601007387 */ /* 0x020fe20000100a00 */
[----:B------:R-:W2:Y:S03]  /*a1f80*/  LDCU.64 UR26, c[0x0][0x398] ;  /* 0x00007300ff1a77ac */ /* 0x000ea60008000a00 */
[----:B------:R3:W-:Y:S01]  /*a1f90*/  STL.64 [R1+0x2678], R4 ;  /* 0x0026780401007387 */ /* 0x0007e20000100a00 */
[----:B------:R-:W4:Y:S01]  /*a1fa0*/  S2UR UR5, SR_CgaCtaId ;  /* 0x00000000000579c3 */ /* 0x000f220000008800 */
[----:B------:R-:W-:Y:S01]  /*a1fb0*/  UMOV UR4, 0x400 ;  /* 0x0000040000047882 */ /* 0x000fe20000000000 */
[----:B------:R-:W0:Y:S01]  /*a1fc0*/  LDCU.64 UR10, c[0x0][0x398] ;  /* 0x00007300ff0a77ac */ /* 0x000e220008000a00 */
[----:B------:R-:W1:Y:S01]  /*a1fd0*/  S2R R28, SR_TID.X ;  /* 0x00000000001c7919 */ /* 0x000e620000002100 */
[----:B------:R-:W0:Y:S01]  /*a1fe0*/  LDCU.64 UR6, c[0x0][0x390] ;  /* 0x00007200ff0677ac */ /* 0x000e220008000a00 */
[----:B------:R-:W0:Y:S01]  /*a1ff0*/  LDCU.64 UR28, c[0x0][0x398] ;  /* 0x00007300ff1c77ac */ /* 0x000e220008000a00 */
[----:B---3--:R-:W3:Y:S01]  /*a2000*/  LDL.LU R4, [R1+0x390] ;  /* 0x0003900001047983 */ /* 0x008ee20000300800 */
[----:B------:R-:W0:Y:S03]  /*a2010*/  LDCU UR24, c[0x0][0x3b8] ;  /* 0x00007700ff1877ac */ /* 0x000e260008000800 */
[----:B------:R-:W3:Y:S01]  /*a2020*/  LDL.LU R5, [R1+0x394] ;  /* 0x0003940001057983 */ /* 0x000ee20000300800 */
[----:B------:R-:W0:Y:S03]  /*a2030*/  LDCU.64 UR12, c[0x0][0x398] ;  /* 0x00007300ff0c77ac */ /* 0x000e260008000a00 */
[----:B------:R-:W3:Y:S01]  /*a2040*/  LDL.LU R6, [R1+0x398] ;  /* 0x0003980001067983 */ /* 0x000ee20000300800 */
[----:B------:R-:W0:Y:S03]  /*a2050*/  LDCU.64 UR30, c[0x0][0x398] ;  /* 0x00007300ff1e77ac */ /* 0x000e260008000a00 */
[----:B------:R-:W3:Y:S01]  /*a2060*/  LDL.LU R7, [R1+0x39c] ;  /* 0x00039c0001077983 */ /* 0x000ee20000300800 */
[----:B------:R-:W0:Y:S03]  /*a2070*/  LDCU.64 UR18, c[0x0][0x398] ;  /* 0x00007300ff1277ac */ /* 0x000e260008000a00 */
[----:B------:R-:W-:Y:S01]  /*a2080*/  STL.64 [R1+0x2670], R10 ;  /* 0x0026700a01007387 */ /* 0x000fe20000100a00 */
[----:B------:R-:W0:Y:S03]  /*a2090*/  LDCU.64 UR22, c[0x0][0x398] ;  /* 0x00007300ff1677ac */ /* 0x000e260008000a00 */
[----:B------:R1:W-:Y:S01]  /*a20a0*/  STL.64 [R1+0x2668], R8 ;  /* 0x0026680801007387 */ /* 0x0003e20000100a00 */
[----:B------:R-:W0:Y:S01]  /*a20b0*/  LDCU.64 UR20, c[0x0][0x398] ;  /* 0x00007300ff1477ac */ /* 0x000e220008000a00 */
[----:B------:R-:W0:Y:S01]  /*a20c0*/  LDCU.64 UR16, c[0x0][0x398] ;  /* 0x00007300ff1077ac */ /* 0x000e220008000a00 */
[----:B------:R-:W0:Y:S01]  /*a20d0*/  LDCU.64 UR14, c[0x0][0x398] ;  /* 0x00007300ff0e77ac */ /* 0x000e220008000a00 */
[----:B-1----:R-:W2:Y:S01]  /*a20e0*/  LDL.LU R8, [R1] ;  /* 0x0000000001087983 */ /* 0x002ea20000300800 */
[----:B------:R-:W1:Y:S03]  /*a20f0*/  LDCU UR75, c[0x0][0x398] ;  /* 0x00007300ff4b77ac */ /* 0x000e660008000800 */
[----:B------:R-:W2:Y:S01]  /*a2100*/  LDL.LU R9, [R1+0x4] ;  /* 0x0000040001097983 */ /* 0x000ea20000300800 */
[----:B------:R-:W0:Y:S03]  /*a2110*/  LDCU UR73, c[0x0][0x39c] ;  /* 0x00007380ff4977ac */ /* 0x000e260008000800 */
[----:B------:R-:W2:Y:S01]  /*a2120*/  LDL.LU R10, [R1+0x8] ;  /* 0x00000800010a7983 */ /* 0x000ea20000300800 */
[----:B------:R-:W0:Y:S03]  /*a2130*/  LDCU UR25, c[0x0][0x398] ;  /* 0x00007300ff1977ac */ /* 0x000e260008000800 */
[----:B------:R-:W2:Y:S01]  /*a2140*/  LDL.LU R11, [R1+0xc] ;  /* 0x00000c00010b7983 */ /* 0x000ea20000300800 */
[----:B------:R-:W0:Y:S03]  /*a2150*/  LDCU UR74, c[0x0][0x3b8] ;  /* 0x00007700ff4a77ac */ /* 0x000e260008000800 */
[----:B------:R-:W-:Y:S01]  /*a2160*/  STL.64 [R1+0x2660], R14 ;  /* 0x0026600e01007387 */ /* 0x000fe20000100a00 */
[----:B------:R-:W0:Y:S03]  /*a2170*/  LDCU UR56, c[0x0][0x398] ;  /* 0x00007300ff3877ac */ /* 0x000e260008000800 */
[----:B------:R1:W-:Y:S01]  /*a2180*/  STL.64 [R1+0x2658], R12 ;  /* 0x0026580c01007387 */ /* 0x0003e20000100a00 */
[----:B------:R-:W0:Y:S01]  /*a2190*/  LDCU UR55, c[0x0][0x39c] ;  /* 0x00007380ff3777ac */ /* 0x000e220008000800 */
[----:B------:R-:W0:Y:S01]  /*a21a0*/  LDCU UR72, c[0x0][0x398] ;  /* 0x00007300ff4877ac */ /* 0x000e220008000800 */
[----:B------:R-:W0:Y:S01]  /*a21b0*/  LDCU UR34, c[0x0][0x398] ;  /* 0x00007300ff2277ac */ /* 0x000e220008000800 */
[----:B-1----:R-:W2:Y:S01]  /*a21c0*/  LDL.LU R12, [R1+0x10] ;  /* 0x00001000010c7983 */ /* 0x002ea20000300800 */
        /* <DEDUP_REMOVED lines=19> */
[----:B------:R-:W2:Y:S01]  /*a2300*/  LDL.LU R3, [R1+0xdc8] ;  /* 0x000dc80001037983 */ /* 0x000ea20000300800 */
[----:B------:R-:W-:Y:S01]  /*a2310*/  LOP3.LUT R28, R28, 0x3f, RZ, 0xc0, !PT ;  /* 0x0000003f1c1c7812 */ /* 0x000fe200078ec0ff */
[----:B----4-:R-:W-:Y:S01]  /*a2320*/  ULEA UR4, UR5, UR4, 0x18 ;  /* 0x0000000405047291 */ /* 0x010fe2000f8ec0ff */
[----:B------:R-:W4:Y:S01]  /*a2330*/  LDCU UR68, c[0x0][0x3b8] ;  /* 0x00007700ff4477ac */ /* 0x000f220008000800 */
[----:B------:R-:W0:Y:S01]  /*a2340*/  LDCU UR67, c[0x0][0x398] ;  /* 0x00007300ff4377ac */ /* 0x000e220008000800 */
        /* <DEDUP_REMOVED lines=26> */
[----:B------:R-:W0:Y:S02]  /*a24f0*/  LDCU UR77, c[0x0][0x398] ;  /* 0x00007300ff4d77ac */ /* 0x000e240008000800 */
[----:B0-2---:R-:W-:Y:S01]  /*a2500*/  VIADD R0, R3, 0xff ;  /* 0x000000ff03007836 */ /* 0x005fe20000000000 */
[----:B------:R-:W-:Y:S04]  /*a2510*/  BAR.SYNC.DEFER_BLOCKING 0x0 ;  /* 0x0000000000007b1d */ /* 0x000fe80000010000 */
[----:B------:R-:W-:-:S02]  /*a2520*/  ISETP.GE.AND P0, PT, R0, UR27, PT ;  /* 0x0000001b00007c0c */ /* 0x000fc4000bf06270 */
[----:B------:R-:W0:Y:S01]  /*a2530*/  LDCU UR27, c[0x0][0x398] ;  /* 0x00007300ff1b77ac */ /* 0x000e220008000800 */
[----:B------:R-:W2:Y:S02]  /*a2540*/  S2R R0, SR_TID.X ;  /* 0x0000000000007919 */ /* 0x000ea40000002100 */
[C---:B--2---:R-:W-:Y:S01]  /*a2550*/  SHF.L.U32 R2, R0.reuse, 0x5, RZ ;  /* 0x0000000500027819 */ /* 0x044fe200000006ff */
[----:B------:R-:W-:-:S03]  /*a2560*/  IMAD.SHL.U32 R0, R0, 0x10, RZ ;  /* 0x0000001000007824 */ /* 0x000fc600078e00ff */
[----:B------:R-:W-:Y:S02]  /*a2570*/  LOP3.LUT R2, R2, 0x400, RZ, 0xc0, !PT ;  /* 0x0000040002027812 */ /* 0x000fe400078ec0ff */
[----:B------:R-:W-:-:S04]  /*a2580*/  LOP3.LUT R0, R0, 0x1f0, RZ, 0xc0, !PT ;  /* 0x000001f000007812 */ /* 0x000fc800078ec0ff */
[----:B------:R-:W-:Y:S02]  /*a2590*/  IADD3 R0, PT, PT, R0, UR4, R2 ;  /* 0x0000000400007c10 */ /* 0x000fe4000fffe002 */
[----:B------:R-:W-:Y:S01]  /*a25a0*/  LEA R2, R28, UR4, 0x4 ;  /* 0x000000041c027c11 */ /* 0x000fe2000f8e20ff */
[----:B------:R-:W2:Y:S02]  /*a25b0*/  LDCU UR4, c[0x0][0x3b4] ;  /* 0x00007680ff0477ac */ /* 0x000ea40008000800 */
[----:B------:R-:W-:Y:S04]  /*a25c0*/  STSM.16.M88.4 [R0], R12 ;  /* 0x0000000c00007844 */ /* 0x000fe80000000200 */
[----:B------:R-:W-:Y:S01]  /*a25d0*/  STSM.16.M88.4 [R0+0x200], R8 ;  /* 0x0002000800007844 */ /* 0x000fe20000000200 */
[----:B------:R-:W-:Y:S06]  /*a25e0*/  BAR.SYNC.DEFER_BLOCKING 0x0 ;  /* 0x0000000000007b1d */ /* 0x000fec0000010000 */
[----:B------:R-:W0:Y:S04]  /*a25f0*/  LDS.128 R12, [R2] ;  /* 0x00000000020c7984 */ /* 0x000e280000000c00 */
[----:B------:R-:W1:Y:S01]  /*a2600*/  LDS.128 R8, [R2+0x400] ;  /* 0x0004000002087984 */ /* 0x000e620000000c00 */
[----:B------:R-:W-:Y:S06]  /*a2610*/  BAR.SYNC.DEFER_BLOCKING 0x0 ;  /* 0x0000000000007b1d */ /* 0x000fec0000010000 */
[----:B---3--:R-:W-:Y:S04]  /*a2620*/  STSM.16.M88.4 [R0], R4 ;  /* 0x0000000400007844 */ /* 0x008fe80000000200 */
[----:B0-----:R0:W-:Y:S04]  /*a2630*/  STL.64 [R1+0x3a0], R12 ;  /* 0x0003a00c01007387 */ /* 0x0011e80000100a00 */
[----:B------:R3:W-:Y:S04]  /*a2640*/  STL.64 [R1+0x3a8], R14 ;  /* 0x0003a80e01007387 */ /* 0x0007e80000100a00 */
[----:B-1----:R-:W-:Y:S04]  /*a2650*/  STL.64 [R1+0x3b0], R8 ;  /* 0x0003b00801007387 */ /* 0x002fe80000100a00 */
[----:B------:R-:W-:Y:S04]  /*a2660*/  STL.64 [R1+0x3b8], R10 ;  /* 0x0003b80a01007387 */ /* 0x000fe80000100a00 */
[----:B0-----:R-:W2:Y:S04]  /*a2670*/  LDL.LU R12, [R1+0x300] ;  /* 0x00030000010c7983 */ /* 0x001ea80000300800 */
[----:B------:R-:W2:Y:S04]  /*a2680*/  LDL.LU R13, [R1+0x304] ;  /* 0x00030400010d7983 */ /* 0x000ea80000300800 */
[----:B---3--:R-:W3:Y:S04]  /*a2690*/  LDL.LU R14, [R1+0x308] ;  /* 0x00030800010e7983 */ /* 0x008ee80000300800 */
        /* <DEDUP_REMOVED lines=51> */
[----:B--2---:R-:W-:Y:S01]  /*a29d0*/  STSM.16.M88.4 [R0+0x200], R12 ;  /* 0x0002000c00007844 */ /* 0x004fe20000000200 */
[----:B------:R-:W-:Y:S06]  /*a29e0*/  BAR.SYNC.DEFER_BLOCKING 0x0 ;  /* 0x0000000000007b1d */ /* 0x000fec0000010000 */
[----:B------:R-:W0:Y:S04]  /*a29f0*/  LDS.128 R12, [R2] ;  /* 0x00000000020c7984 */ /* 0x000e280000000c00 */
[----:B0-----:R-:W-:Y:S04]  /*a2a00*/  STL.64 [R1+0x380], R12 ;  /* 0x0003800c01007387 */ /* 0x001fe80000100a00 */
[----:B------:R-:W-:Y:S04]  /*a2a10*/  STL.64 [R1+0x388], R14 ;  /* 0x0003880e01007387 */ /* 0x000fe80000100a00 */
[----:B------:R-:W0:Y:S04]  /*a2a20*/  LDS.128 R12, [R2+0x400] ;  /* 0x00040000020c7984 */ /* 0x000e280000000c00 */
[----:B0-----:R-:W-:Y:S04]  /*a2a30*/  STL.64 [R1+0x390], R12 ;  /* 0x0003900c01007387 */ /* 0x001fe80000100a00 */
[----:B------:R0:W-:Y:S04]  /*a2a40*/  STL.64 [R1+0x398], R14 ;  /* 0x0003980e01007387 */ /* 0x0001e80000100a00 */
[----:B0-----:R-:W2:Y:S04]  /*a2a50*/  LDL.LU.64 R14, [R1+0x2810] ;  /* 0x00281000010e7983 */ /* 0x001ea80000300a00 */
[----:B------:R-:W2:Y:S01]  /*a2a60*/  LDL.LU.64 R12, [R1+0x2808] ;  /* 0x00280800010c7983 */ /* 0x000ea20000300a00 */
[----:B------:R-:W-:Y:S06]  /*a2a70*/  BAR.SYNC.DEFER_BLOCKING 0x0 ;  /* 0x0000000000007b1d */ /* 0x000fec0000010000 */
[----:B--2---:R0:W-:Y:S04]  /*a2a80*/  STSM.16.M88.4 [R0], R12 ;  /* 0x0000000c00007844 */ /* 0x0041e80000000200 */
[----:B0-----:R-:W2:Y:S04]  /*a2a90*/  LDL.LU.64 R14, [R1+0x2800] ;  /* 0x00280000010e7983 */ /* 0x001ea80000300a00 */
[----:B------:R-:W2:Y:S04]  /*a2aa0*/  LDL.LU.64 R12, [R1+0x27f8] ;  /* 0x0027f800010c7983 */ /* 0x000ea80000300a00 */
        /* <DEDUP_REMOVED lines=17> */
[----:B0-----:R-:W-:Y:S04]  /*a2bc0*/  STL.64 [R1], R12 ;  /* 0x0000000c01007387 */ /* 0x001fe80000100a00 */
[----:B------:R-:W-:Y:S04]  /*a2bd0*/  STL.64 [R1+0x8], R14 ;  /* 0x0000080e01007387 */ /* 0x000fe80000100a00 */
[----:B------:R-:W0:Y:S01]  /*a2be0*/  LDS.128 R12, [R2+0x400] ;  /* 0x00040000020c7984 */ /* 0x000e220000000c00 */
[----:B------:R-:W-:Y:S06]  /*a2bf0*/  BAR.SYNC.DEFER_BLOCKING 0x0 ;  /* 0x0000000000007b1d */ /* 0x000fec0000010000 */
[----:B0-----:R-:W-:Y:S04]  /*a2c00*/  STL.64 [R1+0x340], R12 ;  /* 0x0003400c01007387 */ /* 0x001fe80000100a00 */
[----:B------:R0:W-:Y:S04]  /*a2c10*/  STL.64 [R1+0x348], R14 ;  /* 0x0003480e01007387 */ /* 0x0001e80000100a00 */
[----:B0-----:R-:W2:Y:S04]  /*a2c20*/  LDL.LU.64 R14, [R1+0x27d0] ;  /* 0x0027d000010e7983 */ /* 0x001ea80000300a00 */
[----:B------:R-:W2:Y:S04]  /*a2c30*/  LDL.LU.64 R12, [R1+0x27c8] ;  /* 0x0027c800010c7983 */ /* 0x000ea80000300a00 */
[----:B---3--:R-:W-:Y:S04]  /*a2c40*/  STSM.16.M88.4 [R0], R24 ;  /* 0x0000001800007844 */ /* 0x008fe80000000200 */
[----:B------:R-:W-:Y:S01]  /*a2c50*/  STSM.16.M88.4 [R0+0x200], R20 ;  /* 0x0002001400007844 */ /* 0x000fe20000000200 */
[----:B------:R-:W-:Y:S06]  /*a2c60*/  BAR.SYNC.DEFER_BLOCKING 0x0 ;  /* 0x0000000000007b1d */ /* 0x000fec0000010000 */
[----:B------:R-:W0:Y:S04]  /*a2c70*/  LDS.128 R24, [R2] ;  /* 0x0000000002187984 */ /* 0x000e280000000c00 */
[----:B------:R-:W1:Y:S01]  /*a2c80*/  LDS.128 R20, [R2+0x400] ;  /* 0x0004000002147984 */ /* 0x000e620000000c00 */
[----:B------:R-:W-:Y:S06]  /*a2c90*/  BAR.SYNC.DEFER_BLOCKING 0x0 ;  /* 0x0000000000007b1d */ /* 0x000fec0000010000 */
[----:B------:R-:W-:Y:S04]  /*a2ca0*/  STSM.16.M88.4 [R0], R16 ;  /* 0x0000001000007844 */ /* 0x000fe80000000200 */
[----:B0-----:R-:W-:Y:S04]  /*a2cb0*/  STL.64 [R1+0x320], R24 ;  /* 0x0003201801007387 */ /* 0x001fe80000100a00 */
[----:B------:R-:W-:Y:S04]  /*a2cc0*/  STL.64 [R1+0x328], R26 ;  /* 0x0003281a01007387 */ /* 0x000fe80000100a00 */
[----:B-1----:R-:W-:Y:S04]  /*a2cd0*/  STL.64 [R1+0x330], R20 ;  /* 0x0003301401007387 */ /* 0x002fe80000100a00 */
[----:B------:R-:W-:Y:S04]  /*a2ce0*/  STL.64 [R1+0x338], R22 ;  /* 0x0003381601007387 */ /* 0x000fe80000100a00 */
[----:B--2---:R-:W-:Y:S01]  /*a2cf0*/  STSM.16.M88.4 [R0+0x200], R12 ;  /* 0x0002000c00007844 */ /* 0x004fe20000000200 */
[----:B------:R-:W-:Y:S06]  /*a2d00*/  BAR.SYNC.DEFER_BLOCKING 0x0 ;  /* 0x0000000000007b1d */ /* 0x000fec0000010000 */
[----:B------:R-:W0:Y:S04]  /*a2d10*/  LDS.128 R16, [R2] ;  /* 0x0000000002107984 */ /* 0x000e280000000c00 */
[----:B------:R-:W1:Y:S01]  /*a2d20*/  LDS.128 R12, [R2+0x400] ;  /* 0x00040000020c7984 */ /* 0x000e620000000c00 */
[----:B------:R-:W-:Y:S06]  /*a2d30*/  BAR.SYNC.DEFER_BLOCKING 0x0 ;  /* 0x0000000000007b1d */ /* 0x000fec0000010000 */
[----:B------:R-:W-:Y:S04]  /*a2d40*/  STSM.16.M88.4 [R0], R8 ;  /* 0x0000000800007844 */ /* 0x000fe80000000200 */
[----:B------:R-:W-:Y:S01]  /*a2d50*/  STSM.16.M88.4 [R0+0x200], R4 ;  /* 0x0002000400007844 */ /* 0x000fe20000000200 */
[----:B------:R-:W-:Y:S06]  /*a2d60*/  BAR.SYNC.DEFER_BLOCKING 0x0 ;  /* 0x0000000000007b1d */ /* 0x000fec0000010000 */
[----:B0-----:R0:W-:Y:S04]  /*a2d70*/  STL.64 [R1+0x300], R16 ;  /* 0x0003001001007387 */ /* 0x0011e80000100a00 */
[----:B------:R-:W-:Y:S04]  /*a2d80*/  STL.64 [R1+0x308], R18 ;  /* 0x0003081201007387 */ /* 0x000fe80000100a00 */
[----:B-1----:R-:W-:Y:S04]  /*a2d90*/  STL.64 [R1+0x310], R12 ;  /* 0x0003100c01007387 */ /* 0x002fe80000100a00 */
[----:B------:R-:W-:Y:S04]  /*a2da0*/  STL.64 [R1+0x318], R14 ;  /* 0x0003180e01007387 */ /* 0x000fe80000100a00 */
[----:B------:R-:W1:Y:S04]  /*a2db0*/  LDS.128 R8, [R2] ;  /* 0x0000000002087984 */ /* 0x000e680000000c00 */
[----:B------:R-:W2:Y:S04]  /*a2dc0*/  LDS.128 R4, [R2+0x400] ;  /* 0x0004000002047984 */ /* 0x000ea80000000c00 */
[----:B0-----:R-:W3:Y:S04]  /*a2dd0*/  LDL.LU R16, [R1+0x260] ;  /* 0x0002600001107983 */ /* 0x001ee80000300800 */
[----:B-1----:R-:W-:Y:S04]  /*a2de0*/  STL.64 [R1+0x2e0], R8 ;  /* 0x0002e00801007387 */ /* 0x002fe80000100a00 */
[----:B------:R-:W-:Y:S04]  /*a2df0*/  STL.64 [R1+0x2e8], R10 ;  /* 0x0002e80a01007387 */ /* 0x000fe80000100a00 */
[----:B--2---:R-:W-:Y:S04]  /*a2e00*/  STL.64 [R1+0x2f0], R4 ;  /* 0x0002f00401007387 */ /* 0x004fe80000100a00 */
[----:B------:R-:W-:Y:S04]  /*a2e10*/  STL.64 [R1+0x2f8], R6 ;  /* 0x0002f80601007387 */ /* 0x000fe80000100a00 */
[----:B------:R-:W3:Y:S04]  /*a2e20*/  LDL.LU R17, [R1+0x264] ;  /* 0x0002640001117983 */ /* 0x000ee80000300800 */
[----:B------:R-:W2:Y:S04]  /*a2e30*/  LDL.LU R18, [R1+0x268] ;  /* 0x0002680001127983 */ /* 0x000ea80000300800 */
[----:B------:R-:W2:Y:S01]  /*a2e40*/  LDL.LU R19, [R1+0x26c] ;  /* 0x00026c0001137983 */ /* 0x000ea20000300800 */
[----:B------:R-:W-:Y:S06]  /*a2e50*/  BAR.SYNC.DEFER_BLOCKING 0x0 ;  /* 0x0000000000007b1d */ /* 0x000fec0000010000 */
[----:B--2---:R-:W-:Y:S04]  /*a2e60*/  STL.64 [R1+0x2780], R18 ;  /* 0x0027801201007387 */ /* 0x004fe80000100a00 */
        /* <DEDUP_REMOVED lines=80> */
[----:B---3--:R-:W-:Y:S01]  /*a3370*/  STSM.16.M88.4 [R0+0x200], R24 ;  /* 0x0002001800007844 */ /* 0x008fe20000000200 */
[----:B------:R-:W-:Y:S06]  /*a3380*/  BAR.SYNC.DEFER_BLOCKING 0x0 ;  /* 0x0000000000007b1d */ /* 0x000fec0000010000 */
[----:B------:R-:W0:Y:S04]  /*a3390*/  LDS.128 R24, [R2] ;  /* 0x0000000002187984 */ /* 0x000e280000000c00 */
[----:B0-----:R-:W-:Y:S04]  /*a33a0*/  STL.64 [R1+0x280], R24 ;  /* 0x0002801801007387 */ /* 0x001fe80000100a00 */
[----:B------:R-:W-:Y:S04]  /*a33b0*/  STL.64 [R1+0x288], R26 ;  /* 0x0002881a01007387 */ /* 0x000fe80000100a00 */
[----:B------:R-:W0:Y:S01]  /*a33c0*/  LDS.128 R24, [R2+0x400] ;  /* 0x0004000002187984 */ /* 0x000e220000000c00 */
[----:B------:R-:W-:Y:S06]  /*a33d0*/  BAR.SYNC.DEFER_BLOCKING 0x0 ;  /* 0x0000000000007b1d */ /* 0x000fec0000010000 */
[----:B------:R-:W-:Y:S04]  /*a33e0*/  STSM.16.M88.4 [R0], R20 ;  /* 0x0000001400007844 */ /* 0x000fe80000000200 */
[----:B0-----:R-:W-:Y:S04]  /*a33f0*/  STL.64 [R1+0x290], R24 ;  /* 0x0002901801007387 */ /* 0x001fe80000100a00 */
        /* <DEDUP_REMOVED lines=9> */
[----:B0-----:R-:W-:Y:S04]  /*a3490*/  STL.64 [R1+0x260], R20 ;  /* 0x0002601401007387 */ /* 0x001fe80000100a00 */
[----:B------:R-:W-:Y:S04]  /*a34a0*/  STL.64 [R1+0x268], R22 ;  /* 0x0002681601007387 */ /* 0x000fe80000100a00 */
[----:B-1----:R-:W-:Y:S04]  /*a34b0*/  STL.64 [R1+0x270], R16 ;  /* 0x0002701001007387 */ /* 0x002fe80000100a00 */
[----:B------:R-:W-:Y:S04]  /*a34c0*/  STL.64 [R1+0x278], R18 ;  /* 0x0002781201007387 */ /* 0x000fe80000100a00 */
[----:B------:R-:W0:Y:S04]  /*a34d0*/  LDS.128 R12, [R2] ;  /* 0x00000000020c7984 */ /* 0x000e280000000c00 */
[----:B------:R-:W1:Y:S01]  /*a34e0*/  LDS.128 R8, [R2+0x400] ;  /* 0x0004000002087984 */ /* 0x000e620000000c00 */
[----:B------:R-:W-:Y:S06]  /*a34f0*/  BAR.SYNC.DEFER_BLOCKING 0x0 ;  /* 0x0000000000007b1d */ /* 0x000fec0000010000 */
[----:B------:R-:W-:Y:S04]  /*a3500*/  STSM.16.M88.4 [R0], R4 ;  /* 0x0000000400007844 */ /* 0x000fe80000000200 */
[----:B0-----:R0:W-:Y:S04]  /*a3510*/  STL.64 [R1+0x240], R12 ;  /* 0x0002400c01007387 */ /* 0x0011e80000100a00 */
[----:B------:R2:W-:Y:S04]  /*a3520*/  STL.64 [R1+0x248], R14 ;  /* 0x0002480e01007387 */ /* 0x0005e80000100a00 */
[----:B-1----:R-:W-:Y:S04]  /*a3530*/  STL.64 [R1+0x250], R8 ;  /* 0x0002500801007387 */ /* 0x002fe80000100a00 */
[----:B------:R-:W-:Y:S04]  /*a3540*/  STL.64 [R1+0x258], R10 ;  /* 0x0002580a01007387 */ /* 0x000fe80000100a00 */
[----:B0-----:R-:W3:Y:S04]  /*a3550*/  LDL.LU R12, [R1+0x1a0] ;  /* 0x0001a000010c7983 */ /* 0x001ee80000300800 */
[----:B------:R-:W3:Y:S04]  /*a3560*/  LDL.LU R13, [R1+0x1a4] ;  /* 0x0001a400010d7983 */ /* 0x000ee80000300800 */
[----:B--2---:R-:W2:Y:S04]  /*a3570*/  LDL.LU R14, [R1+0x1a8] ;  /* 0x0001a800010e7983 */ /* 0x004ea80000300800 */
[----:B------:R-:W2:Y:S04]  /*a3580*/  LDL.LU R15, [R1+0x1ac] ;  /* 0x0001ac00010f7983 */ /* 0x000ea80000300800 */
        /* <DEDUP_REMOVED lines=327> */
[----:B---3--:R0:W-:Y:S04]  /*a4a00*/  STSM.16.M88.4 [R0], R4 ;  /* 0x0000000400007844 */ /* 0x0081e80000000200 */
[----:B------:R-:W-:Y:S01]  /*a4a10*/  STSM.16.M88.4 [R0+0x200], R8 ;  /* 0x0002000800007844 */ /* 0x000fe20000000200 */
[----:B------:R-:W-:Y:S06]  /*a4a20*/  BAR.SYNC.DEFER_BLOCKING 0x0 ;  /* 0x0000000000007b1d */ /* 0x000fec0000010000 */
[----:B0-----:R-:W3:Y:S04]  /*a4a30*/  LDL.LU.64 R6, [R1+0x2680] ;  /* 0x0026800001067983 */ /* 0x001ee80000300a00 */
[----:B------:R-:W3:Y:S04]  /*a4a40*/  LDL.LU.64 R4, [R1+0x2678] ;  /* 0x0026780001047983 */ /* 0x000ee80000300a00 */
[----:B------:R-:W0:Y:S04]  /*a4a50*/  LDS.128 R8, [R2] ;  /* 0x0000000002087984 */ /* 0x000e280000000c00 */
[----:B0-----:R-:W-:Y:S04]  /*a4a60*/  STL.64 [R1+0x60], R8 ;  /* 0x0000600801007387 */ /* 0x001fe80000100a00 */
[----:B------:R-:W-:Y:S04]  /*a4a70*/  STL.64 [R1+0x68], R10 ;  /* 0x0000680a01007387 */ /* 0x000fe80000100a00 */
[----:B------:R-:W0:Y:S01]  /*a4a80*/  LDS.128 R8, [R2+0x400] ;  /* 0x0004000002087984 */ /* 0x000e220000000c00 */
[----:B------:R-:W-:Y:S06]  /*a4a90*/  BAR.SYNC.DEFER_BLOCKING 0x0 ;  /* 0x0000000000007b1d */ /* 0x000fec0000010000 */
[----:B------:R-:W-:Y:S04]  /*a4aa0*/  STSM.16.M88.4 [R0], R12 ;  /* 0x0000000c00007844 */ /* 0x000fe80000000200 */
[----:B0-----:R-:W-:Y:S04]  /*a4ab0*/  STL.64 [R1+0x70], R8 ;  /* 0x0000700801007387 */ /* 0x001fe80000100a00 */
[----:B------:R0:W-:Y:S04]  /*a4ac0*/  STL.64 [R1+0x78], R10 ;  /* 0x0000780a01007387 */ /* 0x0001e80000100a00 */
[----:B0-----:R-:W3:Y:S04]  /*a4ad0*/  LDL.LU.64 R10, [R1+0x2670] ;  /* 0x00267000010a7983 */ /* 0x001ee80000300a00 */
[----:B------:R-:W3:Y:S04]  /*a4ae0*/  LDL.LU.64 R8, [R1+0x2668] ;  /* 0x0026680001087983 */ /* 0x000ee80000300a00 */
[----:B------:R-:W3:Y:S04]  /*a4af0*/  LDL.LU.64 R14, [R1+0x2660] ;  /* 0x00266000010e7983 */ /* 0x000ee80000300a00 */
[----:B------:R-:W3:Y:S04]  /*a4b00*/  LDL.LU.64 R12, [R1+0x2658] ;  /* 0x00265800010c7983 */ /* 0x000ee80000300a00 */
[----:B--2---:R-:W-:Y:S01]  /*a4b10*/  STSM.16.M88.4 [R0+0x200], R16 ;  /* 0x0002001000007844 */ /* 0x004fe20000000200 */
[----:B------:R-:W-:Y:S06]  /*a4b20*/  BAR.SYNC.DEFER_BLOCKING 0x0 ;  /* 0x0000000000007b1d */ /* 0x000fec0000010000 */
[----:B------:R-:W0:Y:S04]  /*a4b30*/  LDS.128 R16, [R2] ;  /* 0x0000000002107984 */ /* 0x000e280000000c00 */
[----:B0-----:R-:W-:Y:S04]  /*a4b40*/  STL.64 [R1+0x40], R16 ;  /* 0x0000401001007387 */ /* 0x001fe80000100a00 */
[----:B------:R-:W-:Y:S04]  /*a4b50*/  STL.64 [R1+0x48], R18 ;  /* 0x0000481201007387 */ /* 0x000fe80000100a00 */
[----:B------:R-:W0:Y:S01]  /*a4b60*/  LDS.128 R16, [R2+0x400] ;  /* 0x0004000002107984 */ /* 0x000e220000000c00 */
[----:B------:R-:W-:Y:S06]  /*a4b70*/  BAR.SYNC.DEFER_BLOCKING 0x0 ;  /* 0x0000000000007b1d */ /* 0x000fec0000010000 */
[----:B------:R-:W-:Y:S04]  /*a4b80*/  STSM.16.M88.4 [R0], R20 ;  /* 0x0000001400007844 */ /* 0x000fe80000000200 */
[----:B------:R-:W-:Y:S01]  /*a4b90*/  STSM.16.M88.4 [R0+0x200], R24 ;  /* 0x0002001800007844 */ /* 0x000fe20000000200 */
[----:B------:R-:W-:Y:S06]  /*a4ba0*/  BAR.SYNC.DEFER_BLOCKING 0x0 ;  /* 0x0000000000007b1d */ /* 0x000fec0000010000 */
[----:B0-----:R-:W-:Y:S04]  /*a4bb0*/  STL.64 [R1+0x50], R16 ;  /* 0x0000501001007387 */ /* 0x001fe80000100a00 */
[----:B------:R0:W-:Y:S04]  /*a4bc0*/  STL.64 [R1+0x58], R18 ;  /* 0x0000581201007387 */ /* 0x0001e80000100a00 */
[----:B------:R-:W1:Y:S04]  /*a4bd0*/  LDS.128 R24, [R2] ;  /* 0x0000000002187984 */ /* 0x000e680000000c00 */
[----:B0-----:R-:W2:Y:S04]  /*a4be0*/  LDL.LU.64 R18, [R1+0x2650] ;  /* 0x0026500001127983 */ /* 0x001ea80000300a00 */
[----:B------:R-:W2:Y:S04]  /*a4bf0*/  LDL.LU.64 R16, [R1+0x2648] ;  /* 0x0026480001107983 */ /* 0x000ea80000300a00 */
[----:B------:R-:W4:Y:S04]  /*a4c00*/  LDL.LU.64 R22, [R1+0x2640] ;  /* 0x0026400001167983 */ /* 0x000f280000300a00 */
[----:B------:R-:W4:Y:S04]  /*a4c10*/  LDL.LU.64 R20, [R1+0x2638] ;  /* 0x0026380001147983 */ /* 0x000f280000300a00 */
[----:B-1----:R-:W-:Y:S04]  /*a4c20*/  STL.64 [R1+0x30], R24 ;  /* 0x0000301801007387 */ /* 0x002fe80000100a00 */
[----:B------:R-:W-:Y:S04]  /*a4c30*/  STL.64 [R1+0x38], R26 ;  /* 0x0000381a01007387 */ /* 0x000fe80000100a00 */
[----:B------:R-:W0:Y:S01]  /*a4c40*/  LDS.128 R24, [R2+0x400] ;  /* 0x0004000002187984 */ /* 0x000e220000000c00 */
[----:B------:R-:W-:Y:S06]  /*a4c50*/  BAR.SYNC.DEFER_BLOCKING 0x0 ;  /* 0x0000000000007b1d */ /* 0x000fec0000010000 */
[----:B0-----:R-:W-:Y:S01]  /*a4c60*/  STL.64 [R1+0x370], R24 ;  /* 0x0003701801007387 */ /* 0x001fe20000100a00 */
[----:B------:R-:W-:-:S03]  /*a4c70*/  IMAD.MOV.U32 R29, RZ, RZ, R26 ;  /* 0x000000ffff1d7224 */ /* 0x000fc600078e001a */
[----:B------:R0:W-:Y:S04]  /*a4c80*/  STL [R1+0x37c], R27 ;  /* 0x00037c1b01007387 */ /* 0x0001e80000100800 */
[----:B0-----:R-:W4:Y:S04]  /*a4c90*/  LDL.LU.64 R26, [R1+0x2630] ;  /* 0x00263000011a7983 */ /* 0x001f280000300a00 */
[----:B------:R-:W4:Y:S04]  /*a4ca0*/  LDL.LU.64 R24, [R1+0x2628] ;  /* 0x0026280001187983 */ /* 0x000f280000300a00 */
[----:B---3--:R-:W-:Y:S04]  /*a4cb0*/  STSM.16.M88.4 [R0], R4 ;  /* 0x0000000400007844 */ /* 0x008fe80000000200 */
[----:B------:R-:W-:Y:S01]  /*a4cc0*/  STSM.16.M88.4 [R0+0x200], R8 ;  /* 0x0002000800007844 */ /* 0x000fe20000000200 */
[----:B------:R-:W-:Y:S06]  /*a4cd0*/  BAR.SYNC.DEFER_BLOCKING 0x0 ;  /* 0x0000000000007b1d */ /* 0x000fec0000010000 */
[----:B------:R-:W-:Y:S04]  /*a4ce0*/  STL [R1+0x260c], R29 ;  /* 0x00260c1d01007387 */ /* 0x000fe80000100800 */
[----:B------:R-:W0:Y:S04]  /*a4cf0*/  LDS.128 R8, [R2] ;  /* 0x0000000002087984 */ /* 0x000e280000000c00 */
[----:B------:R-:W1:Y:S01]  /*a4d00*/  LDS.128 R4, [R2+0x400] ;  /* 0x0004000002047984 */ /* 0x000e620000000c00 */
[----:B------:R-:W-:Y:S06]  /*a4d10*/  BAR.SYNC.DEFER_BLOCKING 0x0 ;  /* 0x0000000000007b1d */ /* 0x000fec0000010000 */
[----:B------:R-:W-:Y:S04]  /*a4d20*/  STSM.16.M88.4 [R0], R12 ;  /* 0x0000000c00007844 */ /* 0x000fe80000000200 */
[----:B0-----:R-:W-:Y:S04]  /*a4d30*/  STL.64 [R1+0x20], R8 ;  /* 0x0000200801007387 */ /* 0x001fe80000100a00 */
[----:B------:R-:W-:Y:S01]  /*a4d40*/  STL.64 [R1+0x28], R10 ;  /* 0x0000280a01007387 */ /* 0x000fe20000100a00 */
[----:B-1----:R-:W-:-:S02]  /*a4d50*/  IMAD.MOV.U32 R29, RZ, RZ, R4 ;  /* 0x000000ffff1d7224 */ /* 0x002fc400078e0004 */
[----:B------:R-:W-:Y:S01]  /*a4d60*/  IMAD.MOV.U32 R28, RZ, RZ, R6 ;  /* 0x000000ffff1c7224 */ /* 0x000fe200078e0006 */
[----:B------:R-:W-:Y:S04]  /*a4d70*/  STL [R1+0x354], R5 ;  /* 0x0003540501007387 */ /* 0x000fe80000100800 */
[----:B------:R-:W-:Y:S04]  /*a4d80*/  STL [R1+0x35c], R7 ;  /* 0x00035c0701007387 */ /* 0x000fe80000100800 */
[----:B------:R-:W-:Y:S04]  /*a4d90*/  STL [R1+0x2614], R28 ;  /* 0x0026141c01007387 */ /* 0x000fe80000100800 */
[----:B------:R-:W-:Y:S04]  /*a4da0*/  STL [R1+0x2610], R29 ;  /* 0x0026101d01007387 */ /* 0x000fe80000100800 */
[----:B--2---:R0:W-:Y:S01]  /*a4db0*/  STSM.16.M88.4 [R0+0x200], R16 ;  /* 0x0002001000007844 */ /* 0x0041e20000000200 */
[----:B------:R-:W-:Y:S06]  /*a4dc0*/  BAR.SYNC.DEFER_BLOCKING 0x0 ;  /* 0x0000000000007b1d */ /* 0x000fec0000010000 */
[----:B0-----:R-:W2:Y:S04]  /*a4dd0*/  LDL.LU R17, [R1+0x3a0] ;  /* 0x0003a00001117983 */ /* 0x001ea80000300800 */
[----:B------:R-:W-:Y:S04]  /*a4de0*/  STL [R1+0x261c], R19 ;  /* 0x00261c1301007387 */ /* 0x000fe80000100800 */
[----:B------:R-:W0:Y:S04]  /*a4df0*/  LDS.128 R4, [R2] ;  /* 0x0000000002047984 */ /* 0x000e280000000c00 */
[----:B------:R-:W-:Y:S01]  /*a4e00*/  LDS.128 R8, [R2+0x400] ;  /* 0x0004000002087984 */ /* 0x000fe20000000c00 */
[----:B------:R-:W-:Y:S06]  /*a4e10*/  BAR.SYNC.DEFER_BLOCKING 0x0 ;  /* 0x0000000000007b1d */ /* 0x000fec0000010000 */
[----:B----4-:R-:W-:Y:S04]  /*a4e20*/  STSM.16.M88.4 [R0], R20 ;  /* 0x0000001400007844 */ /* 0x010fe80000000200 */
[----:B0-----:R-:W-:Y:S04]  /*a4e30*/  STL [R1+0x2624], R5 ;  /* 0x0026240501007387 */ /* 0x001fe80000100800 */
[----:B------:R-:W-:Y:S04]  /*a4e40*/  STL [R1+0x2620], R6 ;  /* 0x0026200601007387 */ /* 0x000fe80000100800 */
[----:B------:R-:W-:Y:S04]  /*a4e50*/  STL [R1+0x2618], R7 ;  /* 0x0026180701007387 */ /* 0x000fe80000100800 */
[----:B------:R0:W-:Y:S04]  /*a4e60*/  STSM.16.M88.4 [R0+0x200], R24 ;  /* 0x0002001800007844 */ /* 0x0001e80000000200 */
[----:B0-----:R-:W3:Y:S01]  /*a4e70*/  LDL.LU R27, [R1+0xdd4] ;  /* 0x000dd400011b7983 */ /* 0x001ee20000300800 */
[----:B------:R-:W-:-:S03]  /*a4e80*/  IMAD.MOV.U32 R24, RZ, RZ, R3 ;  /* 0x000000ffff187224 */ /* 0x000fc600078e0003 */
[----:B------:R-:W4:Y:S04]  /*a4e90*/  LDL.LU R7, [R1+0x380] ;  /* 0x0003800001077983 */ /* 0x000f280000300800 */
[----:B------:R-:W2:Y:S04]  /*a4ea0*/  LDL.LU R6, [R1+0x3a4] ;  /* 0x0003a40001067983 */ /* 0x000ea80000300800 */
[----:B------:R-:W2:Y:S04]  /*a4eb0*/  LDL.LU R5, [R1+0x384] ;  /* 0x0003840001057983 */ /* 0x000ea80000300800 */
[----:B------:R-:W2:Y:S04]  /*a4ec0*/  LDL.LU R19, [R1+0x3a8] ;  /* 0x0003a80001137983 */ /* 0x000ea80000300800 */
[----:B------:R-:W2:Y:S04]  /*a4ed0*/  LDL.LU R18, [R1+0x388] ;  /* 0x0003880001127983 */ /* 0x000ea80000300800 */
[----:B------:R-:W4:Y:S04]  /*a4ee0*/  LDL.LU R29, [R1+0x3ac] ;  /* 0x0003ac00011d7983 */ /* 0x000f280000300800 */
[----:B------:R-:W4:Y:S04]  /*a4ef0*/  LDL.LU R28, [R1+0x38c] ;  /* 0x00038c00011c7983 */ /* 0x000f280000300800 */
[----:B------:R-:W4:Y:S01]  /*a4f00*/  LDL.LU R26, [R1+0xde8] ;  /* 0x000de800011a7983 */ /* 0x000f220000300800 */
[----:B------:R-:W-:Y:S01]  /*a4f10*/  BAR.SYNC.DEFER_BLOCKING 0x0 ;  /* 0x0000000000007b1d */ /* 0x000fe20000010000 */
[C---:B---3--:R-:W-:Y:S01]  /*a4f20*/  IMAD R0, R27.reuse, UR4, RZ ;  /* 0x000000041b007c24 */ /* 0x048fe2000f8e02ff */
[----:B------:R-:W-:-:S04]  /*a4f30*/  ISETP.GE.AND P1, PT, R27, UR10, PT ;  /* 0x0000000a1b007c0c */ /* 0x000fc8000bf26270 */
[----:B------:R-:W-:Y:S02]  /*a4f40*/  LEA R12, P2, R0, UR6, 0x1 ;  /* 0x00000006000c7c11 */ /* 0x000fe4000f8408ff */
[----:B------:R-:W-:Y:S01]  /*a4f50*/  ISETP.LT.AND P1, PT, R24, UR29, !P1 ;  /* 0x0000001d18007c0c */ /* 0x000fe2000cf21270 */
[----:B------:R-:W0:Y:S01]  /*a4f60*/  LDCU UR29, c[0x0][0x39c] ;  /* 0x00007380ff1d77ac */ /* 0x000e220008000800 */
[----:B------:R-:W-:Y:S01]  /*a4f70*/  LEA.HI.X.SX32 R13, R0, UR7, 0x1, P2 ;  /* 0x00000007000d7c11 */ /* 0x000fe200090f0eff */
[----:B------:R-:W-:-:S04]  /*a4f80*/  IMAD R0, R24, UR24, RZ ;  /* 0x0000001818007c24 */ /* 0x000fc8000f8e02ff */
[----:B------:R-:W-:-:S06]  /*a4f90*/  IMAD.WIDE R14, R0, 0x2, R12 ;  /* 0x00000002000e7825 */ /* 0x000fcc00078e020c */
[----:B--2---:R1:W-:Y:S01]  /*a4fa0*/  @P1 STG.E.U16 desc[UR8][R14.64], R17 ;  /* 0x000000110e001986 */ /* 0x0043e2000c101508 */
[C---:B----4-:R-:W-:Y:S01]  /*a4fb0*/  IMAD R3, R26.reuse, UR4, RZ ;  /* 0x000000041a037c24 */ /* 0x050fe2000f8e02ff */
[----:B------:R-:W-:Y:S01]  /*a4fc0*/  ISETP.GE.AND P1, PT, R26, UR12, PT ;  /* 0x0000000c1a007c0c */ /* 0x000fe2000bf26270 */
[----:B------:R-:W2:Y:S03]  /*a4fd0*/  LDCU.64 UR4, c[0x0][0x398] ;  /* 0x00007300ff0477ac */ /* 0x000ea60008000a00 */
[C---:B-1----:R-:W-:Y:S02]  /*a4fe0*/  LEA R14, P2, R3.reuse, UR6, 0x1 ;  /* 0x00000006030e7c11 */ /* 0x042fe4000f8408ff */
[----:B------:R-:W-:Y:S01]  /*a4ff0*/  ISETP.LT.AND P1, PT, R24, UR31, !P1 ;  /* 0x0000001f18007c0c */ /* 0x000fe2000cf21270 */
[----:B------:R-:W1:Y:S01]  /*a5000*/  LDCU UR31, c[0x0][0x398] ;  /* 0x00007300ff1f77ac */ /* 0x000e620008000800 */
[----:B------:R-:W-:-:S02]  /*a5010*/  LEA.HI.X.SX32 R15, R3, UR7, 0x1, P2 ;  /* 0x00000007030f7c11 */ /* 0x000fc400090f0eff */
[----:B------:R-:W-:Y:S01]  /*a5020*/  PRMT R3, R17, 0x7632, R3 ;  /* 0x0000763211037816 */ /* 0x000fe20000000003 */
[----:B------:R-:W3:Y:S01]  /*a5030*/  LDCU.64 UR6, c[0x0][0x398] ;  /* 0x00007300ff0677ac */ /* 0x000ee20008000a00 */
[----:B------:R-:W-:-:S04]  /*a5040*/  IMAD.WIDE R16, R0, 0x2, R14 ;  /* 0x0000000200107825 */ /* 0x000fc800078e020e */
[----:B------:R-:W-:-:S03]  /*a5050*/  VIADD R0, R0, UR24 ;  /* 0x0000001800007c36 */ /* 0x000fc60008000000 */
[----:B------:R4:W-:Y:S02]  /*a5060*/  @P1 STG.E.U16 desc[UR8][R16.64], R3 ;  /* 0x0000000310001986 */ /* 0x0009e4000c101508 */
[----:B----4-:R-:W-:Y:S02]  /*a5070*/  VIADD R3, R24, 0x1 ;  /* 0x0000000118037836 */ /* 0x010fe40000000000 */
[----:B------:R-:W-:-:S03]  /*a5080*/  IMAD.WIDE R16, R0, 0x2, R12 ;  /* 0x0000000200107825 */ /* 0x000fc600078e020c */
[----:B------:R-:W-:Y:S01]  /*a5090*/  ISETP.GE.AND P1, PT, R3, UR11, PT ;  /* 0x0000000b03007c0c */ /* 0x000fe2000bf26270 */
[----:B------:R-:W4:Y:S01]  /*a50a0*/  LDCU.64 UR10, c[0x0][0x398] ;  /* 0x00007300ff0a77ac */ /* 0x000f220008000a00 */
[----:B------:R-:W-:Y:S02]  /*a50b0*/  PRMT R3, R7, 0x7632, R3 ;  /* 0x0000763207037816 */ /* 0x000fe40000000003 */
[----:B------:R-:W-:Y:S01]  /*a50c0*/  ISETP.LT.AND P2, PT, R27, UR18, !P1 ;  /* 0x000000121b007c0c */ /* 0x000fe2000cf41270 */
[----:B------:R-:W0:Y:S01]  /*a50d0*/  LDCU UR18, c[0x0][0x398] ;  /* 0x00007300ff1277ac */ /* 0x000e220008000800 */
[----:B--2---:R-:W-:Y:S01]  /*a50e0*/  ISETP.LT.AND P1, PT, R26, UR4, !P1 ;  /* 0x000000041a007c0c */ /* 0x004fe2000cf21270 */
[----:B------:R-:W2:Y:S10]  /*a50f0*/  LDCU UR4, c[0x0][0x39c] ;  /* 0x00007380ff0477ac */ /* 0x000eb40008000800 */
[----:B------:R0:W-:Y:S02]  /*a5100*/  @P2 STG.E.U16 desc[UR8][R16.64], R7 ;  /* 0x0000000710002986 */ /* 0x0001e4000c101508 */
[----:B0-----:R-:W-:-:S04]  /*a5110*/  IMAD.WIDE R16, R0, 0x2, R14 ;  /* 0x0000000200107825 */ /* 0x001fc800078e020e */
[----:B------:R-:W-:Y:S01]  /*a5120*/  VIADD R0, R0, UR24 ;  /* 0x0000001800007c36 */ /* 0x000fe20008000000 */
[----:B------:R0:W-:Y:S02]  /*a5130*/  @P1 STG.E.U16 desc[UR8][R16.64], R3 ;  /* 0x0000000310001986 */ /* 0x0001e4000c101508 */
[----:B0-----:R-:W-:Y:S02]  /*a5140*/  VIADD R3, R24, 0x2 ;  /* 0x0000000218037836 */ /* 0x001fe40000000000 */
[----:B------:R-:W-:-:S03]  /*a5150*/  IMAD.WIDE R16, R0, 0x2, R12 ;  /* 0x0000000200107825 */ /* 0x000fc600078e020c */
[----:B------:R-:W-:Y:S01]  /*a5160*/  ISETP.GE.AND P1, PT, R3, UR13, PT ;  /* 0x0000000d03007c0c */ /* 0x000fe2000bf26270 */
[----:B------:R-:W0:Y:S01]  /*a5170*/  LDCU.64 UR12, c[0x0][0x398] ;  /* 0x00007300ff0c77ac */ /* 0x000e220008000a00 */
[----:B------:R-:W-:Y:S02]  /*a5180*/  PRMT R3, R6, 0x7632, R3 ;  /* 0x0000763206037816 */ /* 0x000fe40000000003 */
[----:B------:R-:W-:Y:S01]  /*a5190*/  ISETP.LT.AND P2, PT, R27, UR22, !P1 ;  /* 0x000000161b007c0c */ /* 0x000fe2000cf41270 */
[----:B------:R-:W0:Y:S01]  /*a51a0*/  LDCU UR22, c[0x0][0x39c] ;  /* 0x00007380ff1677ac */ /* 0x000e220008000800 */
[----:B----4-:R-:W-:Y:S01]  /*a51b0*/  ISETP.LT.AND P1, PT, R26, UR10, !P1 ;  /* 0x0000000a1a007c0c */ /* 0x010fe2000cf21270 */
[----:B------:R-:W4:Y:S10]  /*a51c0*/  LDCU UR10, c[0x0][0x398] ;  /* 0x00007300ff0a77ac */ /* 0x000f340008000800 */
[----:B------:R0:W-:Y:S02]  /*a51d0*/  @P2 STG.E.U16 desc[UR8][R16.64], R6 ;  /* 0x0000000610002986 */ /* 0x0001e4000c101508 */
[----:B0-----:R-:W-:-:S02]  /*a51e0*/  IMAD.WIDE R16, R0, 0x2, R14 ;  /* 0x0000000200107825 */ /* 0x001fc400078e020e */
[----:B------:R-:W4:Y:S02]  /*a51f0*/  LDL R6, [R1+0x390] ;  /* 0x0003900001067983 */ /* 0x000f240000100800 */
[----:B------:R-:W-:Y:S02]  /*a5200*/  VIADD R0, R0, UR24 ;  /* 0x0000001800007c36 */ /* 0x000fe40008000000 */
[----:B------:R0:W-:Y:S02]  /*a5210*/  @P1 STG.E.U16 desc[UR8][R16.64], R3 ;  /* 0x0000000310001986 */ /* 0x0001e4000c101508 */
[----:B0-----:R-:W-:Y:S01]  /*a5220*/  IADD3 R3, PT, PT, R24, 0x3, RZ ;  /* 0x0000000318037810 */ /* 0x001fe20007ffe0ff */
[----:B------:R-:W-:-:S03]  /*a5230*/  IMAD.WIDE R16, R0, 0x2, R12 ;  /* 0x0000000200107825 */ /* 0x000fc600078e020c */
[----:B--2---:R-:W-:Y:S01]  /*a5240*/  ISETP.GE.AND P1, PT, R3, UR4, PT ;  /* 0x0000000403007c0c */ /* 0x004fe2000bf26270 */
[----:B------:R-:W0:Y:S01]  /*a5250*/  LDCU UR4, c[0x0][0x39c] ;  /* 0x00007380ff0477ac */ /* 0x000e220008000800 */
[----:B------:R-:W-:Y:S02]  /*a5260*/  PRMT R3, R5, 0x7632, R3 ;  /* 0x0000763205037816 */ /* 0x000fe40000000003 */
[----:B------:R-:W-:Y:S01]  /*a5270*/  ISETP.LT.AND P2, PT, R27, UR20, !P1 ;  /* 0x000000141b007c0c */ /* 0x000fe2000cf41270 */
[----:B------:R-:W2:Y:S01]  /*a5280*/  LDCU UR20, c[0x0][0x3b8] ;  /* 0x00007700ff1477ac */ /* 0x000ea20008000800 */
[----:B---3--:R-:W-:Y:S01]  /*a5290*/  ISETP.LT.AND P1, PT, R26, UR6, !P1 ;  /* 0x000000061a007c0c */ /* 0x008fe2000cf21270 */
[----:B------:R-:W3:Y:S10]  /*a52a0*/  LDCU UR6, c[0x0][0x398] ;  /* 0x00007300ff0677ac */ /* 0x000ef40008000800 */
[----:B------:R0:W-:Y:S04]  /*a52b0*/  @P2 STG.E.U16 desc[UR8][R16.64], R5 ;  /* 0x0000000510002986 */ /* 0x0001e8000c101508 */
[----:B0-----:R-:W2:Y:S01]  /*a52c0*/  LDL R5, [R1+0x3b0] ;  /* 0x0003b00001057983 */ /* 0x001ea20000100800 */
[----:B------:R-:W-:-:S04]  /*a52d0*/  IMAD.WIDE R16, R0, 0x2, R14 ;  /* 0x0000000200107825 */ /* 0x000fc800078e020e */
[----:B------:R-:W-:Y:S01]  /*a52e0*/  VIADD R0, R0, UR24 ;  /* 0x0000001800007c36 */ /* 0x000fe20008000000 */
[----:B------:R0:W-:Y:S02]  /*a52f0*/  @P1 STG.E.U16 desc[UR8][R16.64], R3 ;  /* 0x0000000310001986 */ /* 0x0001e4000c101508 */
[----:B0-----:R-:W-:Y:S02]  /*a5300*/  VIADD R3, R24, 0x4 ;  /* 0x0000000418037836 */ /* 0x001fe40000000000 */
[----:B------:R-:W-:-:S03]  /*a5310*/  IMAD.WIDE R16, R0, 0x2, R12 ;  /* 0x0000000200107825 */ /* 0x000fc600078e020c */
[----:B------:R-:W-:Y:S01]  /*a5320*/  ISETP.GE.AND P1, PT, R3, UR4, PT ;  /* 0x0000000403007c0c */ /* 0x000fe2000bf26270 */
[----:B------:R-:W0:Y:S01]  /*a5330*/  LDCU UR4, c[0x0][0x39c] ;  /* 0x00007380ff0477ac */ /* 0x000e220008000800 */
[----:B------:R-:W-:Y:S02]  /*a5340*/  PRMT R3, R19, 0x7632, R3 ;  /* 0x0000763213037816 */ /* 0x000fe40000000003 */
[----:B------:R-:W-:Y:S01]  /*a5350*/  ISETP.LT.AND P2, PT, R27, UR16, !P1 ;  /* 0x000000101b007c0c */ /* 0x000fe2000cf41270 */
[----:B------:R-:W0:Y:S01]  /*a5360*/  LDCU UR16, c[0x0][0x3b8] ;  /* 0x00007700ff1077ac */ /* 0x000e220008000800 */
[----:B------:R-:W-:Y:S01]  /*a5370*/  ISETP.LT.AND P1, PT, R26, UR14, !P1 ;  /* 0x0000000e1a007c0c */ /* 0x000fe2000cf21270 */
[----:B------:R-:W0:Y:S10]  /*a5380*/  LDCU UR14, c[0x0][0x398] ;  /* 0x00007300ff0e77ac */ /* 0x000e340008000800 */
[----:B------:R0:W-:Y:S02]  /*a5390*/  @P2 STG.E.U16 desc[UR8][R16.64], R19 ;  /* 0x0000001310002986 */ /* 0x0001e4000c101508 */
[----:B0-----:R-:W-:-:S02]  /*a53a0*/  IMAD.WIDE R16, R0, 0x2, R14 ;  /* 0x0000000200107825 */ /* 0x001fc400078e020e */
[----:B------:R-:W2:Y:S02]  /*a53b0*/  LDL R19, [R1+0x3b4] ;  /* 0x0003b40001137983 */ /* 0x000ea40000100800 */
[----:B------:R-:W-:Y:S02]  /*a53c0*/  VIADD R0, R0, UR24 ;  /* 0x0000001800007c36 */ /* 0x000fe40008000000 */
[----:B------:R0:W-:Y:S04]  /*a53d0*/  @P1 STG.E.U16 desc[UR8][R16.64], R3 ;  /* 0x0000000310001986 */ /* 0x0001e8000c101508 */
[----:B------:R-:W2:Y:S04]  /*a53e0*/  LDL.LU R21, [R1+0x394] ;  /* 0x0003940001157983 */ /* 0x000ea80000300800 */
[----:B------:R-:W2:Y:S01]  /*a53f0*/  LDL.LU R7, [R1+0x3b8] ;  /* 0x0003b80001077983 */ /* 0x000ea20000300800 */
[----:B0-----:R-:W-:-:S02]  /*a5400*/  VIADD R3, R24, 0x5 ;  /* 0x0000000518037836 */ /* 0x001fc40000000000 */
        /* <DEDUP_REMOVED lines=10> */
[----:B------:R-:W2:Y:S02]  /*a54b0*/  LDL.LU R18, [R1+0x398] ;  /* 0x0003980001127983 */ /* 0x000ea40000300800 */
[----:B------:R-:W-:Y:S02]  /*a54c0*/  VIADD R0, R0, UR24 ;  /* 0x0000001800007c36 */ /* 0x000fe40008000000 */
        /* <DEDUP_REMOVED lines=12> */
[----:B------:R-:W2:Y:S04]  /*a5590*/  LDL.LU R29, [R1+0x3bc] ;  /* 0x0003bc00011d7983 */ /* 0x000ea80000300800 */
[----:B------:R0:W-:Y:S02]  /*a55a0*/  @P1 STG.E.U16 desc[UR8][R16.64], R3 ;  /* 0x0000000310001986 */ /* 0x0001e4000c101508 */
[----:B0-----:R-:W-:-:S05]  /*a55b0*/  VIADD R3, R24, 0x7 ;  /* 0x0000000718037836 */ /* 0x001fca0000000000 */
[----:B------:R-:W-:Y:S01]  /*a55c0*/  ISETP.GE.AND P1, PT, R3, UR4, PT ;  /* 0x0000000403007c0c */ /* 0x000fe2000bf26270 */
[----:B------:R-:W-:Y:S01]  /*a55d0*/  VIADD R0, R0, UR24 ;  /* 0x0000001800007c36 */ /* 0x000fe20008000000 */
[----:B------:R-:W0:Y:S02]  /*a55e0*/  LDCU UR4, c[0x0][0x39c] ;  /* 0x00007380ff0477ac */ /* 0x000e240008000800 */
[----:B---3--:R-:W-:Y:S02]  /*a55f0*/  ISETP.LT.AND P2, PT, R27, UR6, !P1 ;  /* 0x000000061b007c0c */ /* 0x008fe4000cf41270 */
[----:B----4-:R-:W-:Y:S01]  /*a5600*/  ISETP.LT.AND P1, PT, R26, UR10, !P1 ;  /* 0x0000000a1a007c0c */ /* 0x010fe2000cf21270 */
[----:B------:R-:W-:Y:S01]  /*a5610*/  IMAD.WIDE R16, R0, 0x2, R12 ;  /* 0x0000000200107825 */ /* 0x000fe200078e020c */
[----:B------:R-:W3:Y:S01]  /*a5620*/  LDCU UR6, c[0x0][0x398] ;  /* 0x00007300ff0677ac */ /* 0x000ee20008000800 */
[----:B------:R-:W-:Y:S01]  /*a5630*/  PRMT R3, R28, 0x7632, R3 ;  /* 0x000076321c037816 */ /* 0x000fe20000000003 */
[----:B------:R-:W4:Y:S07]  /*a5640*/  LDCU UR10, c[0x0][0x398] ;  /* 0x00007300ff0a77ac */ /* 0x000f2e0008000800 */
[----:B------:R0:W-:Y:S02]  /*a5650*/  @P2 STG.E.U16 desc[UR8][R16.64], R28 ;  /* 0x0000001c10002986 */ /* 0x0001e4000c101508 */
[----:B0-----:R-:W-:-:S02]  /*a5660*/  IMAD.WIDE R16, R0, 0x2, R14 ;  /* 0x0000000200107825 */ /* 0x001fc400078e020e */
[----:B------:R-:W2:Y:S04]  /*a5670*/  LDL.LU R28, [R1+0x39c] ;  /* 0x00039c00011c7983 */ /* 0x000ea80000300800 */
[----:B------:R0:W-:Y:S02]  /*a5680*/  @P1 STG.E.U16 desc[UR8][R16.64], R3 ;  /* 0x0000000310001986 */ /* 0x0001e4000c101508 */
[----:B0-----:R-:W-:-:S04]  /*a5690*/  IADD3 R3, PT, PT, R24, 0x8, RZ ;  /* 0x0000000818037810 */ /* 0x001fc80007ffe0ff */
[----:B------:R-:W-:Y:S01]  /*a56a0*/  ISETP.GE.AND P1, PT, R3, UR4, PT ;  /* 0x0000000403007c0c */ /* 0x000fe2000bf26270 */
[----:B------:R-:W-:Y:S01]  /*a56b0*/  VIADD R0, R0, UR24 ;  /* 0x0000001800007c36 */ /* 0x000fe20008000000 */
[----:B------:R-:W0:Y:S02]  /*a56c0*/  LDCU UR4, c[0x0][0x39c] ;  /* 0x00007380ff0477ac */ /* 0x000e240008000800 */
[----:B---3--:R-:W-:Y:S01]  /*a56d0*/  ISETP.LT.AND P2, PT, R27, UR6, !P1 ;  /* 0x000000061b007c0c */ /* 0x008fe2000cf41270 */
[----:B------:R-:W-:Y:S01]  /*a56e0*/  IMAD.WIDE R16, R0, 0x2, R12 ;  /* 0x0000000200107825 */ /* 0x000fe200078e020c */
[----:B------:R-:W3:Y:S11]  /*a56f0*/  LDCU UR6, c[0x0][0x398] ;  /* 0x00007300ff0677ac */ /* 0x000ef60008000800 */
[----:B--2---:R2:W-:Y:S04]  /*a5700*/  @P2 STG.E.U16 desc[UR8][R16.64], R5 ;  /* 0x0000000510002986 */ /* 0x0045e8000c101508 */
[----:B--2---:R-:W2:Y:S04]  /*a5710*/  LDL.LU R5, [R1+0x2624] ;  /* 0x0026240001057983 */ /* 0x004ea80000300800 */
[----:B------:R-:W2:Y:S01]  /*a5720*/  LDL.LU R17, [R1+0x3b0] ;  /* 0x0003b00001117983 */ /* 0x000ea20000300800 */
[----:B----4-:R-:W-:Y:S01]  /*a5730*/  ISETP.LT.AND P1, PT, R26, UR10, !P1 ;  /* 0x0000000a1a007c0c */ /* 0x010fe2000cf21270 */
[----:B------:R-:W4:Y:S01]  /*a5740*/  LDCU UR10, c[0x0][0x398] ;  /* 0x00007300ff0a77ac */ /* 0x000f220008000800 */
[----:B--2---:R-:W-:Y:S01]  /*a5750*/  PRMT R3, R17, 0x7632, R3 ;  /* 0x0000763211037816 */ /* 0x004fe20000000003 */
[----:B------:R-:W-:-:S10]  /*a5760*/  IMAD.WIDE R16, R0, 0x2, R14 ;  /* 0x0000000200107825 */ /* 0x000fd400078e020e */
[----:B------:R2:W-:Y:S02]  /*a5770*/  @P1 STG.E.U16 desc[UR8][R16.64], R3 ;  /* 0x0000000310001986 */ /* 0x0005e4000c101508 */
[----:B--2---:R-:W-:-:S05]  /*a5780*/  VIADD R3, R24, 0x9 ;  /* 0x0000000918037836 */ /* 0x004fca0000000000 */
[----:B0-----:R-:W-:Y:S01]  /*a5790*/  ISETP.GE.AND P1, PT, R3, UR4, PT ;  /* 0x0000000403007c0c */ /* 0x001fe2000bf26270 */
[----:B------:R-:W-:Y:S01]  /*a57a0*/  VIADD R0, R0, UR24 ;  /* 0x0000001800007c36 */ /* 0x000fe20008000000 */
[----:B------:R-:W0:Y:S02]  /*a57b0*/  LDCU UR4, c[0x0][0x39c] ;  /* 0x00007380ff0477ac */ /* 0x000e240008000800 */
[----:B---3--:R-:W-:Y:S01]  /*a57c0*/  ISETP.LT.AND P2, PT, R27, UR6, !P1 ;  /* 0x000000061b007c0c */ /* 0x008fe2000cf41270 */
[----:B------:R-:W-:Y:S01]  /*a57d0*/  IMAD.WIDE R16, R0, 0x2, R12 ;  /* 0x0000000200107825 */ /* 0x000fe200078e020c */
[----:B------:R-:W2:Y:S11]  /*a57e0*/  LDCU UR6, c[0x0][0x398] ;  /* 0x00007300ff0677ac */ /* 0x000eb60008000800 */
[----:B------:R3:W-:Y:S04]  /*a57f0*/  @P2 STG.E.U16 desc[UR8][R16.64], R6 ;  /* 0x0000000610002986 */ /* 0x0007e8000c101508 */
[----:B---3--:R-:W3:Y:S04]  /*a5800*/  LDL.LU R6, [R1+0x2620] ;  /* 0x0026200001067983 */ /* 0x008ee80000300800 */
        /* <DEDUP_REMOVED lines=10> */
[----:B------:R-:W-:Y:S01]  /*a58b0*/  ISETP.LT.AND P2, PT, R27, UR6, !P1 ;  /* 0x000000061b007c0c */ /* 0x000fe2000cf41270 */
[----:B------:R-:W-:Y:S01]  /*a58c0*/  IMAD.WIDE R16, R0, 0x2, R12 ;  /* 0x0000000200107825 */ /* 0x000fe200078e020c */
[----:B------:R-:W2:Y:S11]  /*a58d0*/  LDCU UR6, c[0x0][0x398] ;  /* 0x00007300ff0677ac */ /* 0x000eb60008000800 */
[----:B------:R0:W-:Y:S04]  /*a58e0*/  @P2 STG.E.U16 desc[UR8][R16.64], R19 ;  /* 0x0000001310002986 */ /* 0x0001e8000c101508 */
[----:B0-----:R-:W2:Y:S04]  /*a58f0*/  LDL.LU R19, [R1+0x261c] ;  /* 0x00261c0001137983 */ /* 0x001ea80000300800 */
[----:B------:R-:W2:Y:S01]  /*a5900*/  LDL.LU R17, [R1+0x3b4] ;  /* 0x0003b40001117983 */ /* 0x000ea20000300800 */
[----:B----4-:R-:W-:Y:S01]  /*a5910*/  ISETP.LT.AND P1, PT, R26, UR10, !P1 ;  /* 0x0000000a1a007c0c */ /* 0x010fe2000cf21270 */
[----:B------:R-:W0:Y:S01]  /*a5920*/  LDCU UR10, c[0x0][0x398] ;  /* 0x00007300ff0a77ac */ /* 0x000e220008000800 */
[----:B--2---:R-:W-:Y:S01]  /*a5930*/  PRMT R3, R17, 0x7632, R3 ;  /* 0x0000763211037816 */ /* 0x004fe20000000003 */
[----:B------:R-:W-:-:S10]  /*a5940*/  IMAD.WIDE R16, R0, 0x2, R14 ;  /* 0x0000000200107825 */ /* 0x000fd400078e020e */
[----:B------:R2:W-:Y:S02]  /*a5950*/  @P1 STG.E.U16 desc[UR8][R16.64], R3 ;  /* 0x0000000310001986 */ /* 0x0005e4000c101508 */
[----:B--2---:R-:W-:-:S05]  /*a5960*/  VIADD R3, R24, 0xb ;  /* 0x0000000b18037836 */ /* 0x004fca0000000000 */
[----:B------:R-:W-:Y:S01]  /*a5970*/  ISETP.GE.AND P1, PT, R3, UR4, PT ;  /* 0x0000000403007c0c */ /* 0x000fe2000bf26270 */
[----:B------:R-:W-:Y:S01]  /*a5980*/  VIADD R0, R0, UR24 ;  /* 0x0000001800007c36 */ /* 0x000fe20008000000 */
[----:B------:R-:W2:Y:S02]  /*a5990*/  LDCU UR4, c[0x0][0x39c] ;  /* 0x00007380ff0477ac */ /* 0x000ea40008000800 */
[----:B------:R-:W-:Y:S02]  /*a59a0*/  ISETP.LT.AND P2, PT, R27, UR6, !P1 ;  /* 0x000000061b007c0c */ /* 0x000fe4000cf41270 */
[----:B0-----:R-:W-:Y:S01]  /*a59b0*/  ISETP.LT.AND P1, PT, R26, UR10, !P1 ;  /* 0x0000000a1a007c0c */ /* 0x001fe2000cf21270 */
[C---:B------:R-:W-:Y:S01]  /*a59c0*/  IMAD.WIDE R16, R0.reuse, 0x2, R12 ;  /* 0x0000000200107825 */ /* 0x040fe200078e020c */
[----:B------:R-:W0:Y:S01]  /*a59d0*/  LDCU UR6, c[0x0][0x398] ;  /* 0x00007300ff0677ac */ /* 0x000e220008000800 */
[----:B------:R-:W-:Y:S01]  /*a59e0*/  PRMT R3, R21, 0x7632, R3 ;  /* 0x0000763215037816 */ /* 0x000fe20000000003 */
[----:B------:R-:W4:Y:S07]  /*a59f0*/  LDCU UR10, c[0x0][0x398] ;  /* 0x00007300ff0a77ac */ /* 0x000f2e0008000800 */
[----:B------:R0:W-:Y:S02]  /*a5a00*/  @P2 STG.E.U16 desc[UR8][R16.64], R21 ;  /* 0x0000001510002986 */ /* 0x0001e4000c101508 */
[----:B0-----:R-:W-:-:S05]  /*a5a10*/  IMAD.WIDE R16, R0, 0x2, R14 ;  /* 0x0000000200107825 */ /* 0x001fca00078e020e */
[----:B------:R0:W-:Y:S02]  /*a5a20*/  @P1 STG.E.U16 desc[UR8][R16.64], R3 ;  /* 0x0000000310001986 */ /* 0x0001e4000c101508 */
[----:B0-----:R-:W-:-:S05]  /*a5a30*/  VIADD R3, R24, 0xc ;  /* 0x0000000c18037836 */ /* 0x001fca0000000000 */
[----:B--2---:R-:W-:Y:S01]  /*a5a40*/  ISETP.GE.AND P1, PT, R3, UR4, PT ;  /* 0x0000000403007c0c */ /* 0x004fe2000bf26270 */
[----:B------:R-:W-:Y:S01]  /*a5a50*/  VIADD R0, R0, UR24 ;  /* 0x0000001800007c36 */ /* 0x000fe20008000000 */
[----:B------:R-:W0:Y:S02]  /*a5a60*/  LDCU UR4, c[0x0][0x39c] ;  /* 0x00007380ff0477ac */ /* 0x000e240008000800 */
[----:B------:R-:W-:Y:S02]  /*a5a70*/  ISETP.LT.AND P2, PT, R27, UR6, !P1 ;  /* 0x000000061b007c0c */ /* 0x000fe4000cf41270 */
[----:B----4-:R-:W-:Y:S01]  /*a5a80*/  ISETP.LT.AND P1, PT, R26, UR10, !P1 ;  /* 0x0000000a1a007c0c */ /* 0x010fe2000cf21270 */
[C---:B------:R-:W-:Y:S01]  /*a5a90*/  IMAD.WIDE R16, R0.reuse, 0x2, R12 ;  /* 0x0000000200107825 */ /* 0x040fe200078e020c */
[----:B------:R-:W2:Y:S01]  /*a5aa0*/  LDCU UR6, c[0x0][0x398] ;  /* 0x00007300ff0677ac */ /* 0x000ea20008000800 */
[----:B------:R-:W-:Y:S01]  /*a5ab0*/  PRMT R3, R7, 0x7632, R3 ;  /* 0x0000763207037816 */ /* 0x000fe20000000003 */
[----:B------:R-:W4:Y:S07]  /*a5ac0*/  LDCU UR10, c[0x0][0x398] ;  /* 0x00007300ff0a77ac */ /* 0x000f2e0008000800 */
[----:B------:R0:W-:Y:S02]  /*a5ad0*/  @P2 STG.E.U16 desc[UR8][R16.64], R7 ;  /* 0x0000000710002986 */ /* 0x0001e4000c101508 */
[----:B0-----:R-:W-:-:S05]  /*a5ae0*/  IMAD.WIDE R16, R0, 0x2, R14 ;  /* 0x0000000200107825 */ /* 0x001fca00078e020e */
[----:B------:R0:W-:Y:S02]  /*a5af0*/  @P1 STG.E.U16 desc[UR8][R16.64], R3 ;  /* 0x0000000310001986 */ /* 0x0001e4000c101508 */
[----:B0-----:R-:W-:-:S04]  /*a5b00*/  IADD3 R3, PT, PT, R24, 0xd, RZ ;  /* 0x0000000d18037810 */ /* 0x001fc80007ffe0ff */
[----:B------:R-:W-:Y:S01]  /*a5b10*/  ISETP.GE.AND P1, PT, R3, UR4, PT ;  /* 0x0000000403007c0c */ /* 0x000fe2000bf26270 */
[----:B------:R-:W-:Y:S01]  /*a5b20*/  VIADD R0, R0, UR24 ;  /* 0x0000001800007c36 */ /* 0x000fe20008000000 */
[----:B------:R-:W-:Y:S01]  /*a5b30*/  PRMT R3, R18, 0x7632, R3 ;  /* 0x0000763212037816 */ /* 0x000fe20000000003 */
[----:B------:R-:W0:Y:S01]  /*a5b40*/  LDCU UR4, c[0x0][0x39c] ;  /* 0x00007380ff0477ac */ /* 0x000e220008000800 */
[----:B--2---:R-:W-:Y:S01]  /*a5b50*/  ISETP.LT.AND P2, PT, R27, UR6, !P1 ;  /* 0x000000061b007c0c */ /* 0x004fe2000cf41270 */
[----:B------:R-:W-:Y:S01]  /*a5b60*/  IMAD.WIDE R16, R0, 0x2, R12 ;  /* 0x0000000200107825 */ /* 0x000fe200078e020c */
[----:B------:R-:W2:Y:S11]  /*a5b70*/  LDCU UR6, c[0x0][0x398] ;  /* 0x00007300ff0677ac */ /* 0x000eb60008000800 */
[----:B------:R0:W-:Y:S04]  /*a5b80*/  @P2 STG.E.U16 desc[UR8][R16.64], R18 ;  /* 0x0000001210002986 */ /* 0x0001e8000c101508 */
[----:B0-----:R-:W3:Y:S04]  /*a5b90*/  LDL.LU R18, [R1+0x10] ;  /* 0x0000100001127983 */ /* 0x001ee80000300800 */
[----:B------:R-:W3:Y:S01]  /*a5ba0*/  LDL.LU R21, [R1] ;  /* 0x0000000001157983 */ /* 0x000ee20000300800 */
[----:B----4-:R-:W-:Y:S01]  /*a5bb0*/  ISETP.LT.AND P1, PT, R26, UR10, !P1 ;  /* 0x0000000a1a007c0c */ /* 0x010fe2000cf21270 */
[----:B------:R-:W-:Y:S01]  /*a5bc0*/  IMAD.WIDE R16, R0, 0x2, R14 ;  /* 0x0000000200107825 */ /* 0x000fe200078e020e */
[----:B------:R-:W0:Y:S01]  /*a5bd0*/  LDCU UR10, c[0x0][0x398] ;  /* 0x00007300ff0a77ac */ /* 0x000e220008000800 */
[----:B------:R-:W4:Y:S10]  /*a5be0*/  LDL.LU R7, [R1+0x8] ;  /* 0x0000080001077983 */ /* 0x000f340000300800 */
[----:B------:R0:W-:Y:S02]  /*a5bf0*/  @P1 STG.E.U16 desc[UR8][R16.64], R3 ;  /* 0x0000000310001986 */ /* 0x0001e4000c101508 */
[----:B0-----:R-:W-:-:S05]  /*a5c00*/  VIADD R3, R24, 0xe ;  /* 0x0000000e18037836 */ /* 0x001fca0000000000 */
[----:B------:R-:W-:Y:S01]  /*a5c10*/  ISETP.GE.AND P1, PT, R3, UR4, PT ;  /* 0x0000000403007c0c */ /* 0x000fe2000bf26270 */
[----:B------:R-:W0:Y:S03]  /*a5c20*/  LDCU UR4, c[0x0][0x398] ;  /* 0x00007300ff0477ac */ /* 0x000e260008000800 */
[----:B--2---:R-:W-:Y:S01]  /*a5c30*/  ISETP.LT.AND P2, PT, R27, UR6, !P1 ;  /* 0x000000061b007c0c */ /* 0x004fe2000cf41270 */
[----:B------:R-:W-:Y:S01]  /*a5c40*/  VIADD R0, R0, UR24 ;  /* 0x0000001800007c36 */ /* 0x000fe20008000000 */
[----:B------:R-:W2:Y:S03]  /*a5c50*/  LDCU UR6, c[0x0][0x398] ;  /* 0x00007300ff0677ac */ /* 0x000ea60008000800 */
[----:B------:R-:W-:Y:S01]  /*a5c60*/  IMAD.WIDE R16, R0, 0x2, R12 ;  /* 0x0000000200107825 */ /* 0x000fe200078e020c */
[----:B------:R-:W-:-:S02]  /*a5c70*/  PRMT R3, R29, 0x7632, R3 ;  /* 0x000076321d037816 */ /* 0x000fc40000000003 */
[----:B0-----:R-:W-:Y:S01]  /*a5c80*/  ISETP.LT.AND P1, PT, R26, UR4, !P1 ;  /* 0x000000041a007c0c */ /* 0x001fe2000cf21270 */
[----:B------:R-:W0:Y:S04]  /*a5c90*/  LDCU UR4, c[0x0][0x39c] ;  /* 0x00007380ff0477ac */ /* 0x000e280008000800 */
[----:B------:R1:W-:Y:S02]  /*a5ca0*/  @P2 STG.E.U16 desc[UR8][R16.64], R29 ;  /* 0x0000001d10002986 */ /* 0x0003e4000c101508 */
[----:B-1----:R-:W-:Y:S02]  /*a5cb0*/  IMAD.WIDE R16, R0, 0x2, R14 ;  /* 0x0000000200107825 */ /* 0x002fe400078e020e */
[----:B------:R-:W4:Y:S04]  /*a5cc0*/  LDL.LU R29, [R1+0x1c] ;  /* 0x00001c00011d7983 */ /* 0x000f280000300800 */
[----:B------:R1:W-:Y:S02]  /*a5cd0*/  @P1 STG.E.U16 desc[UR8][R16.64], R3 ;  /* 0x0000000310001986 */ /* 0x0003e4000c101508 */
[----:B-1----:R-:W-:-:S05]  /*a5ce0*/  VIADD R3, R24, 0xf ;  /* 0x0000000f18037836 */ /* 0x002fca0000000000 */
[----:B0-----:R-:W-:Y:S01]  /*a5cf0*/  ISETP.GE.AND P1, PT, R3, UR4, PT ;  /* 0x0000000403007c0c */ /* 0x001fe2000bf26270 */
[----:B------:R-:W-:Y:S01]  /*a5d00*/  VIADD R0, R0, UR24 ;  /* 0x0000001800007c36 */ /* 0x000fe20008000000 */
[----:B------:R-:W0:Y:S02]  /*a5d10*/  LDCU UR4, c[0x0][0x39c] ;  /* 0x00007380ff0477ac */ /* 0x000e240008000800 */
[----:B--2---:R-:W-:Y:S02]  /*a5d20*/  ISETP.LT.AND P2, PT, R27, UR6, !P1 ;  /* 0x000000061b007c0c */ /* 0x004fe4000cf41270 */
[----:B------:R-:W-:Y:S01]  /*a5d30*/  ISETP.LT.AND P1, PT, R26, UR10, !P1 ;  /* 0x0000000a1a007c0c */ /* 0x000fe2000cf21270 */
[----:B------:R-:W-:Y:S01]  /*a5d40*/  IMAD.WIDE R16, R0, 0x2, R12 ;  /* 0x0000000200107825 */ /* 0x000fe200078e020c */
[----:B------:R-:W-:Y:S01]  /*a5d50*/  PRMT R3, R28, 0x7632, R3 ;  /* 0x000076321c037816 */ /* 0x000fe20000000003 */
[----:B------:R-:W1:Y:S01]  /*a5d60*/  LDCU UR6, c[0x0][0x3b8] ;  /* 0x00007700ff0677ac */ /* 0x000e620008000800 */
[----:B------:R-:W2:Y:S07]  /*a5d70*/  LDCU UR10, c[0x0][0x398] ;  /* 0x00007300ff0a77ac */ /* 0x000eae0008000800 */
        /* <DEDUP_REMOVED lines=8> */
[----:B------:R-:W-:Y:S01]  /*a5e00*/  ISETP.LT.AND P2, PT, R27, UR12, !P1 ;  /* 0x0000000c1b007c0c */ /* 0x000fe2000cf41270 */
[----:B------:R-:W-:Y:S01]  /*a5e10*/  IMAD.WIDE R16, R0, 0x2, R12 ;  /* 0x0000000200107825 */ /* 0x000fe200078e020c */
[----:B------:R-:W0:Y:S03]  /*a5e20*/  LDCU UR24, c[0x0][0x398] ;  /* 0x00007300ff1877ac */ /* 0x000e260008000800 */
[----:B------:R-:W-:Y:S01]  /*a5e30*/  VIADD R3, R24, 0x11 ;  /* 0x0000001118037836 */ /* 0x000fe20000000000 */
[----:B------:R-:W0:Y:S07]  /*a5e40*/  LDCU UR12, c[0x0][0x3b8] ;  /* 0x00007700ff0c77ac */ /* 0x000e2e0008000800 */
[----:B---3--:R3:W-:Y:S01]  /*a5e50*/  @P2 STG.E.U16 desc[UR8][R16.64], R18 ;  /* 0x0000001210002986 */ /* 0x0087e2000c101508 */
[----:B------:R-:W-:Y:S01]  /*a5e60*/  ISETP.LT.AND P2, PT, R26, UR75, !P1 ;  /* 0x0000004b1a007c0c */ /* 0x000fe2000cf41270 */
[----:B------:R-:W0:Y:S01]  /*a5e70*/  LDCU UR75, c[0x0][0x3b8] ;  /* 0x00007700ff4b77ac */ /* 0x000e220008000800 */
[----:B------:R-:W-:-:S02]  /*a5e80*/  ISETP.GE.AND P1, PT, R3, UR73, PT ;  /* 0x0000004903007c0c */ /* 0x000fc4000bf26270 */
[----:B------:R-:W-:Y:S01]  /*a5e90*/  PRMT R3, R18, 0x7632, R3 ;  /* 0x0000763212037816 */ /* 0x000fe20000000003 */
[----:B------:R-:W0:Y:S01]  /*a5ea0*/  LDCU UR73, c[0x0][0x39c] ;  /* 0x00007380ff4977ac */ /* 0x000e220008000800 */
[----:B------:R-:W-:Y:S01]  /*a5eb0*/  ISETP.LT.AND P4, PT, R27, UR25, !P1 ;  /* 0x000000191b007c0c */ /* 0x000fe2000cf81270 */
[----:B---3--:R-:W-:Y:S01]  /*a5ec0*/  IMAD.WIDE R16, R0, 0x2, R14 ;  /* 0x0000000200107825 */ /* 0x008fe200078e020e */
[----:B------:R-:W-:Y:S01]  /*a5ed0*/  ISETP.LT.AND P3, PT, R26, UR56, !P1 ;  /* 0x000000381a007c0c */ /* 0x000fe2000cf61270 */
[----:B------:R-:W3:Y:S02]  /*a5ee0*/  LDCU UR56, c[0x0][0x3b8] ;  /* 0x00007700ff3877ac */ /* 0x000ee40008000800 */
[----:B------:R-:W-:Y:S02]  /*a5ef0*/  VIADD R18, R0, UR74 ;  /* 0x0000004a00127c36 */ /* 0x000fe40008000000 */
[----:B------:R0:W-:Y:S01]  /*a5f00*/  @P2 STG.E.U16 desc[UR8][R16.64], R3 ;  /* 0x0000000310002986 */ /* 0x0001e2000c101508 */
[----:B------:R-:W-:Y:S01]  /*a5f10*/  PRMT R19, R21, 0x7632, R19 ;  /* 0x0000763215137816 */ /* 0x000fe20000000013 */
[----:B------:R-:W1:Y:S01]  /*a5f20*/  LDCU UR74, c[0x0][0x398] ;  /* 0x00007300ff4a77ac */ /* 0x000e620008000800 */
[----:B------:R-:W1:Y:S01]  /*a5f30*/  LDCU UR25, c[0x0][0x398] ;  /* 0x00007300ff1977ac */ /* 0x000e620008000800 */
[----:B0-----:R-:W-:-:S05]  /*a5f40*/  IMAD.WIDE R16, R18, 0x2, R12 ;  /* 0x0000000212107825 */ /* 0x001fca00078e020c */
[----:B------:R0:W-:Y:S02]  /*a5f50*/  @P4 STG.E.U16 desc[UR8][R16.64], R21 ;  /* 0x0000001510004986 */ /* 0x0001e4000c101508 */
[----:B0-----:R-:W-:Y:S02]  /*a5f60*/  IMAD.WIDE R16, R18, 0x2, R14 ;  /* 0x0000000212107825 */ /* 0x001fe400078e020e */
[----:B------:R-:W2:Y:S04]  /*a5f70*/  LDL.LU R21, [R1+0x4] ;  /* 0x0000040001157983 */ /* 0x000ea80000300800 */
[----:B------:R0:W-:Y:S04]  /*a5f80*/  @P3 STG.E.U16 desc[UR8][R16.64], R19 ;  /* 0x0000001310003986 */ /* 0x0001e8000c101508 */
[----:B0-----:R-:W3:Y:S01]  /*a5f90*/  LDL.LU R19, [R1+0x14] ;  /* 0x0000140001137983 */ /* 0x001ee20000300800 */
[----:B------:R-:W-:-:S04]  /*a5fa0*/  IADD3 R0, PT, PT, R24, 0x12, RZ ;  /* 0x0000001218007810 */ /* 0x000fc80007ffe0ff */
[----:B------:R-:W-:Y:S01]  /*a5fb0*/  ISETP.GE.AND P2, PT, R0, UR55, PT ;  /* 0x0000003700007c0c */ /* 0x000fe2000bf46270 */
[----:B------:R-:W-:Y:S01]  /*a5fc0*/  VIADD R0, R18, UR16 ;  /* 0x0000001012007c36 */ /* 0x000fe20008000000 */
[----:B------:R-:W0:Y:S02]  /*a5fd0*/  LDCU UR16, c[0x0][0x39c] ;  /* 0x00007380ff1077ac */ /* 0x000e240008000800 */
[----:B------:R-:W-:Y:S01]  /*a5fe0*/  ISETP.LT.AND P4, PT, R27, UR72, !P2 ;  /* 0x000000481b007c0c */ /* 0x000fe2000d781270 */
[----:B------:R-:W-:Y:S01]  /*a5ff0*/  VIADD R3, R24, 0x13 ;  /* 0x0000001318037836 */ /* 0x000fe20000000000 */
[----:B------:R-:W-:Y:S01]  /*a6000*/  ISETP.LT.AND P2, PT, R26, UR34, !P2 ;  /* 0x000000221a007c0c */ /* 0x000fe2000d741270 */
[----:B------:R-:W-:Y:S01]  /*a6010*/  IMAD.WIDE R16, R0, 0x2, R12 ;  /* 0x0000000200107825 */ /* 0x000fe200078e020c */
[----:B------:R-:W0:Y:S02]  /*a6020*/  LDCU UR34, c[0x0][0x3b8] ;  /* 0x00007700ff2277ac */ /* 0x000e240008000800 */
[----:B------:R-:W-:Y:S01]  /*a6030*/  ISETP.GE.AND P1, PT, R3, UR41, PT ;  /* 0x0000002903007c0c */ /* 0x000fe2000bf26270 */
[----:B------:R-:W-:Y:S01]  /*a6040*/  VIADD R18, R24, 0x14 ;  /* 0x0000001418127836 */ /* 0x000fe20000000000 */
[----:B------:R-:W0:Y:S02]  /*a6050*/  LDCU UR55, c[0x0][0x398] ;  /* 0x00007300ff3777ac */ /* 0x000e240008000800 */
[----:B------:R-:W-:Y:S01]  /*a6060*/  ISETP.LT.AND P3, PT, R27, UR71, !P1 ;  /* 0x000000471b007c0c */ /* 0x000fe2000cf61270 */
[----:B------:R-:W-:Y:S01]  /*a6070*/  VIADD R3, R0, UR46 ;  /* 0x0000002e00037c36 */ /* 0x000fe20008000000 */
[----:B------:R-:W0:Y:S01]  /*a6080*/  LDCU UR72, c[0x0][0x398] ;  /* 0x00007300ff4877ac */ /* 0x000e220008000800 */
[----:B--2---:R-:W-:Y:S01]  /*a6090*/  PRMT R20, R21, 0x7632, R20 ;  /* 0x0000763215147816 */ /* 0x004fe20000000014 */
[----:B------:R-:W2:Y:S01]  /*a60a0*/  LDCU UR41, c[0x0][0x39c] ;  /* 0x00007380ff2977ac */ /* 0x000ea20008000800 */
[----:B---3--:R3:W-:Y:S01]  /*a60b0*/  @P4 STG.E.U16 desc[UR8][R16.64], R19 ;  /* 0x0000001310004986 */ /* 0x0087e2000c101508 */
[----:B------:R-:W-:Y:S01]  /*a60c0*/  ISETP.GE.AND P4, PT, R18, UR42, PT ;  /* 0x0000002a12007c0c */ /* 0x000fe2000bf86270 */
[----:B------:R-:W0:Y:S01]  /*a60d0*/  LDCU UR46, c[0x0][0x398] ;  /* 0x00007300ff2e77ac */ /* 0x000e220008000800 */
[----:B------:R-:W-:Y:S01]  /*a60e0*/  PRMT R23, R28, 0x7632, R23 ;  /* 0x000076321c177816 */ /* 0x000fe20000000017 */
[----:B------:R-:W0:Y:S01]  /*a60f0*/  LDCU UR71, c[0x0][0x398] ;  /* 0x00007300ff4777ac */ /* 0x000e220008000800 */
[----:B---3--:R-:W-:Y:S01]  /*a6100*/  PRMT R17, R19, 0x7632, R17 ;  /* 0x0000763213117816 */ /* 0x008fe20000000011 */
[----:B------:R-:W-:Y:S01]  /*a6110*/  IMAD.WIDE R18, R0, 0x2, R14 ;  /* 0x0000000200127825 */ /* 0x000fe200078e020e */
[C---:B------:R-:W-:Y:S01]  /*a6120*/  ISETP.LT.AND P1, PT, R26.reuse, UR26, !P1 ;  /* 0x0000001a1a007c0c */ /* 0x040fe2000cf21270 */
[----:B------:R-:W3:Y:S03]  /*a6130*/  LDCU UR26, c[0x0][0x3b8] ;  /* 0x00007700ff1a77ac */ /* 0x000ee60008000800 */
[----:B------:R0:W-:Y:S01]  /*a6140*/  @P2 STG.E.U16 desc[UR8][R18.64], R17 ;  /* 0x0000001112002986 */ /* 0x0001e2000c101508 */
[----:B------:R-:W-:Y:S01]  /*a6150*/  ISETP.LT.AND P5, PT, R27, UR54, !P4 ;  /* 0x000000361b007c0c */ /* 0x000fe2000e7a1270 */
[C---:B------:R-:W-:Y:S01]  /*a6160*/  VIADD R16, R3.reuse, UR53 ;  /* 0x0000003503107c36 */ /* 0x040fe20008000000 */
[----:B------:R-:W-:Y:S01]  /*a6170*/  ISETP.LT.AND P2, PT, R26, UR69, !P4 ;  /* 0x000000451a007c0c */ /* 0x000fe2000e741270 */
[----:B------:R-:W1:Y:S01]  /*a6180*/  LDCU UR69, c[0x0][0x3b8] ;  /* 0x00007700ff4577ac */ /* 0x000e620008000800 */
[----:B------:R-:W1:Y:S01]  /*a6190*/  LDCU UR42, c[0x0][0x398] ;  /* 0x00007300ff2a77ac */ /* 0x000e620008000800 */
[----:B0-----:R-:W-:Y:S01]  /*a61a0*/  IMAD.WIDE R18, R3, 0x2, R12 ;  /* 0x0000000203127825 */ /* 0x001fe200078e020c */
[----:B------:R-:W0:Y:S03]  /*a61b0*/  LDCU UR53, c[0x0][0x39c] ;  /* 0x00007380ff3577ac */ /* 0x000e260008000800 */
[----:B------:R-:W-:Y:S01]  /*a61c0*/  VIADD R17, R24, 0x15 ;  /* 0x0000001518117836 */ /* 0x000fe20000000000 */
[----:B------:R1:W-:Y:S01]  /*a61d0*/  @P3 STG.E.U16 desc[UR8][R18.64], R21 ;  /* 0x0000001512003986 */ /* 0x0003e2000c101508 */
[----:B------:R-:W0:Y:S03]  /*a61e0*/  LDCU UR54, c[0x0][0x398] ;  /* 0x00007300ff3677ac */ /* 0x000e260008000800 */
[----:B------:R-:W-:Y:S01]  /*a61f0*/  ISETP.GE.AND P4, PT, R17, UR44, PT ;  /* 0x0000002c11007c0c */ /* 0x000fe2000bf86270 */
[----:B------:R-:W-:Y:S01]  /*a6200*/  VIADD R0, R16, UR68 ;  /* 0x0000004410007c36 */ /* 0x000fe20008000000 */
[----:B------:R-:W0:Y:S02]  /*a6210*/  LDCU UR68, c[0x0][0x39c] ;  /* 0x00007380ff4477ac */ /* 0x000e240008000800 */
[----:B------:R-:W-:Y:S01]  /*a6220*/  ISETP.LT.AND P6, PT, R27, UR38, !P4 ;  /* 0x000000261b007c0c */ /* 0x000fe2000e7c1270 */
[----:B-1----:R-:W-:Y:S01]  /*a6230*/  VIADD R21, R24, 0x16 ;  /* 0x0000001618157836 */ /* 0x002fe20000000000 */
[----:B------:R-:W-:Y:S01]  /*a6240*/  ISETP.LT.AND P3, PT, R26, UR30, !P4 ;  /* 0x0000001e1a007c0c */ /* 0x000fe2000e761270 */
[----:B------:R-:W-:Y:S01]  /*a6250*/  IMAD.WIDE R18, R3, 0x2, R14 ;  /* 0x0000000203127825 */ /* 0x000fe200078e020e */
[----:B------:R-:W1:Y:S02]  /*a6260*/  LDCU UR30, c[0x0][0x3b8] ;  /* 0x00007700ff1e77ac */ /* 0x000e640008000800 */
[----:B------:R-:W-:-:S02]  /*a6270*/  ISETP.GE.AND P4, PT, R21, UR70, PT ;  /* 0x0000004615007c0c */ /* 0x000fc4000bf86270 */
[----:B------:R-:W2:Y:S01]  /*a6280*/  LDL.LU R21, [R1+0x18] ;  /* 0x0000180001157983 */ /* 0x000ea20000300800 */
[----:B------:R-:W-:Y:S01]  /*a6290*/  VIADD R17, R0, UR6 ;  /* 0x0000000600117c36 */ /* 0x000fe20008000000 */
[----:B------:R-:W0:Y:S02]  /*a62a0*/  LDCU UR44, c[0x0][0x398] ;  /* 0x00007300ff2c77ac */ /* 0x000e240008000800 */
[----:B------:R1:W-:Y:S01]  /*a62b0*/  @P1 STG.E.U16 desc[UR8][R18.64], R20 ;  /* 0x0000001412001986 */ /* 0x0003e2000c101508 */
[----:B------:R-:W-:Y:S01]  /*a62c0*/  ISETP.LT.AND P1, PT, R27, UR67, !P4 ;  /* 0x000000431b007c0c */ /* 0x000fe2000e721270 */
[----:B------:R-:W-:Y:S01]  /*a62d0*/  VIADD R3, R17, UR33 ;  /* 0x0000002111037c36 */ /* 0x000fe20008000000 */
[----:B------:R-:W0:Y:S01]  /*a62e0*/  LDCU UR38, c[0x0][0x398] ;  /* 0x00007300ff2677ac */ /* 0x000e220008000800 */
[----:B------:R-:W0:Y:S01]  /*a62f0*/  LDCU UR6, c[0x0][0x39c] ;  /* 0x00007380ff0677ac */ /* 0x000e220008000800 */
[----:B------:R-:W0:Y:S01]  /*a6300*/  LDCU UR70, c[0x0][0x398] ;  /* 0x00007300ff4677ac */ /* 0x000e220008000800 */
[----:B-1----:R-:W-:Y:S01]  /*a6310*/  IMAD.WIDE R18, R16, 0x2, R12 ;  /* 0x0000000210127825 */ /* 0x002fe200078e020c */
[----:B------:R-:W-:-:S02]  /*a6320*/  IADD3 R20, PT, PT, R24, 0x17, RZ ;  /* 0x0000001718147810 */ /* 0x000fc40007ffe0ff */
[----:B------:R-:W-:Y:S01]  /*a6330*/  ISETP.LT.AND P4, PT, R26, UR31, !P4 ;  /* 0x0000001f1a007c0c */ /* 0x000fe2000e781270 */
[----:B------:R-:W1:Y:S01]  /*a6340*/  LDCU UR67, c[0x0][0x398] ;  /* 0x00007300ff4377ac */ /* 0x000e620008000800 */
[----:B------:R-:W0:Y:S01]  /*a6350*/  LDCU UR33, c[0x0][0x39c] ;  /* 0x00007380ff2177ac */ /* 0x000e220008000800 */
[----:B------:R-:W0:Y:S01]  /*a6360*/  LDCU UR31, c[0x0][0x3b8] ;  /* 0x00007700ff1f77ac */ /* 0x000e220008000800 */
[----:B--2---:R2:W-:Y:S01]  /*a6370*/  @P5 STG.E.U16 desc[UR8][R18.64], R21 ;  /* 0x0000001512005986 */ /* 0x0045e2000c101508 */
[----:B------:R-:W-:Y:S02]  /*a6380*/  PRMT R22, R21, 0x7632, R22 ;  /* 0x0000763215167816 */ /* 0x000fe40000000016 */
[----:B------:R-:W-:Y:S01]  /*a6390*/  ISETP.GE.AND P5, PT, R20, UR29, PT ;  /* 0x0000001d14007c0c */ /* 0x000fe2000bfa6270 */
[----:B------:R-:W0:Y:S01]  /*a63a0*/  LDCU UR29, c[0x0][0x398] ;  /* 0x00007300ff1d77ac */ /* 0x000e220008000800 */
[----:B--2---:R-:W-:-:S04]  /*a63b0*/  IMAD.WIDE R18, R16, 0x2, R14 ;  /* 0x0000000210127825 */ /* 0x004fc800078e020e */
[C---:B------:R-:W-:Y:S01]  /*a63c0*/  IMAD.WIDE R20, R0.reuse, 0x2, R12 ;  /* 0x0000000200147825 */ /* 0x040fe200078e020c */
[----:B------:R2:W-:Y:S04]  /*a63d0*/  @P2 STG.E.U16 desc[UR8][R18.64], R22 ;  /* 0x0000001612002986 */ /* 0x0005e8000c101508 */
[----:B----4-:R4:W-:Y:S01]  /*a63e0*/  @P6 STG.E.U16 desc[UR8][R20.64], R7 ;  /* 0x0000000714006986 */ /* 0x0109e2000c101508 */
[----:B--2---:R-:W-:Y:S01]  /*a63f0*/  IMAD.WIDE R18, R0, 0x2, R14 ;  /* 0x0000000200127825 */ /* 0x004fe200078e020e */
[----:B----4-:R-:W-:-:S03]  /*a6400*/  PRMT R20, R7, 0x7632, R20 ;  /* 0x0000763207147816 */ /* 0x010fc60000000014 */
[----:B------:R-:W-:Y:S01]  /*a6410*/  VIADD R21, R24, 0x18 ;  /* 0x0000001818157836 */ /* 0x000fe20000000000 */
[----:B------:R-:W-:Y:S01]  /*a6420*/  ISETP.LT.AND P2, PT, R27, UR66, !P5 ;  /* 0x000000421b007c0c */ /* 0x000fe2000ef41270 */
[----:B------:R-:W2:Y:S04]  /*a6430*/  LDL.LU R7, [R1+0x348] ;  /* 0x0003480001077983 */ /* 0x000ea80000300800 */
[----:B------:R4:W-:Y:S01]  /*a6440*/  @P3 STG.E.U16 desc[UR8][R18.64], R20 ;  /* 0x0000001412003986 */ /* 0x0009e2000c101508 */
[----:B------:R-:W-:Y:S01]  /*a6450*/  ISETP.LT.AND P5, PT, R26, UR65, !P5 ;  /* 0x000000411a007c0c */ /* 0x000fe2000efa1270 */
[----:B------:R-:W-:Y:S01]  /*a6460*/  VIADD R16, R3, UR50 ;  /* 0x0000003203107c36 */ /* 0x000fe20008000000 */
[----:B------:R-:W-:Y:S01]  /*a6470*/  ISETP.GE.AND P6, PT, R21, UR43, PT ;  /* 0x0000002b15007c0c */ /* 0x000fe2000bfc6270 */
[----:B------:R-:W-:Y:S01]  /*a6480*/  VIADD R21, R24, 0x19 ;  /* 0x0000001918157836 */ /* 0x000fe20000000000 */
[----:B------:R-:W0:Y:S01]  /*a6490*/  LDCU UR66, c[0x0][0x398] ;  /* 0x00007300ff4277ac */ /* 0x000e220008000800 */
[----:B----4-:R-:W-:Y:S01]  /*a64a0*/  IMAD.WIDE R18, R17, 0x2, R12 ;  /* 0x0000000211127825 */ /* 0x010fe200078e020c */
[----:B------:R-:W-:Y:S01]  /*a64b0*/  PRMT R20, R29, 0x7632, R20 ;  /* 0x000076321d147816 */ /* 0x000fe20000000014 */
[----:B------:R-:W4:Y:S03]  /*a64c0*/  LDCU UR50, c[0x0][0x39c] ;  /* 0x00007380ff3277ac */ /* 0x000f260008000800 */
[----:B------:R0:W-:Y:S01]  /*a64d0*/  @P1 STG.E.U16 desc[UR8][R18.64], R29 ;  /* 0x0000001d12001986 */ /* 0x0001e2000c101508 */
[----:B------:R-:W-:Y:S01]  /*a64e0*/  ISETP.GE.AND P1, PT, R21, UR39, PT ;  /* 0x0000002715007c0c */ /* 0x000fe2000bf26270 */
[----:B------:R-:W-:Y:S01]  /*a64f0*/  VIADD R0, R16, UR63 ;  /* 0x0000003f10007c36 */ /* 0x000fe20008000000 */
[----:B------:R-:W-:Y:S01]  /*a6500*/  ISETP.LT.AND P3, PT, R27, UR10, !P6 ;  /* 0x0000000a1b007c0c */ /* 0x000fe2000f761270 */
[----:B------:R-:W-:Y:S01]  /*a6510*/  VIADD R22, R24, 0x1a ;  /* 0x0000001a18167836 */ /* 0x000fe20000000000 */
[----:B------:R-:W1:Y:S01]  /*a6520*/  LDCU UR43, c[0x0][0x398] ;  /* 0x00007300ff2b77ac */ /* 0x000e620008000800 */
[----:B------:R-:W1:Y:S01]  /*a6530*/  LDCU UR65, c[0x0][0x3b8] ;  /* 0x00007700ff4177ac */ /* 0x000e620008000800 */
[----:B0-----:R-:W-:Y:S01]  /*a6540*/  IMAD.WIDE R18, R17, 0x2, R14 ;  /* 0x0000000211127825 */ /* 0x001fe200078e020e */
[----:B------:R-:W2:Y:S01]  /*a6550*/  LDL.LU R29, [R1+0x36c] ;  /* 0x00036c00011d7983 */ /* 0x000ea20000300800 */
[----:B------:R-:W0:Y:S03]  /*a6560*/  LDCU UR10, c[0x0][0x398] ;  /* 0x00007300ff0a77ac */ /* 0x000e260008000800 */
[----:B------:R1:W-:Y:S01]  /*a6570*/  @P4 STG.E.U16 desc[UR8][R18.64], R20 ;  /* 0x0000001412004986 */ /* 0x0003e2000c101508 */
[----:B------:R-:W0:Y:S01]  /*a6580*/  LDCU UR63, c[0x0][0x39c] ;  /* 0x00007380ff3f77ac */ /* 0x000e220008000800 */
[----:B------:R-:W0:Y:S01]  /*a6590*/  LDCU UR39, c[0x0][0x398] ;  /* 0x00007300ff2777ac */ /* 0x000e220008000800 */
[----:B-1----:R-:W-:-:S04]  /*a65a0*/  IMAD.WIDE R18, R3, 0x2, R12 ;  /* 0x0000000203127825 */ /* 0x002fc800078e020c */
[----:B------:R-:W-:Y:S01]  /*a65b0*/  IMAD.WIDE R20, R3, 0x2, R14 ;  /* 0x0000000203147825 */ /* 0x000fe200078e020e */
[----:B------:R1:W-:Y:S04]  /*a65c0*/  @P2 STG.E.U16 desc[UR8][R18.64], R28 ;  /* 0x0000001c12002986 */ /* 0x0003e8000c101508 */
[----:B------:R0:W-:Y:S04]  /*a65d0*/  @P5 STG.E.U16 desc[UR8][R20.64], R23 ;  /* 0x0000001714005986 */ /* 0x0001e8000c101508 */
[----:B-1----:R-:W2:Y:S04]  /*a65e0*/  LDL.LU R28, [R1+0x34c] ;  /* 0x00034c00011c7983 */ /* 0x002ea80000300800 */
[----:B0-----:R-:W2:Y:S01]  /*a65f0*/  LDL R21, [R1+0x360] ;  /* 0x0003600001157983 */ /* 0x001ea20000100800 */
[----:B------:R-:W-:Y:S01]  /*a6600*/  IMAD.WIDE R18, R16, 0x2, R12 ;  /* 0x0000000210127825 */ /* 0x000fe200078e020c */
[----:B------:R-:W-:Y:S01]  /*a6610*/  ISETP.LT.AND P6, PT, R26, UR64, !P6 ;  /* 0x000000401a007c0c */ /* 0x000fe2000f7c1270 */
[----:B------:R-:W0:Y:S01]  /*a6620*/  LDCU UR64, c[0x0][0x3b8] ;  /* 0x00007700ff4077ac */ /* 0x000e220008000800 */
[----:B--2---:R-:W-:Y:S01]  /*a6630*/  PRMT R23, R21, 0x7632, R23 ;  /* 0x0000763215177816 */ /* 0x004fe20000000017 */
[----:B------:R-:W-:-:S02]  /*a6640*/  IMAD.WIDE R20, R16, 0x2, R14 ;  /* 0x0000000210147825 */ /* 0x000fc400078e020e */
[----:B------:R-:W2:Y:S04]  /*a6650*/  LDL.LU R16, [R1+0x360] ;  /* 0x0003600001107983 */ /* 0x000ea80000300800 */
[----:B--2---:R-:W-:Y:S04]  /*a6660*/  @P3 STG.E.U16 desc[UR8][R18.64], R16 ;  /* 0x0000001012003986 */ /* 0x004fe8000c101508 */
[----:B------:R1:W-:Y:S04]  /*a6670*/  @P6 STG.E.U16 desc[UR8][R20.64], R23 ;  /* 0x0000001714006986 */ /* 0x0003e8000c101508 */
[----:B-1----:R-:W2:Y:S01]  /*a6680*/  LDL R21, [R1+0x340] ;  /* 0x0003400001157983 */ /* 0x002ea20000100800 */
[C---:B------:R-:W-:Y:S01]  /*a6690*/  VIADD R17, R0.reuse, UR48 ;  /* 0x0000003000117c36 */ /* 0x040fe20008000000 */
[----:B------:R-:W-:Y:S01]  /*a66a0*/  ISETP.LT.AND P4, PT, R27, UR32, !P1 ;  /* 0x000000201b007c0c */ /* 0x000fe2000cf81270 */
[----:B------:R-:W-:Y:S01]  /*a66b0*/  IMAD.WIDE R18, R0, 0x2, R12 ;  /* 0x0000000200127825 */ /* 0x000fe200078e020c */
[----:B------:R-:W-:Y:S01]  /*a66c0*/  ISETP.LT.AND P1, PT, R26, UR52, !P1 ;  /* 0x000000341a007c0c */ /* 0x000fe2000cf21270 */
[----:B------:R-:W1:Y:S01]  /*a66d0*/  LDCU UR52, c[0x0][0x3b8] ;  /* 0x00007700ff3477ac */ /* 0x000e620008000800 */
[----:B--2---:R-:W-:Y:S01]  /*a66e0*/  PRMT R23, R21, 0x7632, R23 ;  /* 0x0000763215177816 */ /* 0x004fe20000000017 */
[----:B------:R-:W-:Y:S01]  /*a66f0*/  IMAD.WIDE R20, R0, 0x2, R14 ;  /* 0x0000000200147825 */ /* 0x000fe200078e020e */
[----:B------:R-:W-:Y:S01]  /*a6700*/  ISETP.GE.AND P2, PT, R22, UR22, PT ;  /* 0x0000001616007c0c */ /* 0x000fe2000bf46270 */
[----:B------:R-:W2:Y:S01]  /*a6710*/  LDL.LU R0, [R1+0x340] ;  /* 0x0003400001007983 */ /* 0x000ea20000300800 */
[----:B------:R-:W0:Y:S01]  /*a6720*/  LDCU UR32, c[0x0][0x398] ;  /* 0x00007300ff2077ac */ /* 0x000e220008000800 */
[----:B------:R-:W-:Y:S01]  /*a6730*/  VIADD R3, R17, UR51 ;  /* 0x0000003311037c36 */ /* 0x000fe20008000000 */
[----:B------:R-:W-:Y:S01]  /*a6740*/  ISETP.LT.AND P5, PT, R27, UR62, !P2 ;  /* 0x0000003e1b007c0c */ /* 0x000fe2000d7a1270 */
[----:B------:R-:W-:Y:S01]  /*a6750*/  VIADD R22, R24, 0x1b ;  /* 0x0000001b18167836 */ /* 0x000fe20000000000 */
[----:B------:R-:W0:Y:S01]  /*a6760*/  LDCU UR48, c[0x0][0x39c] ;  /* 0x00007380ff3077ac */ /* 0x000e220008000800 */
[----:B------:R-:W0:Y:S01]  /*a6770*/  LDCU UR22, c[0x0][0x398] ;  /* 0x00007300ff1677ac */ /* 0x000e220008000800 */
[----:B--2---:R2:W-:Y:S01]  /*a6780*/  @P4 STG.E.U16 desc[UR8][R18.64], R0 ;  /* 0x0000000012004986 */ /* 0x0045e2000c101508 */
[----:B------:R-:W-:Y:S01]  /*a6790*/  IADD3 R16, PT, PT, R3, UR20, RZ ;  /* 0x0000001403107c10 */ /* 0x000fe2000fffe0ff */
[----:B------:R-:W0:Y:S02]  /*a67a0*/  LDCU UR62, c[0x0][0x398] ;  /* 0x00007300ff3e77ac */ /* 0x000e240008000800 */
[----:B------:R1:W-:Y:S01]  /*a67b0*/  @P1 STG.E.U16 desc[UR8][R20.64], R23 ;  /* 0x0000001714001986 */ /* 0x0003e2000c101508 */
[----:B------:R-:W-:Y:S01]  /*a67c0*/  ISETP.LT.AND P2, PT, R26, UR27, !P2 ;  /* 0x0000001b1a007c0c */ /* 0x000fe2000d741270 */
[----:B------:R-:W0:Y:S01]  /*a67d0*/  LDCU UR27, c[0x0][0x3b8] ;  /* 0x00007700ff1b77ac */ /* 0x000e220008000800 */
[----:B------:R-:W-:Y:S01]  /*a67e0*/  ISETP.GE.AND P3, PT, R22, UR49, PT ;  /* 0x0000003116007c0c */ /* 0x000fe2000bf66270 */
[----:B------:R-:W0:Y:S01]  /*a67f0*/  LDCU UR51, c[0x0][0x39c] ;  /* 0x00007380ff3377ac */ /* 0x000e220008000800 */
[----:B--2---:R-:W-:Y:S01]  /*a6800*/  IMAD.WIDE R18, R17, 0x2, R12 ;  /* 0x0000000211127825 */ /* 0x004fe200078e020c */
[----:B------:R-:W2:Y:S01]  /*a6810*/  LDCU UR20, c[0x0][0x39c] ;  /* 0x00007380ff1477ac */ /* 0x000ea20008000800 */
[----:B-1----:R-:W2:Y:S02]  /*a6820*/  LDL R21, [R1+0x364] ;  /* 0x0003640001157983 */ /* 0x002ea40000100800 */
[----:B------:R-:W-:Y:S01]  /*a6830*/  VIADD R0, R16, UR57 ;  /* 0x0000003910007c36 */ /* 0x000fe20008000000 */
[----:B------:R-:W-:Y:S01]  /*a6840*/  ISETP.LT.AND P6, PT, R27, UR61, !P3 ;  /* 0x0000003d1b007c0c */ /* 0x000fe2000dfc1270 */
[----:B------:R-:W-:Y:S01]  /*a6850*/  VIADD R22, R24, 0x1c ;  /* 0x0000001c18167836 */ /* 0x000fe20000000000 */
[----:B------:R-:W1:Y:S01]  /*a6860*/  LDCU UR49, c[0x0][0x398] ;  /* 0x00007300ff3177ac */ /* 0x000e620008000800 */
[----:B--2---:R-:W-:Y:S01]  /*a6870*/  PRMT R23, R21, 0x7632, R23 ;  /* 0x0000763215177816 */ /* 0x004fe20000000017 */
[----:B------:R-:W-:Y:S01]  /*a6880*/  IMAD.WIDE R20, R17, 0x2, R14 ;  /* 0x0000000211147825 */ /* 0x000fe200078e020e */
[----:B------:R-:W2:Y:S01]  /*a6890*/  LDCU UR61, c[0x0][0x398] ;  /* 0x00007300ff3d77ac */ /* 0x000ea20008000800 */
[----:B------:R-:W2:Y:S01]  /*a68a0*/  LDL.LU R17, [R1+0x364] ;  /* 0x0003640001117983 */ /* 0x000ea20000300800 */
[----:B------:R-:W0:Y:S03]  /*a68b0*/  LDCU UR57, c[0x0][0x39c] ;  /* 0x00007380ff3977ac */ /* 0x000e260008000800 */
[----:B--2---:R-:W-:Y:S04]  /*a68c0*/  @P5 STG.E.U16 desc[UR8][R18.64], R17 ;  /* 0x0000001112005986 */ /* 0x004fe8000c101508 */
[----:B------:R2:W-:Y:S04]  /*a68d0*/  @P2 STG.E.U16 desc[UR8][R20.64], R23 ;  /* 0x0000001714002986 */ /* 0x0005e8000c101508 */
[----:B--2---:R-:W2:Y:S01]  /*a68e0*/  LDL R21, [R1+0x344] ;  /* 0x0003440001157983 */ /* 0x004ea20000100800 */
        /* <DEDUP_REMOVED lines=8> */
[----:B--2---:R-:W2:Y:S01]  /*a6970*/  LDL R21, [R1+0x368] ;  /* 0x0003680001157983 */ /* 0x004ea20000100800 */
[----:B------:R-:W-:Y:S01]  /*a6980*/  IMAD.WIDE R18, R16, 0x2, R12 ;  /* 0x0000000210127825 */ /* 0x000fe200078e020c */
[----:B------:R-:W-:Y:S01]  /*a6990*/  ISETP.GE.AND P4, PT, R22, UR37, PT ;  /* 0x0000002516007c0c */ /* 0x000fe2000bf86270 */
[----:B------:R-:W0:Y:S02]  /*a69a0*/  LDCU UR37, c[0x0][0x398] ;  /* 0x00007300ff2577ac */ /* 0x000e240008000800 */
[----:B------:R-:W-:Y:S01]  /*a69b0*/  VIADD R22, R24, 0x1d ;  /* 0x0000001d18167836 */ /* 0x000fe20000000000 */
[----:B------:R-:W-:Y:S01]  /*a69c0*/  ISETP.LT.AND P1, PT, R27, UR45, !P4 ;  /* 0x0000002d1b007c0c */ /* 0x000fe2000e721270 */
[----:B------:R-:W-:Y:S01]  /*a69d0*/  VIADD R17, R0, UR36 ;  /* 0x0000002400117c36 */ /* 0x000fe20008000000 */
[----:B------:R-:W-:Y:S01]  /*a69e0*/  ISETP.LT.AND P4, PT, R26, UR59, !P4 ;  /* 0x0000003b1a007c0c */ /* 0x000fe2000e781270 */
[----:B------:R-:W0:Y:S01]  /*a69f0*/  LDCU UR59, c[0x0][0x3b8] ;  /* 0x00007700ff3b77ac */ /* 0x000e220008000800 */
[----:B--2---:R-:W-:Y:S01]  /*a6a00*/  PRMT R23, R21, 0x7632, R23 ;  /* 0x0000763215177816 */ /* 0x004fe20000000017 */
[----:B------:R-:W-:Y:S01]  /*a6a10*/  IMAD.WIDE R20, R16, 0x2, R14 ;  /* 0x0000000210147825 */ /* 0x000fe200078e020e */
[----:B------:R-:W-:Y:S01]  /*a6a20*/  ISETP.GE.AND P5, PT, R22, UR58, PT ;  /* 0x0000003a16007c0c */ /* 0x000fe2000bfa6270 */
[----:B------:R-:W2:Y:S01]  /*a6a30*/  LDL.LU R16, [R1+0x368] ;  /* 0x0003680001107983 */ /* 0x000ea20000300800 */
[----:B------:R-:W0:Y:S01]  /*a6a40*/  LDCU UR45, c[0x0][0x398] ;  /* 0x00007300ff2d77ac */ /* 0x000e220008000800 */
[----:B------:R-:W-:Y:S01]  /*a6a50*/  VIADD R22, R24, 0x1e ;  /* 0x0000001e18167836 */ /* 0x000fe20000000000 */
[----:B------:R-:W-:-:S02]  /*a6a60*/  ISETP.LT.AND P2, PT, R27, UR47, !P5 ;  /* 0x0000002f1b007c0c */ /* 0x000fc4000ef41270 */
[----:B------:R-:W-:Y:S01]  /*a6a70*/  ISETP.LT.AND P5, PT, R26, UR35, !P5 ;  /* 0x000000231a007c0c */ /* 0x000fe2000efa1270 */
[----:B------:R-:W-:Y:S01]  /*a6a80*/  VIADD R3, R17, UR12 ;  /* 0x0000000c11037c36 */ /* 0x000fe20008000000 */
[----:B------:R-:W-:Y:S01]  /*a6a90*/  ISETP.GE.AND P6, PT, R22, UR28, PT ;  /* 0x0000001c16007c0c */ /* 0x000fe2000bfc6270 */
[----:B------:R-:W-:Y:S01]  /*a6aa0*/  VIADD R22, R24, 0x1f ;  /* 0x0000001f18167836 */ /* 0x000fe20000000000 */
[----:B------:R-:W0:Y:S02]  /*a6ab0*/  LDCU UR35, c[0x0][0x3b8] ;  /* 0x00007700ff2377ac */ /* 0x000e240008000800 */
[----:B------:R-:W-:Y:S02]  /*a6ac0*/  ISETP.LT.AND P3, PT, R27, UR60, !P6 ;  /* 0x0000003c1b007c0c */ /* 0x000fe4000f761270 */
[----:B------:R-:W-:Y:S01]  /*a6ad0*/  ISETP.LT.AND P6, PT, R26, UR4, !P6 ;  /* 0x000000041a007c0c */ /* 0x000fe2000f7c1270 */
[----:B------:R-:W0:Y:S01]  /*a6ae0*/  LDCU UR58, c[0x0][0x398] ;  /* 0x00007300ff3a77ac */ /* 0x000e220008000800 */
[----:B------:R-:W0:Y:S01]  /*a6af0*/  LDCU UR47, c[0x0][0x398] ;  /* 0x00007300ff2f77ac */ /* 0x000e220008000800 */
[----:B------:R-:W0:Y:S01]  /*a6b00*/  LDCU UR36, c[0x0][0x39c] ;  /* 0x00007380ff2477ac */ /* 0x000e220008000800 */
[----:B------:R-:W0:Y:S01]  /*a6b10*/  LDCU UR28, c[0x0][0x398] ;  /* 0x00007300ff1c77ac */ /* 0x000e220008000800 */
[----:B------:R-:W0:Y:S01]  /*a6b20*/  LDCU UR60, c[0x0][0x398] ;  /* 0x00007300ff3c77ac */ /* 0x000e220008000800 */
[----:B------:R-:W0:Y:S01]  /*a6b30*/  LDCU UR12, c[0x0][0x39c] ;  /* 0x00007380ff0c77ac */ /* 0x000e220008000800 */
[----:B------:R-:W0:Y:S01]  /*a6b40*/  LDCU UR4, c[0x0][0x3b8] ;  /* 0x00007700ff0477ac */ /* 0x000e220008000800 */
[----:B--2---:R2:W-:Y:S01]  /*a6b50*/  @P1 STG.E.U16 desc[UR8][R18.64], R16 ;  /* 0x0000001012001986 */ /* 0x0045e2000c101508 */
[----:B------:R-:W-:-:S03]  /*a6b60*/  ISETP.GE.AND P1, PT, R22, UR76, PT ;  /* 0x0000004c16007c0c */ /* 0x000fc6000bf26270 */
[----:B------:R0:W-:Y:S01]  /*a6b70*/  @P4 STG.E.U16 desc[UR8][R20.64], R23 ;  /* 0x0000001714004986 */ /* 0x0001e2000c101508 */
[----:B------:R-:W-:Y:S01]  /*a6b80*/  ISETP.LT.AND P4, PT, R27, UR24, !P1 ;  /* 0x000000181b007c0c */ /* 0x000fe2000cf81270 */
[C---:B--2---:R-:W-:Y:S01]  /*a6b90*/  IMAD.WIDE R18, R0.reuse, 0x2, R12 ;  /* 0x0000000200127825 */ /* 0x044fe200078e020c */
[----:B------:R-:W2:Y:S01]  /*a6ba0*/  LDCU UR76, c[0x0][0x398] ;  /* 0x00007300ff4c77ac */ /* 0x000ea20008000800 */
[----:B0-----:R-:W-:Y:S02]  /*a6bb0*/  PRMT R23, R7, 0x7632, R23 ;  /* 0x0000763207177816 */ /* 0x001fe40000000017 */
[----:B------:R-:W-:Y:S01]  /*a6bc0*/  IMAD.WIDE R20, R0, 0x2, R14 ;  /* 0x0000000200147825 */ /* 0x000fe200078e020e */
[----:B------:R-:W-:Y:S01]  /*a6bd0*/  ISETP.LT.AND P1, PT, R26, UR77, !P1 ;  /* 0x0000004d1a007c0c */ /* 0x000fe2000cf21270 */
[----:B------:R0:W-:Y:S01]  /*a6be0*/  @P2 STG.E.U16 desc[UR8][R18.64], R7 ;  /* 0x0000000712002986 */ /* 0x0001e2000c101508 */
[----:B------:R-:W1:Y:S03]  /*a6bf0*/  LDCU UR24, c[0x0][0x398] ;  /* 0x00007300ff1877ac */ /* 0x000e660008000800 */
[----:B------:R2:W-:Y:S01]  /*a6c00*/  @P5 STG.E.U16 desc[UR8][R20.64], R23 ;  /* 0x0000001714005986 */ /* 0x0005e2000c101508 */
[----:B------:R-:W-:Y:S01]  /*a6c10*/  VIADD R16, R3, UR75 ;  /* 0x0000004b03107c36 */ /* 0x000fe20008000000 */
[----:B------:R-:W1:Y:S01]  /*a6c20*/  LDCU UR75, c[0x0][0x39c] ;  /* 0x00007380ff4b77ac */ /* 0x000e620008000800 */
[----:B------:R-:W-:Y:S01]  /*a6c30*/  VIADD R22, R24, 0x20 ;  /* 0x0000002018167836 */ /* 0x000fe20000000000 */
[----:B------:R-:W1:Y:S01]  /*a6c40*/  LDCU UR77, c[0x0][0x3b8] ;  /* 0x00007700ff4d77ac */ /* 0x000e620008000800 */
[----:B0-----:R-:W-:Y:S01]  /*a6c50*/  IMAD.WIDE R18, R17, 0x2, R12 ;  /* 0x0000000211127825 */ /* 0x001fe200078e020c */
[----:B------:R-:W3:Y:S01]  /*a6c60*/  LDL.LU R7, [R1+0x308] ;  /* 0x0003080001077983 */ /* 0x000ee20000300800 */
[----:B--2---:R-:W-:-:S02]  /*a6c70*/  PRMT R23, R29, 0x7632, R23 ;  /* 0x000076321d177816 */ /* 0x004fc40000000017 */
[----:B------:R-:W-:Y:S01]  /*a6c80*/  IMAD.WIDE R20, R17, 0x2, R14 ;  /* 0x0000000211147825 */ /* 0x000fe200078e020e */
[----:B------:R0:W-:Y:S04]  /*a6c90*/  @P3 STG.E.U16 desc[UR8][R18.64], R29 ;  /* 0x0000001d12003986 */ /* 0x0001e8000c101508 */
[----:B------:R2:W-:Y:S01]  /*a6ca0*/  @P6 STG.E.U16 desc[UR8][R20.64], R23 ;  /* 0x0000001714006986 */ /* 0x0005e2000c101508 */
[----:B0-----:R-:W-:-:S03]  /*a6cb0*/  IMAD.WIDE R18, R3, 0x2, R12 ;  /* 0x0000000203127825 */ /* 0x001fc600078e020c */
[----:B------:R-:W3:Y:S01]  /*a6cc0*/  LDL.LU R29, [R1+0x32c] ;  /* 0x00032c00011d7983 */ /* 0x000ee20000300800 */
[----:B--2---:R-:W-:Y:S01]  /*a6cd0*/  PRMT R23, R28, 0x7632, R23 ;  /* 0x000076321c177816 */ /* 0x004fe20000000017 */
[----:B------:R-:W-:Y:S02]  /*a6ce0*/  IMAD.WIDE R20, R3, 0x2, R14 ;  /* 0x0000000203147825 */ /* 0x000fe400078e020e */
[----:B------:R0:W-:Y:S04]  /*a6cf0*/  @P4 STG.E.U16 desc[UR8][R18.64], R28 ;  /* 0x0000001c12004986 */ /* 0x0001e8000c101508 */
[----:B------:R2:W-:Y:S04]  /*a6d00*/  @P1 STG.E.U16 desc[UR8][R20.64], R23 ;  /* 0x0000001714001986 */ /* 0x0005e8000c101508 */
[----:B0-----:R-:W3:Y:S04]  /*a6d10*/  LDL.LU R28, [R1+0x30c] ;  /* 0x00030c00011c7983 */ /* 0x001ee80000300800 */
[----:B--2---:R-:W2:Y:S01]  /*a6d20*/  LDL R21, [R1+0x320] ;  /* 0x0003200001157983 */ /* 0x004ea20000100800 */
[C---:B------:R-:W-:Y:S01]  /*a6d30*/  IADD3 R0, PT, PT, R16.reuse, UR56, RZ ;  /* 0x0000003810007c10 */ /* 0x040fe2000fffe0ff */
[----:B------:R-:W-:Y:S01]  /*a6d40*/  IMAD.WIDE R18, R16, 0x2, R12 ;  /* 0x0000000210127825 */ /* 0x000fe200078e020c */
[----:B------:R-:W-:Y:S01]  /*a6d50*/  ISETP.GE.AND P2, PT, R22, UR73, PT ;  /* 0x0000004916007c0c */ /* 0x000fe2000bf46270 */
[----:B------:R-:W0:Y:S03]  /*a6d60*/  LDCU UR73, c[0x0][0x398] ;  /* 0x00007300ff4977ac */ /* 0x000e260008000800 */
[----:B------:R-:W-:-:S02]  /*a6d70*/  ISETP.LT.AND P5, PT, R27, UR74, !P2 ;  /* 0x0000004a1b007c0c */ /* 0x000fc4000d7a1270 */
[----:B--2---:R-:W-:Y:S01]  /*a6d80*/  PRMT R23, R21, 0x7632, R23 ;  /* 0x0000763215177816 */ /* 0x004fe20000000017 */
[----:B------:R-:W-:Y:S01]  /*a6d90*/  IMAD.WIDE R20, R16, 0x2, R14 ;  /* 0x0000000210147825 */ /* 0x000fe200078e020e */
[----:B------:R-:W2:Y:S01]  /*a6da0*/  LDCU UR74, c[0x0][0x398] ;  /* 0x00007300ff4a77ac */ /* 0x000ea20008000800 */
[----:B------:R-:W2:Y:S01]  /*a6db0*/  LDL.LU R16, [R1+0x320] ;  /* 0x0003200001107983 */ /* 0x000ea20000300800 */
[----:B------:R-:W-:Y:S01]  /*a6dc0*/  ISETP.LT.AND P2, PT, R26, UR25, !P2 ;  /* 0x000000191a007c0c */ /* 0x000fe2000d741270 */
[----:B------:R-:W-:Y:S01]  /*a6dd0*/  VIADD R17, R0, UR34 ;  /* 0x0000002200117c36 */ /* 0x000fe20008000000 */
[----:B------:R-:W0:Y:S01]  /*a6de0*/  LDCU UR25, c[0x0][0x3b8] ;  /* 0x00007700ff1977ac */ /* 0x000e220008000800 */
[----:B------:R-:W0:Y:S04]  /*a6df0*/  LDCU UR56, c[0x0][0x39c] ;  /* 0x00007380ff3877ac */ /* 0x000e280008000800 */
[----:B--2---:R-:W-:Y:S01]  /*a6e00*/  @P5 STG.E.U16 desc[UR8][R18.64], R16 ;  /* 0x0000001012005986 */ /* 0x004fe2000c101508 */
[----:B------:R-:W-:Y:S01]  /*a6e10*/  VIADD R22, R24, 0x21 ;  /* 0x0000002118167836 */ /* 0x000fe20000000000 */
[----:B------:R-:W2:Y:S04]  /*a6e20*/  LDCU UR34, c[0x0][0x39c] ;  /* 0x00007380ff2277ac */ /* 0x000ea80008000800 */
[----:B------:R0:W-:Y:S04]  /*a6e30*/  @P2 STG.E.U16 desc[UR8][R20.64], R23 ;  /* 0x0000001714002986 */ /* 0x0001e8000c101508 */
[----:B0-----:R-:W2:Y:S01]  /*a6e40*/  LDL R21, [R1+0x300] ;  /* 0x0003000001157983 */ /* 0x001ea20000100800 */
        /* <DEDUP_REMOVED lines=9> */
[C---:B---3--:R-:W-:Y:S01]  /*a6ee0*/  VIADD R3, R17.reuse, UR26 ;  /* 0x0000001a11037c36 */ /* 0x048fe20008000000 */
[----:B------:R-:W3:Y:S05]  /*a6ef0*/  LDCU UR72, c[0x0][0x3b8] ;  /* 0x00007700ff4877ac */ /* 0x000eea0008000800 */
        /* <DEDUP_REMOVED lines=14> */
[C---:B------:R-:W-:Y:S01]  /*a6fe0*/  VIADD R16, R3.reuse, UR69 ;  /* 0x0000004503107c36 */ /* 0x040fe20008000000 */
[----:B------:R-:W0:Y:S05]  /*a6ff0*/  LDCU UR71, c[0x0][0x3b8] ;  /* 0x00007700ff4777ac */ /* 0x000e2a0008000800 */
        /* <DEDUP_REMOVED lines=23> */
[----:B------:R-:W0:Y:S02]  /*a7170*/  LDCU UR68, c[0x0][0x398] ;  /* 0x00007300ff4477ac */ /* 0x000e240008000800 */
[----:B------:R-:W-:Y:S01]  /*a7180*/  VIADD R22, R24, 0x25 ;  /* 0x0000002518167836 */ /* 0x000fe20000000000 */
[----:B------:R-:W-:Y:S01]  /*a7190*/  ISETP.LT.AND P3, PT, R27, UR44, !P6 ;  /* 0x0000002c1b007c0c */ /* 0x000fe2000f761270 */
[----:B------:R-:W0:Y:S01]  /*a71a0*/  LDCU UR44, c[0x0][0x398] ;  /* 0x00007300ff2c77ac */ /* 0x000e220008000800 */
[----:B------:R-:W-:-:S02]  /*a71b0*/  ISETP.LT.AND P6, PT, R26, UR38, !P6 ;  /* 0x000000261a007c0c */ /* 0x000fc4000f7c1270 */
[----:B--2---:R-:W-:Y:S01]  /*a71c0*/  PRMT R23, R21, 0x7632, R23 ;  /* 0x0000763215177816 */ /* 0x004fe20000000017 */
[----:B------:R-:W-:Y:S01]  /*a71d0*/  IMAD.WIDE R20, R16, 0x2, R14 ;  /* 0x0000000210147825 */ /* 0x000fe200078e020e */
[----:B------:R-:W-:Y:S01]  /*a71e0*/  ISETP.GE.AND P1, PT, R22, UR6, PT ;  /* 0x0000000616007c0c */ /* 0x000fe2000bf26270 */
[----:B------:R-:W2:Y:S01]  /*a71f0*/  LDL.LU R16, [R1+0x328] ;  /* 0x0003280001107983 */ /* 0x000ea20000300800 */
[----:B------:R-:W-:Y:S01]  /*a7200*/  IADD3 R17, PT, PT, R0, UR31, RZ ;  /* 0x0000001f00117c10 */ /* 0x000fe2000fffe0ff */
[----:B------:R-:W-:Y:S01]  /*a7210*/  VIADD R22, R24, 0x26 ;  /* 0x0000002618167836 */ /* 0x000fe20000000000 */
[C---:B------:R-:W-:Y:S01]  /*a7220*/  ISETP.LT.AND P4, PT, R27.reuse, UR70, !P1 ;  /* 0x000000461b007c0c */ /* 0x040fe2000cf81270 */
[----:B------:R-:W0:Y:S01]  /*a7230*/  LDCU UR38, c[0x0][0x3b8] ;  /* 0x00007700ff2677ac */ /* 0x000e220008000800 */
[----:B------:R-:W-:Y:S02]  /*a7240*/  ISETP.LT.AND P1, PT, R26, UR67, !P1 ;  /* 0x000000431a007c0c */ /* 0x000fe4000cf21270 */
[----:B------:R-:W-:Y:S01]  /*a7250*/  ISETP.GE.AND P2, PT, R22, UR33, PT ;  /* 0x0000002116007c0c */ /* 0x000fe2000bf46270 */
[----:B------:R-:W-:Y:S01]  /*a7260*/  VIADD R22, R24, 0x27 ;  /* 0x0000002718167836 */ /* 0x000fe20000000000 */
[----:B------:R-:W0:Y:S02]  /*a7270*/  LDCU UR67, c[0x0][0x3b8] ;  /* 0x00007700ff4377ac */ /* 0x000e240008000800 */
[----:B------:R-:W-:-:S02]  /*a7280*/  ISETP.LT.AND P5, PT, R27, UR29, !P2 ;  /* 0x0000001d1b007c0c */ /* 0x000fc4000d7a1270 */
[----:B------:R-:W-:Y:S01]  /*a7290*/  ISETP.LT.AND P2, PT, R26, UR66, !P2 ;  /* 0x000000421a007c0c */ /* 0x000fe2000d741270 */
[----:B------:R-:W-:Y:S01]  /*a72a0*/  VIADD R3, R17, UR65 ;  /* 0x0000004111037c36 */ /* 0x000fe20008000000 */
        /* <DEDUP_REMOVED lines=8> */
[----:B----4-:R-:W-:-:S03]  /*a7330*/  ISETP.GE.AND P3, PT, R22, UR50, PT ;  /* 0x0000003216007c0c */ /* 0x010fc6000bf66270 */
[----:B------:R4:W-:Y:S01]  /*a7340*/  @P6 STG.E.U16 desc[UR8][R20.64], R23 ;  /* 0x0000001714006986 */ /* 0x0009e2000c101508 */
[----:B------:R-:W-:Y:S01]  /*a7350*/  ISETP.LT.AND P6, PT, R27, UR43, !P3 ;  /* 0x0000002b1b007c0c */ /* 0x000fe2000dfc1270 */
[C---:B--2---:R-:W-:Y:S01]  /*a7360*/  IMAD.WIDE R18, R0.reuse, 0x2, R12 ;  /* 0x0000000200127825 */ /* 0x044fe200078e020c */
[----:B------:R-:W2:Y:S01]  /*a7370*/  LDCU UR50, c[0x0][0x398] ;  /* 0x00007300ff3277ac */ /* 0x000ea20008000800 */
[----:B----4-:R-:W-:Y:S02]  /*a7380*/  PRMT R23, R7, 0x7632, R23 ;  /* 0x0000763207177816 */ /* 0x010fe40000000017 */
[----:B------:R-:W-:Y:S01]  /*a7390*/  IMAD.WIDE R20, R0, 0x2, R14 ;  /* 0x0000000200147825 */ /* 0x000fe200078e020e */
[----:B------:R-:W-:Y:S01]  /*a73a0*/  ISETP.LT.AND P3, PT, R26, UR10, !P3 ;  /* 0x0000000a1a007c0c */ /* 0x000fe2000df61270 */
[----:B------:R4:W-:Y:S01]  /*a73b0*/  @P4 STG.E.U16 desc[UR8][R18.64], R7 ;  /* 0x0000000712004986 */ /* 0x0009e2000c101508 */
[----:B------:R-:W0:Y:S03]  /*a73c0*/  LDCU UR43, c[0x0][0x398] ;  /* 0x00007300ff2b77ac */ /* 0x000e260008000800 */
[----:B------:R1:W-:Y:S01]  /*a73d0*/  @P1 STG.E.U16 desc[UR8][R20.64], R23 ;  /* 0x0000001714001986 */ /* 0x0003e2000c101508 */
[----:B------:R-:W-:Y:S01]  /*a73e0*/  VIADD R16, R3, UR64 ;  /* 0x0000004003107c36 */ /* 0x000fe20008000000 */
[----:B------:R-:W0:Y:S01]  /*a73f0*/  LDCU UR64, c[0x0][0x39c] ;  /* 0x00007380ff4077ac */ /* 0x000e220008000800 */
[----:B------:R-:W-:Y:S01]  /*a7400*/  VIADD R22, R24, 0x28 ;  /* 0x0000002818167836 */ /* 0x000fe20000000000 */
[----:B------:R-:W0:Y:S01]  /*a7410*/  LDCU UR10, c[0x0][0x3b8] ;  /* 0x00007700ff0a77ac */ /* 0x000e220008000800 */
[----:B----4-:R-:W-:Y:S01]  /*a7420*/  IMAD.WIDE R18, R17, 0x2, R12 ;  /* 0x0000000211127825 */ /* 0x010fe200078e020c */
[----:B------:R-:W4:Y:S01]  /*a7430*/  LDL.LU R7, [R1+0x318] ;  /* 0x0003180001077983 */ /* 0x000f220000300800 */
[----:B-1----:R-:W-:-:S02]  /*a7440*/  PRMT R23, R29, 0x7632, R23 ;  /* 0x000076321d177816 */ /* 0x002fc40000000017 */
[----:B------:R-:W-:Y:S01]  /*a7450*/  IMAD.WIDE R20, R17, 0x2, R14 ;  /* 0x0000000211147825 */ /* 0x000fe200078e020e */
[----:B------:R1:W-:Y:S04]  /*a7460*/  @P5 STG.E.U16 desc[UR8][R18.64], R29 ;  /* 0x0000001d12005986 */ /* 0x0003e8000c101508 */
[----:B------:R0:W-:Y:S01]  /*a7470*/  @P2 STG.E.U16 desc[UR8][R20.64], R23 ;  /* 0x0000001714002986 */ /* 0x0001e2000c101508 */
[----:B-1----:R-:W-:-:S03]  /*a7480*/  IMAD.WIDE R18, R3, 0x2, R12 ;  /* 0x0000000203127825 */ /* 0x002fc600078e020c */
[----:B------:R-:W2:Y:S01]  /*a7490*/  LDL.LU R29, [R1+0x33c] ;  /* 0x00033c00011d7983 */ /* 0x000ea20000300800 */
[----:B0-----:R-:W-:Y:S01]  /*a74a0*/  PRMT R23, R28, 0x7632, R23 ;  /* 0x000076321c177816 */ /* 0x001fe20000000017 */
[----:B------:R-:W-:Y:S02]  /*a74b0*/  IMAD.WIDE R20, R3, 0x2, R14 ;  /* 0x0000000203147825 */ /* 0x000fe400078e020e */
[----:B------:R0:W-:Y:S04]  /*a74c0*/  @P6 STG.E.U16 desc[UR8][R18.64], R28 ;  /* 0x0000001c12006986 */ /* 0x0001e8000c101508 */
[----:B------:R1:W-:Y:S04]  /*a74d0*/  @P3 STG.E.U16 desc[UR8][R20.64], R23 ;  /* 0x0000001714003986 */ /* 0x0003e8000c101508 */
[----:B0-----:R-:W2:Y:S04]  /*a74e0*/  LDL.LU R28, [R1+0x31c] ;  /* 0x00031c00011c7983 */ /* 0x001ea80000300800 */
[----:B-1----:R-:W2:Y:S01]  /*a74f0*/  LDL R21, [R1+0x330] ;  /* 0x0003300001157983 */ /* 0x002ea20000100800 */
[----:B------:R-:W-:Y:S01]  /*a7500*/  VIADD R0, R16, UR52 ;  /* 0x0000003410007c36 */ /* 0x000fe20008000000 */
[----:B------:R-:W-:Y:S01]  /*a7510*/  ISETP.GE.AND P4, PT, R22, UR63, PT ;  /* 0x0000003f16007c0c */ /* 0x000fe2000bf86270 */
[----:B------:R-:W-:Y:S01]  /*a7520*/  IMAD.WIDE R18, R16, 0x2, R12 ;  /* 0x0000000210127825 */ /* 0x000fe200078e020c */
[----:B------:R-:W0:Y:S02]  /*a7530*/  LDCU UR63, c[0x0][0x398] ;  /* 0x00007300ff3f77ac */ /* 0x000e240008000800 */
[----:B------:R-:W-:-:S02]  /*a7540*/  ISETP.LT.AND P1, PT, R27, UR39, !P4 ;  /* 0x000000271b007c0c */ /* 0x000fc4000e721270 */
[----:B------:R-:W-:Y:S02]  /*a7550*/  ISETP.LT.AND P4, PT, R26, UR32, !P4 ;  /* 0x000000201a007c0c */ /* 0x000fe4000e781270 */
[----:B--2---:R-:W-:Y:S01]  /*a7560*/  PRMT R23, R21, 0x7632, R23 ;  /* 0x0000763215177816 */ /* 0x004fe20000000017 */
[----:B------:R-:W-:Y:S01]  /*a7570*/  IMAD.WIDE R20, R16, 0x2, R14 ;  /* 0x0000000210147825 */ /* 0x000fe200078e020e */
[----:B------:R-:W1:Y:S01]  /*a7580*/  LDCU UR39, c[0x0][0x398] ;  /* 0x00007300ff2777ac */ /* 0x000e620008000800 */
[----:B------:R-:W2:Y:S02]  /*a7590*/  LDL.LU R16, [R1+0x330] ;  /* 0x0003300001107983 */ /* 0x000ea40000300800 */
[----:B------:R-:W-:Y:S01]  /*a75a0*/  VIADD R17, R0, UR27 ;  /* 0x0000001b00117c36 */ /* 0x000fe20008000000 */
[----:B------:R-:W0:Y:S01]  /*a75b0*/  LDCU UR32, c[0x0][0x3b8] ;  /* 0x00007700ff2077ac */ /* 0x000e220008000800 */
[----:B------:R-:W0:Y:S02]  /*a75c0*/  LDCU UR52, c[0x0][0x39c] ;  /* 0x00007380ff3477ac */ /* 0x000e240008000800 */
[----:B--2---:R-:W-:Y:S01]  /*a75d0*/  @P1 STG.E.U16 desc[UR8][R18.64], R16 ;  /* 0x0000001012001986 */ /* 0x004fe2000c101508 */
[----:B------:R-:W-:Y:S01]  /*a75e0*/  VIADD R22, R24, 0x29 ;  /* 0x0000002918167836 */ /* 0x000fe20000000000 */
[----:B------:R-:W2:Y:S02]  /*a75f0*/  LDCU UR27, c[0x0][0x39c] ;  /* 0x00007380ff1b77ac */ /* 0x000ea40008000800 */
        /* <DEDUP_REMOVED lines=8> */
[C---:B------:R-:W-:Y:S01]  /*a7680*/  IADD3 R3, PT, PT, R17.reuse, UR40, RZ ;  /* 0x0000002811037c10 */ /* 0x040fe2000fffe0ff */
[----:B------:R-:W2:Y:S01]  /*a7690*/  LDL.LU R0, [R1+0x310] ;  /* 0x0003100001007983 */ /* 0x000ea20000300800 */
[----:B------:R-:W-:Y:S01]  /*a76a0*/  ISETP.LT.AND P5, PT, R26, UR62, !P5 ;  /* 0x0000003e1a007c0c */ /* 0x000fe2000efa1270 */
[----:B------:R-:W-:Y:S01]  /*a76b0*/  VIADD R22, R24, 0x2a ;  /* 0x0000002a18167836 */ /* 0x000fe20000000000 */
[----:B------:R-:W0:Y:S01]  /*a76c0*/  LDCU UR62, c[0x0][0x3b8] ;  /* 0x00007700ff3e77ac */ /* 0x000e220008000800 */
[----:B------:R-:W0:Y:S01]  /*a76d0*/  LDCU UR22, c[0x0][0x398] ;  /* 0x00007300ff1677ac */ /* 0x000e220008000800 */
[----:B------:R-:W0:Y:S03]  /*a76e0*/  LDCU UR40, c[0x0][0x39c] ;  /* 0x00007380ff2877ac */ /* 0x000e260008000800 */
[----:B--2---:R-:W-:Y:S06]  /*a76f0*/  @P2 STG.E.U16 desc[UR8][R18.64], R0 ;  /* 0x0000000012002986 */ /* 0x004fec000c101508 */
[----:B------:R2:W-:Y:S04]  /*a7700*/  @P5 STG.E.U16 desc[UR8][R20.64], R23 ;  /* 0x0000001714005986 */ /* 0x0005e8000c101508 */
[----:B--2---:R-:W2:Y:S01]  /*a7710*/  LDL R21, [R1+0x334] ;  /* 0x0003340001157983 */ /* 0x004ea20000100800 */
        /* <DEDUP_REMOVED lines=66> */
[----:B------:R-:W-:Y:S01]  /*a7b40*/  IADD3 R16, PT, PT, R3, UR25, RZ ;  /* 0x0000001903107c10 */ /* 0x000fe2000fffe0ff */
[----:B------:R-:W2:Y:S01]  /*a7b50*/  LDCU UR75, c[0x0][0x398] ;  /* 0x00007300ff4b77ac */ /* 0x000ea20008000800 */
[----:B----4-:R-:W-:Y:S01]  /*a7b60*/  PRMT R23, R7, 0x7632, R23 ;  /* 0x0000763207177816 */ /* 0x010fe20000000017 */
[----:B------:R-:W-:Y:S01]  /*a7b70*/  IMAD.WIDE R20, R0, 0x2, R14 ;  /* 0x0000000200147825 */ /* 0x000fe200078e020e */
[----:B------:R-:W-:Y:S01]  /*a7b80*/  ISETP.LT.AND P5, PT, R26, UR74, !P5 ;  /* 0x0000004a1a007c0c */ /* 0x000fe2000efa1270 */
[----:B------:R4:W-:Y:S01]  /*a7b90*/  @P6 STG.E.U16 desc[UR8][R18.64], R7 ;  /* 0x0000000712006986 */ /* 0x0009e2000c101508 */
[----:B------:R-:W0:Y:S03]  /*a7ba0*/  LDCU UR73, c[0x0][0x398] ;  /* 0x00007300ff4977ac */ /* 0x000e260008000800 */
[----:B------:R1:W-:Y:S01]  /*a7bb0*/  @P3 STG.E.U16 desc[UR8][R20.64], R23 ;  /* 0x0000001714003986 */ /* 0x0003e2000c101508 */
[----:B---3--:R-:W-:Y:S01]  /*a7bc0*/  VIADD R0, R16, UR72 ;  /* 0x0000004810007c36 */ /* 0x008fe20008000000 */
[----:B------:R-:W3:Y:S01]  /*a7bd0*/  LDCU UR25, c[0x0][0x39c] ;  /* 0x00007380ff1977ac */ /* 0x000ee20008000800 */
[----:B------:R-:W-:Y:S01]  /*a7be0*/  VIADD R22, R24, 0x30 ;  /* 0x0000003018167836 */ /* 0x000fe20000000000 */
[----:B------:R-:W0:Y:S01]  /*a7bf0*/  LDCU UR74, c[0x0][0x3b8] ;  /* 0x00007700ff4a77ac */ /* 0x000e220008000800 */
[----:B----4-:R-:W-:Y:S01]  /*a7c00*/  IMAD.WIDE R18, R17, 0x2, R12 ;  /* 0x0000000211127825 */ /* 0x010fe200078e020c */
[----:B------:R-:W4:Y:S01]  /*a7c10*/  LDL.LU R7, [R1+0x2c8] ;  /* 0x0002c80001077983 */ /* 0x000f220000300800 */
[----:B------:R-:W0:Y:S01]  /*a7c20*/  LDCU UR72, c[0x0][0x39c] ;  /* 0x00007380ff4877ac */ /* 0x000e220008000800 */
[----:B-1----:R-:W-:Y:S01]  /*a7c30*/  PRMT R23, R29, 0x7632, R23 ;  /* 0x000076321d177816 */ /* 0x002fe20000000017 */
        /* <DEDUP_REMOVED lines=11> */
[----:B------:R-:W-:Y:S01]  /*a7cf0*/  IMAD.WIDE R18, R16, 0x2, R12 ;  /* 0x0000000210127825 */ /* 0x000fe200078e020c */
[----:B------:R-:W-:Y:S01]  /*a7d00*/  ISETP.GE.AND P6, PT, R22, UR56, PT ;  /* 0x0000003816007c0c */ /* 0x000fe2000bfc6270 */
[----:B------:R-:W0:Y:S03]  /*a7d10*/  LDCU UR56, c[0x0][0x398] ;  /* 0x00007300ff3877ac */ /* 0x000e260008000800 */
[----:B------:R-:W-:-:S02]  /*a7d20*/  ISETP.LT.AND P3, PT, R27, UR16, !P6 ;  /* 0x000000101b007c0c */ /* 0x000fc4000f761270 */
[----:B--2---:R-:W-:Y:S01]  /*a7d30*/  PRMT R23, R21, 0x7632, R23 ;  /* 0x0000763215177816 */ /* 0x004fe20000000017 */
[----:B------:R-:W-:Y:S01]  /*a7d40*/  IMAD.WIDE R20, R16, 0x2, R14 ;  /* 0x0000000210147825 */ /* 0x000fe200078e020e */
[----:B------:R-:W1:Y:S01]  /*a7d50*/  LDCU UR16, c[0x0][0x398] ;  /* 0x00007300ff1077ac */ /* 0x000e620008000800 */
        /* <DEDUP_REMOVED lines=47> */
[----:B------:R-:W-:Y:S01]  /*a8050*/  IADD3 R0, PT, PT, R16, UR67, RZ ;  /* 0x0000004310007c10 */ /* 0x000fe2000fffe0ff */
        /* <DEDUP_REMOVED lines=73> */
[----:B------:R-:W-:Y:S01]  /*a84f0*/  ISETP.LT.AND P2, PT, R26, UR22, !P2 ;  /* 0x000000161a007c0c */ /* 0x000fe2000d741270 */
[----:B------:R-:W1:Y:S01]  /*a8500*/  LDCU UR62, c[0x0][0x39c] ;  /* 0x00007380ff3e77ac */ /* 0x000e620008000800 */
[----:B--2---:R-:W-:Y:S01]  /*a8510*/  PRMT R23, R21, 0x7632, R23 ;  /* 0x0000763215177816 */ /* 0x004fe20000000017 */
[----:B------:R-:W-:Y:S01]  /*a8520*/  IMAD.WIDE R20, R16, 0x2, R14 ;  /* 0x0000000210147825 */ /* 0x000fe200078e020e */
[----:B------:R-:W-:Y:S01]  /*a8530*/  IADD3 R17, PT, PT, R0, UR61, RZ ;  /* 0x0000003d00117c10 */ /* 0x000fe2000fffe0ff */
[----:B------:R-:W2:Y:S01]  /*a8540*/  LDL.LU R16, [R1+0x2f0] ;  /* 0x0002f00001107983 */ /* 0x000ea20000300800 */
[----:B------:R-:W0:Y:S01]  /*a8550*/  LDCU UR48, c[0x0][0x398] ;  /* 0x00007300ff3077ac */ /* 0x000e220008000800 */
[----:B------:R-:W-:Y:S01]  /*a8560*/  VIADD R22, R24, 0x39 ;  /* 0x0000003918167836 */ /* 0x000fe20000000000 */
[----:B------:R-:W0:Y:S01]  /*a8570*/  LDCU UR22, c[0x0][0x3b8] ;  /* 0x00007700ff1677ac */ /* 0x000e220008000800 */
[----:B------:R-:W0:Y:S02]  /*a8580*/  LDCU UR61, c[0x0][0x39c] ;  /* 0x00007380ff3d77ac */ /* 0x000e240008000800 */
[----:B--2---:R-:W-:Y:S04]  /*a8590*/  @P5 STG.E.U16 desc[UR8][R18.64], R16 ;  /* 0x0000001012005986 */ /* 0x004fe8000c101508 */
        /* <DEDUP_REMOVED lines=62> */
[----:B------:R-:W-:Y:S01]  /*a8980*/  IADD3 R3, PT, PT, R17, UR74, RZ ;  /* 0x0000004a11037c10 */ /* 0x000fe2000fffe0ff */
[----:B------:R-:W-:Y:S01]  /*a8990*/  VIADD R22, R24, 0x3e ;  /* 0x0000003e18167836 */ /* 0x000fe20000000000 */
[----:B------:R-:W-:Y:S01]  /*a89a0*/  ISETP.LT.AND P4, PT, R27, UR12, !P1 ;  /* 0x0000000c1b007c0c */ /* 0x000fe2000cf81270 */
[----:B------:R-:W0:Y:S01]  /*a89b0*/  LDCU UR36, c[0x0][0x398] ;  /* 0x00007300ff2477ac */ /* 0x000e220008000800 */
[----:B------:R-:W-:-:S02]  /*a89c0*/  ISETP.LT.AND P1, PT, R26, UR76, !P1 ;  /* 0x0000004c1a007c0c */ /* 0x000fc4000cf21270 */
        /* <DEDUP_REMOVED lines=13> */
[----:B---3--:R-:W-:-:S03]  /*a8aa0*/  ISETP.GE.AND P3, PT, R22, UR25, PT ;  /* 0x0000001916007c0c */ /* 0x008fc6000bf66270 */
        /* <DEDUP_REMOVED lines=8> */
[----:B------:R-:W4:Y:S03]  /*a8b30*/  LDCU UR56, c[0x0][0x398] ;  /* 0x00007300ff3877ac */ /* 0x000f260008000800 */
[----:B------:R0:W-:Y:S01]  /*a8b40*/  @P1 STG.E.U16 desc[UR8][R20.64], R23 ;  /* 0x0000001714001986 */ /* 0x0001e2000c101508 */
[----:B------:R-:W-:Y:S01]  /*a8b50*/  VIADD R16, R3, UR55 ;  /* 0x0000003703107c36 */ /* 0x000fe20008000000 */
[----:B------:R-:W1:Y:S01]  /*a8b60*/  LDCU UR55, c[0x0][0x39c] ;  /* 0x00007380ff3777ac */ /* 0x000e620008000800 */
[----:B------:R-:W-:Y:S01]  /*a8b70*/  VIADD R22, R24, 0x40 ;  /* 0x0000004018167836 */ /* 0x000fe20000000000 */
[----:B------:R-:W1:Y:S01]  /*a8b80*/  LDCU UR16, c[0x0][0x3b8] ;  /* 0x00007700ff1077ac */ /* 0x000e620008000800 */
[----:B---3--:R-:W-:Y:S01]  /*a8b90*/  IMAD.WIDE R18, R17, 0x2, R12 ;  /* 0x0000000211127825 */ /* 0x008fe200078e020c */
[----:B------:R-:W3:Y:S01]  /*a8ba0*/  LDL.LU R7, [R1+0x288] ;  /* 0x0002880001077983 */ /* 0x000ee20000300800 */
[----:B0-----:R-:W-:-:S02]  /*a8bb0*/  PRMT R23, R29, 0x7632, R23 ;  /* 0x000076321d177816 */ /* 0x001fc40000000017 */
[----:B------:R-:W-:Y:S01]  /*a8bc0*/  IMAD.WIDE R20, R17, 0x2, R14 ;  /* 0x0000000211147825 */ /* 0x000fe200078e020e */
[----:B------:R0:W-:Y:S04]  /*a8bd0*/  @P5 STG.E.U16 desc[UR8][R18.64], R29 ;  /* 0x0000001d12005986 */ /* 0x0001e8000c101508 */
[----:B------:R1:W-:Y:S01]  /*a8be0*/  @P2 STG.E.U16 desc[UR8][R20.64], R23 ;  /* 0x0000001714002986 */ /* 0x0003e2000c101508 */
[----:B0-----:R-:W-:-:S03]  /*a8bf0*/  IMAD.WIDE R18, R3, 0x2, R12 ;  /* 0x0000000203127825 */ /* 0x001fc600078e020c */
[----:B------:R-:W2:Y:S01]  /*a8c00*/  LDL.LU R29, [R1+0x2ac] ;  /* 0x0002ac00011d7983 */ /* 0x000ea20000300800 */
[----:B-1----:R-:W-:Y:S01]  /*a8c10*/  PRMT R23, R28, 0x7632, R23 ;  /* 0x000076321c177816 */ /* 0x002fe20000000017 */
        /* <DEDUP_REMOVED lines=106> */
[----:B---3--:R-:W-:Y:S02]  /*a92c0*/  PRMT R23, R7, 0x7632, R23 ;  /* 0x0000763207177816 */ /* 0x008fe40000000017 */
        /* <DEDUP_REMOVED lines=9> */
[----:B---3--:R-:W-:Y:S01]  /*a9360*/  IMAD.WIDE R18, R17, 0x2, R12 ;  /* 0x0000000211127825 */ /* 0x008fe200078e020c */
[----:B------:R-:W3:Y:S01]  /*a9370*/  LDL.LU R7, [R1+0x298] ;  /* 0x0002980001077983 */ /* 0x000ee20000300800 */
        /* <DEDUP_REMOVED lines=12> */
[C---:B------:R-:W-:Y:S01]  /*a9440*/  IADD3 R0, PT, PT, R16.reuse, UR49, RZ ;  /* 0x0000003110007c10 */ /* 0x040fe2000fffe0ff */
        /* <DEDUP_REMOVED lines=85> */
[----:B----4-:R-:W-:Y:S01]  /*a99a0*/  ISETP.LT.AND P6, PT, R26, UR56, !P6 ;  /* 0x000000381a007c0c */ /* 0x010fe2000f7c1270 */
[----:B------:R-:W-:Y:S01]  /*a99b0*/  VIADD R3, R17, UR16 ;  /* 0x0000001011037c36 */ /* 0x000fe20008000000 */
[----:B------:R-:W4:Y:S01]  /*a99c0*/  LDCU UR24, c[0x0][0x398] ;  /* 0x00007300ff1877ac */ /* 0x000f220008000800 */
        /* <DEDUP_REMOVED lines=138> */
[----:B---3--:R-:W-:Y:S01]  /*aa270*/  PRMT R23, R7, 0x7632, R23 ;  /* 0x0000763207177816 */ /* 0x008fe20000000017 */
        /* <DEDUP_REMOVED lines=92> */
[----:B----4-:R-:W-:Y:S01]  /*aa840*/  ISETP.LT.AND P5, PT, R27, UR24, !P2 ;  /* 0x000000181b007c0c */ /* 0x010fe2000d7a1270 */
[----:B------:R-:W-:Y:S01]  /*aa850*/  VIADD R17, R0, UR56 ;  /* 0x0000003800117c36 */ /* 0x000fe20008000000 */
[----:B------:R-:W-:Y:S01]  /*aa860*/  ISETP.LT.AND P2, PT, R26, UR77, !P2 ;  /* 0x0000004d1a007c0c */ /* 0x000fe2000d741270 */
[----:B------:R-:W4:Y:S01]  /*aa870*/  LDCU UR77, c[0x0][0x3b8] ;  /* 0x00007700ff4d77ac */ /* 0x000f220008000800 */
        /* <DEDUP_REMOVED lines=216> */
[C---:B----4-:R-:W-:Y:S01]  /*ab600*/  IADD3 R16, PT, PT, R3.reuse, UR77, RZ ;  /* 0x0000004d03107c10 */ /* 0x050fe2000fffe0ff */
[----:B------:R-:W2:Y:S01]  /*ab610*/  LDL.LU R17, [R1+0x234] ;  /* 0x0002340001117983 */ /* 0x000ea20000300800 */
[----:B------:R-:W-:Y:S01]  /*ab620*/  ISETP.LT.AND P4, PT, R26, UR60, !P4 ;  /* 0x0000003c1a007c0c */ /* 0x000fe2000e781270 */
[----:B------:R-:W-:Y:S01]  /*ab630*/  VIADD R22, R24, 0x6b ;  /* 0x0000006b18167836 */ /* 0x000fe20000000000 */
[----:B------:R-:W4:Y:S01]  /*ab640*/  LDCU UR60, c[0x0][0x3b8] ;  /* 0x00007700ff3c77ac */ /* 0x000f220008000800 */
        /* <DEDUP_REMOVED lines=215> */
[----:B----4-:R-:W-:Y:S01]  /*ac3c0*/  VIADD R17, R0, UR60 ;  /* 0x0000003c00117c36 */ /* 0x010fe20008000000 */
[----:B------:R-:W4:Y:S01]  /*ac3d0*/  LDCU UR58, c[0x0][0x3b8] ;  /* 0x00007700ff3a77ac */ /* 0x000f220008000800 */
        /* <DEDUP_REMOVED lines=220> */
[----:B----4-:R-:W-:Y:S01]  /*ad1a0*/  VIADD R16, R3, UR58 ;  /* 0x0000003a03107c36 */ /* 0x010fe20008000000 */
[----:B------:R-:W4:Y:S01]  /*ad1b0*/  LDCU UR58, c[0x0][0x39c] ;  /* 0x00007380ff3a77ac */ /* 0x000f220008000800 */
        /* <DEDUP_REMOVED lines=478> */
[----:B----4-:R-:W-:Y:S01]  /*aefa0*/  ISETP.LT.AND P4, PT, R26, UR47, !P4 ;  /* 0x0000002f1a007c0c */ /* 0x010fe2000e781270 */
        /* <DEDUP_REMOVED lines=424> */
[----:B------:R-:W-:Y:S01]  /*b0a30*/  VIADD R22, R24, 0xc1 ;  /* 0x000000c118167836 */ /* 0x000fe20000000000 */
[----:B------:R-:W0:Y:S03]  /*b0a40*/  LDCU UR64, c[0x0][0x398] ;  /* 0x00007300ff4077ac */ /* 0x000e260008000800 */
[----:B--2---:R-:W-:Y:S01]  /*b0a50*/  @P3 STG.E.U16 desc[UR8][R18.64], R16 ;  /* 0x0000001012003986 */ /* 0x004fe2000c101508 */
[----:B------:R-:W2:Y:S05]  /*b0a60*/  LDCU UR63, c[0x0][0x3b8] ;  /* 0x00007700ff3f77ac */ /* 0x000eaa0008000800 */
        /* <DEDUP_REMOVED lines=27> */
[C---:B----4-:R-:W-:Y:S01]  /*b0c20*/  VIADD R16, R3.reuse, UR37 ;  /* 0x0000002503107c36 */ /* 0x050fe20008000000 */
[----:B------:R-:W4:Y:S05]  /*b0c30*/  LDCU UR51, c[0x0][0x3b8] ;  /* 0x00007700ff3377ac */ /* 0x000f2a0008000800 */
        /* <DEDUP_REMOVED lines=92> */
[----:B------:R-:W-:Y:S01]  /*b1200*/  VIADD R22, R24, 0xc9 ;  /* 0x000000c918167836 */ /* 0x000fe20000000000 */
[----:B------:R-:W0:Y:S01]  /*b1210*/  LDCU UR25, c[0x0][0x398] ;  /* 0x00007300ff1977ac */ /* 0x000e220008000800 */
[----:B------:R-:W0:Y:S01]  /*b1220*/  LDCU UR56, c[0x0][0x3b8] ;  /* 0x00007700ff3877ac */ /* 0x000e220008000800 */
        /* <DEDUP_REMOVED lines=14> */
[----:B------:R-:W0:Y:S04]  /*b1310*/  LDCU UR72, c[0x0][0x398] ;  /* 0x00007300ff4877ac */ /* 0x000e280008000800 */
[----:B--2---:R2:W-:Y:S01]  /*b1320*/  @P6 STG.E.U16 desc[UR8][R18.64], R0 ;  /* 0x0000000012006986 */ /* 0x0045e2000c101508 */
[----:B------:R-:W-:Y:S01]  /*b1330*/  VIADD R16, R3, UR68 ;  /* 0x0000004403107c36 */ /* 0x000fe20008000000 */
[----:B------:R-:W-:Y:S01]  /*b1340*/  ISETP.GE.AND P4, PT, R22, UR46, PT ;  /* 0x0000002e16007c0c */ /* 0x000fe2000bf86270 */
[----:B------:R-:W0:Y:S03]  /*b1350*/  LDCU UR34, c[0x0][0x3b8] ;  /* 0x00007700ff2277ac */ /* 0x000e260008000800 */
[----:B------:R1:W-:Y:S01]  /*b1360*/  @P3 STG.E.U16 desc[UR8][R20.64], R23 ;  /* 0x0000001714003986 */ /* 0x0003e2000c101508 */
[----:B--2---:R-:W-:Y:S01]  /*b1370*/  IMAD.WIDE R18, R17, 0x2, R12 ;  /* 0x0000000211127825 */ /* 0x004fe200078e020c */
[----:B------:R-:W2:Y:S02]  /*b1380*/  LDCU UR46, c[0x0][0x398] ;  /* 0x00007300ff2e77ac */ /* 0x000ea40008000800 */
[----:B-1----:R-:W2:Y:S01]  /*b1390*/  LDL R21, [R1+0xb4] ;  /* 0x0000b40001157983 */ /* 0x002ea20000100800 */
[----:B------:R-:W-:Y:S01]  /*b13a0*/  ISETP.LT.AND P1, PT, R27, UR71, !P4 ;  /* 0x000000471b007c0c */ /* 0x000fe2000e721270 */
[----:B------:R-:W-:Y:S01]  /*b13b0*/  VIADD R22, R24, 0xcb ;  /* 0x000000cb18167836 */ /* 0x000fe20000000000 */
[----:B------:R-:W-:Y:S01]  /*b13c0*/  ISETP.LT.AND P4, PT, R26, UR26, !P4 ;  /* 0x0000001a1a007c0c */ /* 0x000fe2000e781270 */
[----:B------:R-:W-:Y:S01]  /*b13d0*/  VIADD R0, R16, UR6 ;  /* 0x0000000610007c36 */ /* 0x000fe20008000000 */
[----:B------:R-:W1:Y:S01]  /*b13e0*/  LDCU UR68, c[0x0][0x39c] ;  /* 0x00007380ff4477ac */ /* 0x000e620008000800 */
[----:B--2---:R-:W-:Y:S01]  /*b13f0*/  PRMT R23, R21, 0x7632, R23 ;  /* 0x0000763215177816 */ /* 0x004fe20000000017 */
[----:B------:R-:W-:Y:S01]  /*b1400*/  IMAD.WIDE R20, R17, 0x2, R14 ;  /* 0x0000000211147825 */ /* 0x000fe200078e020e */
[----:B------:R-:W-:Y:S01]  /*b1410*/  ISETP.GE.AND P5, PT, R22, UR42, PT ;  /* 0x0000002a16007c0c */ /* 0x000fe2000bfa6270 */
[----:B------:R-:W2:Y:S01]  /*b1420*/  LDL.LU R17, [R1+0xb4] ;  /* 0x0000b40001117983 */ /* 0x000ea20000300800 */
[----:B------:R-:W0:Y:S01]  /*b1430*/  LDCU UR6, c[0x0][0x39c] ;  /* 0x00007380ff0677ac */ /* 0x000e220008000800 */
[----:B------:R-:W-:Y:S01]  /*b1440*/  VIADD R22, R24, 0xcc ;  /* 0x000000cc18167836 */ /* 0x000fe20000000000 */
[----:B------:R-:W0:Y:S01]  /*b1450*/  LDCU UR71, c[0x0][0x398] ;  /* 0x00007300ff4777ac */ /* 0x000e220008000800 */
[----:B------:R-:W0:Y:S01]  /*b1460*/  LDCU UR42, c[0x0][0x398] ;  /* 0x00007300ff2a77ac */ /* 0x000e220008000800 */
[----:B------:R-:W0:Y:S01]  /*b1470*/  LDCU UR26, c[0x0][0x3b8] ;  /* 0x00007700ff1a77ac */ /* 0x000e220008000800 */
[----:B--2---:R-:W-:Y:S04]  /*b1480*/  @P1 STG.E.U16 desc[UR8][R18.64], R17 ;  /* 0x0000001112001986 */ /* 0x004fe8000c101508 */
[----:B------:R2:W-:Y:S04]  /*b1490*/  @P4 STG.E.U16 desc[UR8][R20.64], R23 ;  /* 0x0000001714004986 */ /* 0x0005e8000c101508 */
[----:B--2---:R-:W2:Y:S01]  /*b14a0*/  LDL R21, [R1+0x94] ;  /* 0x0000940001157983 */ /* 0x004ea20000100800 */
[----:B------:R-:W-:Y:S01]  /*b14b0*/  IMAD.WIDE R18, R3, 0x2, R12 ;  /* 0x0000000203127825 */ /* 0x000fe200078e020c */
[----:B------:R-:W-:Y:S01]  /*b14c0*/  ISETP.LT.AND P2, PT, R27, UR54, !P5 ;  /* 0x000000361b007c0c */ /* 0x000fe2000ef41270 */
[----:B------:R-:W0:Y:S01]  /*b14d0*/  LDCU UR54, c[0x0][0x398] ;  /* 0x00007300ff3677ac */ /* 0x000e220008000800 */
[----:B------:R-:W-:-:S02]  /*b14e0*/  ISETP.LT.AND P5, PT, R26, UR69, !P5 ;  /* 0x000000451a007c0c */ /* 0x000fc4000efa1270 */
[----:B------:R-:W-:Y:S02]  /*b14f0*/  ISETP.GE.AND P6, PT, R22, UR44, PT ;  /* 0x0000002c16007c0c */ /* 0x000fe4000bfc6270 */
[----:B--2---:R-:W-:Y:S01]  /*b1500*/  PRMT R23, R21, 0x7632, R23 ;  /* 0x0000763215177816 */ /* 0x004fe20000000017 */
[----:B------:R-:W-:Y:S01]  /*b1510*/  IMAD.WIDE R20, R3, 0x2, R14 ;  /* 0x0000000203147825 */ /* 0x000fe200078e020e */
[----:B------:R-:W2:Y:S01]  /*b1520*/  LDCU UR44, c[0x0][0x398] ;  /* 0x00007300ff2c77ac */ /* 0x000ea20008000800 */
[----:B------:R-:W2:Y:S02]  /*b1530*/  LDL.LU R3, [R1+0x94] ;  /* 0x0000940001037983 */ /* 0x000ea40000300800 */
[----:B------:R-:W-:Y:S01]  /*b1540*/  VIADD R17, R0, UR33 ;  /* 0x0000002100117c36 */ /* 0x000fe20008000000 */
[----:B------:R-:W0:Y:S01]  /*b1550*/  LDCU UR69, c[0x0][0x3b8] ;  /* 0x00007700ff4577ac */ /* 0x000e220008000800 */
[----:B------:R-:W-:Y:S01]  /*b1560*/  VIADD R22, R24, 0xcd ;  /* 0x000000cd18167836 */ /* 0x000fe20000000000 */
[C---:B------:R-:W-:Y:S01]  /*b1570*/  ISETP.LT.AND P3, PT, R27.reuse, UR38, !P6 ;  /* 0x000000261b007c0c */ /* 0x040fe2000f761270 */
[----:B--2---:R2:W-:Y:S03]  /*b1580*/  @P2 STG.E.U16 desc[UR8][R18.64], R3 ;  /* 0x0000000312002986 */ /* 0x0045e6000c101508 */
[----:B------:R-:W-:Y:S01]  /*b1590*/  ISETP.GE.AND P1, PT, R22, UR70, PT ;  /* 0x0000004616007c0c */ /* 0x000fe2000bf26270 */
[----:B------:R-:W0:Y:S01]  /*b15a0*/  LDCU UR33, c[0x0][0x39c] ;  /* 0x00007380ff2177ac */ /* 0x000e220008000800 */
[----:B------:R1:W-:Y:S01]  /*b15b0*/  @P5 STG.E.U16 desc[UR8][R20.64], R23 ;  /* 0x0000001714005986 */ /* 0x0003e2000c101508 */
[----:B------:R-:W0:Y:S01]  /*b15c0*/  LDCU UR38, c[0x0][0x398] ;  /* 0x00007300ff2677ac */ /* 0x000e220008000800 */
[----:B--2---:R-:W-:Y:S01]  /*b15d0*/  IMAD.WIDE R18, R16, 0x2, R12 ;  /* 0x0000000210127825 */ /* 0x004fe200078e020c */
[----:B------:R-:W-:Y:S01]  /*b15e0*/  ISETP.LT.AND P6, PT, R26, UR30, !P6 ;  /* 0x0000001e1a007c0c */ /* 0x000fe2000f7c1270 */
[----:B------:R-:W2:Y:S01]  /*b15f0*/  LDCU UR70, c[0x0][0x398] ;  /* 0x00007300ff4677ac */ /* 0x000ea20008000800 */
[----:B-1----:R-:W2:Y:S01]  /*b1600*/  LDL R21, [R1+0xb8] ;  /* 0x0000b80001157983 */ /* 0x002ea20000100800 */
        /* <DEDUP_REMOVED lines=8> */
[----:B------:R-:W-:Y:S01]  /*b1690*/  ISETP.LT.AND P1, PT, R26, UR31, !P1 ;  /* 0x0000001f1a007c0c */ /* 0x000fe2000cf21270 */
[----:B------:R-:W-:Y:S01]  /*b16a0*/  VIADD R22, R24, 0xcf ;  /* 0x000000cf18167836 */ /* 0x000fe20000000000 */
[C---:B------:R-:W-:Y:S01]  /*b16b0*/  ISETP.LT.AND P5, PT, R27.reuse, UR66, !P2 ;  /* 0x000000421b007c0c */ /* 0x040fe2000d7a1270 */
[----:B------:R-:W0:Y:S01]  /*b16c0*/  LDCU UR50, c[0x0][0x39c] ;  /* 0x00007380ff3277ac */ /* 0x000e220008000800 */
[----:B------:R-:W-:Y:S01]  /*b16d0*/  ISETP.LT.AND P2, PT, R26, UR65, !P2 ;  /* 0x000000411a007c0c */ /* 0x000fe2000d741270 */
[----:B------:R-:W0:Y:S01]  /*b16e0*/  LDCU UR67, c[0x0][0x398] ;  /* 0x00007300ff4377ac */ /* 0x000e220008000800 */
[----:B------:R-:W0:Y:S01]  /*b16f0*/  LDCU UR29, c[0x0][0x398] ;  /* 0x00007300ff1d77ac */ /* 0x000e220008000800 */
[----:B------:R-:W0:Y:S01]  /*b1700*/  LDCU UR31, c[0x0][0x3b8] ;  /* 0x00007700ff1f77ac */ /* 0x000e220008000800 */
[----:B------:R-:W0:Y:S01]  /*b1710*/  LDCU UR66, c[0x0][0x398] ;  /* 0x00007300ff4277ac */ /* 0x000e220008000800 */
[----:B------:R-:W0:Y:S01]  /*b1720*/  LDCU UR65, c[0x0][0x3b8] ;  /* 0x00007700ff4177ac */ /* 0x000e220008000800 */
[----:B--2---:R2:W-:Y:S01]  /*b1730*/  @P3 STG.E.U16 desc[UR8][R18.64], R16 ;  /* 0x0000001012003986 */ /* 0x0045e2000c101508 */
[----:B------:R-:W-:Y:S01]  /*b1740*/  ISETP.GE.AND P3, PT, R22, UR43, PT ;  /* 0x0000002b16007c0c */ /* 0x000fe2000bf66270 */
[----:B------:R-:W-:Y:S01]  /*b1750*/  VIADD R22, R24, 0xd0 ;  /* 0x000000d018167836 */ /* 0x000fe20000000000 */
[----:B------:R-:W0:Y:S01]  /*b1760*/  LDCU UR43, c[0x0][0x398] ;  /* 0x00007300ff2b77ac */ /* 0x000e220008000800 */
[----:B------:R3:W-:Y:S01]  /*b1770*/  @P6 STG.E.U16 desc[UR8][R20.64], R23 ;  /* 0x0000001714006986 */ /* 0x0007e2000c101508 */
[----:B------:R-:W-:Y:S01]  /*b1780*/  ISETP.LT.AND P6, PT, R27, UR10, !P3 ;  /* 0x0000000a1b007c0c */ /* 0x000fe2000dfc1270 */
[C---:B--2---:R-:W-:Y:S01]  /*b1790*/  IMAD.WIDE R18, R0.reuse, 0x2, R12 ;  /* 0x0000000200127825 */ /* 0x044fe200078e020c */
[----:B------:R-:W-:Y:S01]  /*b17a0*/  IADD3 R16, PT, PT, R3, UR63, RZ ;  /* 0x0000003f03107c10 */ /* 0x000fe2000fffe0ff */
[----:B------:R-:W2:Y:S01]  /*b17b0*/  LDCU UR63, c[0x0][0x39c] ;  /* 0x00007380ff3f77ac */ /* 0x000ea20008000800 */
[----:B---3--:R-:W-:Y:S01]  /*b17c0*/  PRMT R23, R7, 0x7632, R23 ;  /* 0x0000763207177816 */ /* 0x008fe20000000017 */
[----:B------:R-:W-:Y:S01]  /*b17d0*/  IMAD.WIDE R20, R0, 0x2, R14 ;  /* 0x0000000200147825 */ /* 0x000fe200078e020e */
[----:B------:R3:W-:Y:S01]  /*b17e0*/  @P4 STG.E.U16 desc[UR8][R18.64], R7 ;  /* 0x0000000712004986 */ /* 0x0007e2000c101508 */
[----:B------:R-:W-:Y:S01]  /*b17f0*/  ISETP.GE.AND P4, PT, R22, UR39, PT ;  /* 0x0000002716007c0c */ /* 0x000fe2000bf86270 */
[----:B------:R-:W0:Y:S01]  /*b1800*/  LDCU UR10, c[0x0][0x398] ;  /* 0x00007300ff0a77ac */ /* 0x000e220008000800 */
[----:B------:R-:W-:Y:S01]  /*b1810*/  VIADD R22, R24, 0xd1 ;  /* 0x000000d118167836 */ /* 0x000fe20000000000 */
[----:B------:R1:W-:Y:S01]  /*b1820*/  @P1 STG.E.U16 desc[UR8][R20.64], R23 ;  /* 0x0000001714001986 */ /* 0x0003e2000c101508 */
[----:B------:R-:W-:Y:S01]  /*b1830*/  PRMT R0, R29, 0x7632, R0 ;  /* 0x000076321d007816 */ /* 0x000fe20000000000 */
[----:B------:R-:W0:Y:S01]  /*b1840*/  LDCU UR39, c[0x0][0x398] ;  /* 0x00007300ff2777ac */ /* 0x000e220008000800 */
[C---:B---3--:R-:W-:Y:S01]  /*b1850*/  IMAD.WIDE R18, R17.reuse, 0x2, R12 ;  /* 0x0000000211127825 */ /* 0x048fe200078e020c */
[----:B------:R-:W3:Y:S03]  /*b1860*/  LDL.LU R7, [R1+0x44] ;  /* 0x0000440001077983 */ /* 0x000ee60000300800 */
[----:B-1----:R-:W-:Y:S01]  /*b1870*/  IMAD.WIDE R20, R17, 0x2, R14 ;  /* 0x0000000211147825 */ /* 0x002fe200078e020e */
[----:B------:R1:W-:Y:S01]  /*b1880*/  @P5 STG.E.U16 desc[UR8][R18.64], R29 ;  /* 0x0000001d12005986 */ /* 0x0003e2000c101508 */
[----:B------:R-:W-:Y:S01]  /*b1890*/  ISETP.GE.AND P5, PT, R22, UR22, PT ;  /* 0x0000001616007c0c */ /* 0x000fe2000bfa6270 */
[----:B------:R-:W0:Y:S01]  /*b18a0*/  LDCU UR22, c[0x0][0x39c] ;  /* 0x00007380ff1677ac */ /* 0x000e220008000800 */
[----:B------:R-:W-:Y:S01]  /*b18b0*/  VIADD R17, R24, 0xd2 ;  /* 0x000000d218117836 */ /* 0x000fe20000000000 */
[----:B------:R2:W-:Y:S01]  /*b18c0*/  @P2 STG.E.U16 desc[UR8][R20.64], R0 ;  /* 0x0000000014002986 */ /* 0x0005e2000c101508 */
[----:B------:R-:W-:Y:S01]  /*b18d0*/  ISETP.LT.AND P2, PT, R27, UR62, !P5 ;  /* 0x0000003e1b007c0c */ /* 0x000fe2000ef41270 */
[----:B------:R-:W0:Y:S02]  /*b18e0*/  LDCU UR62, c[0x0][0x398] ;  /* 0x00007300ff3e77ac */ /* 0x000e240008000800 */
[----:B------:R-:W3:Y:S01]  /*b18f0*/  LDL.LU R22, [R1+0x68] ;  /* 0x0000680001167983 */ /* 0x000ee20000300800 */
[----:B-1----:R-:W-:-:S03]  /*b1900*/  IMAD.WIDE R18, R3, 0x2, R12 ;  /* 0x0000000203127825 */ /* 0x002fc600078e020c */
[----:B------:R-:W3:Y:S01]  /*b1910*/  LDL.LU R23, [R1+0x48] ;  /* 0x0000480001177983 */ /* 0x000ee20000300800 */
[----:B--2---:R-:W-:-:S03]  /*b1920*/  PRMT R0, R28, 0x7632, R0 ;  /* 0x000076321c007816 */ /* 0x004fc60000000000 */
[----:B------:R1:W-:Y:S01]  /*b1930*/  @P6 STG.E.U16 desc[UR8][R18.64], R28 ;  /* 0x0000001c12006986 */ /* 0x0003e2000c101508 */
[C---:B------:R-:W-:Y:S02]  /*b1940*/  ISETP.LT.AND P6, PT, R26.reuse, UR27, !P5 ;  /* 0x0000001b1a007c0c */ /* 0x040fe4000efc1270 */
[----:B------:R-:W-:Y:S01]  /*b1950*/  ISETP.LT.AND P3, PT, R26, UR64, !P3 ;  /* 0x000000401a007c0c */ /* 0x000fe2000df61270 */
[----:B------:R-:W2:Y:S01]  /*b1960*/  LDL.LU R29, [R1+0x6c] ;  /* 0x00006c00011d7983 */ /* 0x000ea20000300800 */
[----:B------:R-:W-:Y:S02]  /*b1970*/  ISETP.GE.AND P5, PT, R17, UR49, PT ;  /* 0x0000003111007c0c */ /* 0x000fe4000bfa6270 */
[----:B------:R-:W-:Y:S01]  /*b1980*/  ISETP.LT.AND P1, PT, R27, UR32, !P4 ;  /* 0x000000201b007c0c */ /* 0x000fe2000e721270 */
[----:B------:R-:W-:Y:S01]  /*b1990*/  IMAD.WIDE R20, R3, 0x2, R14 ;  /* 0x0000000203147825 */ /* 0x000fe200078e020e */
[----:B------:R-:W0:Y:S01]  /*b19a0*/  LDCU UR64, c[0x0][0x3b8] ;  /* 0x00007700ff4077ac */ /* 0x000e220008000800 */
[----:B-1----:R-:W2:Y:S02]  /*b19b0*/  LDL.LU R28, [R1+0x4c] ;  /* 0x00004c00011c7983 */ /* 0x002ea40000300800 */
[----:B------:R-:W-:Y:S01]  /*b19c0*/  IMAD.WIDE R18, R16, 0x2, R12 ;  /* 0x0000000210127825 */ /* 0x000fe200078e020c */
[----:B------:R-:W1:Y:S01]  /*b19d0*/  LDCU UR49, c[0x0][0x39c] ;  /* 0x00007380ff3177ac */ /* 0x000e620008000800 */
[----:B------:R-:W2:Y:S01]  /*b19e0*/  LDL.LU R17, [R1+0x60] ;  /* 0x0000600001117983 */ /* 0x000ea20000300800 */
[----:B------:R-:W-:Y:S01]  /*b19f0*/  ISETP.LT.AND P4, PT, R26, UR52, !P4 ;  /* 0x000000341a007c0c */ /* 0x000fe2000e781270 */
[C---:B------:R-:W-:Y:S01]  /*b1a00*/  VIADD R3, R16.reuse, UR48 ;  /* 0x0000003010037c36 */ /* 0x040fe20008000000 */
[----:B------:R-:W0:Y:S01]  /*b1a10*/  LDCU UR32, c[0x0][0x398] ;  /* 0x00007300ff2077ac */ /* 0x000e220008000800 */
[----:B------:R0:W-:Y:S01]  /*b1a20*/  @P3 STG.E.U16 desc[UR8][R20.64], R0 ;  /* 0x0000000014003986 */ /* 0x0001e2000c101508 */
[----:B------:R-:W0:Y:S01]  /*b1a30*/  LDCU UR52, c[0x0][0x3b8] ;  /* 0x00007700ff3477ac */ /* 0x000e220008000800 */
[----:B------:R-:W0:Y:S01]  /*b1a40*/  LDCU UR27, c[0x0][0x398] ;  /* 0x00007300ff1b77ac */ /* 0x000e220008000800 */
[----:B------:R-:W0:Y:S01]  /*b1a50*/  LDCU UR48, c[0x0][0x3b8] ;  /* 0x00007700ff3077ac */ /* 0x000e220008000800 */
[----:B--2---:R2:W-:Y:S01]  /*b1a60*/  @P1 STG.E.U16 desc[UR8][R18.64], R17 ;  /* 0x0000001112001986 */ /* 0x0045e2000c101508 */
[----:B0-----:R-:W-:Y:S01]  /*b1a70*/  PRMT R0, R17, 0x7632, R0 ;  /* 0x0000763211007816 */ /* 0x001fe20000000000 */
[----:B--2---:R-:W-:-:S05]  /*b1a80*/  IMAD.WIDE R16, R16, 0x2, R14 ;  /* 0x0000000210107825 */ /* 0x004fca00078e020e */
[----:B------:R0:W-:Y:S04]  /*b1a90*/  @P4 STG.E.U16 desc[UR8][R16.64], R0 ;  /* 0x0000000010004986 */ /* 0x0001e8000c101508 */
[----:B0-----:R-:W2:Y:S01]  /*b1aa0*/  LDL.LU R17, [R1+0x40] ;  /* 0x0000400001117983 */ /* 0x001ea20000300800 */
[----:B------:R-:W-:Y:S02]  /*b1ab0*/  VIADD R21, R24, 0xd4 ;  /* 0x000000d418157836 */ /* 0x000fe40000000000 */
[----:B------:R-:W-:-:S03]  /*b1ac0*/  IMAD.WIDE R18, R3, 0x2, R12 ;  /* 0x0000000203127825 */ /* 0x000fc600078e020c */
[----:B------:R-:W-:Y:S01]  /*b1ad0*/  ISETP.GE.AND P4, PT, R21, UR58, PT ;  /* 0x0000003a15007c0c */ /* 0x000fe2000bf86270 */
[C---:B------:R-:W-:Y:S01]  /*b1ae0*/  VIADD R21, R24.reuse, 0xd5 ;  /* 0x000000d518157836 */ /* 0x040fe20000000000 */
[----:B------:R-:W-:Y:S01]  /*b1af0*/  ISETP.LT.AND P3, PT, R27, UR61, !P5 ;  /* 0x0000003d1b007c0c */ /* 0x000fe2000ef61270 */
[----:B------:R-:W-:Y:S01]  /*b1b00*/  VIADD R20, R24, 0xd3 ;  /* 0x000000d318147836 */ /* 0x000fe20000000000 */
[----:B--2---:R0:W-:Y:S02]  /*b1b10*/  @P2 STG.E.U16 desc[UR8][R18.64], R17 ;  /* 0x0000001112002986 */ /* 0x0041e4000c101508 */
[----:B------:R-:W-:Y:S01]  /*b1b20*/  ISETP.GE.AND P2, PT, R21, UR28, PT ;  /* 0x0000001c15007c0c */ /* 0x000fe2000bf46270 */
[----:B----4-:R-:W-:Y:S01]  /*b1b30*/  VIADD R0, R3, UR51 ;  /* 0x0000003303007c36 */ /* 0x010fe20008000000 */
[----:B------:R-:W-:Y:S01]  /*b1b40*/  ISETP.GE.AND P1, PT, R20, UR37, PT ;  /* 0x0000002514007c0c */ /* 0x000fe2000bf26270 */
[----:B------:R-:W2:Y:S01]  /*b1b50*/  LDL.LU R21, [R1+0x64] ;  /* 0x0000640001157983 */ /* 0x000ea20000300800 */
[----:B------:R-:W-:Y:S01]  /*b1b60*/  PRMT R20, R17, 0x7632, R20 ;  /* 0x0000763211147816 */ /* 0x000fe20000000014 */
[----:B------:R-:W4:Y:S01]  /*b1b70*/  LDCU UR58, c[0x0][0x39c] ;  /* 0x00007380ff3a77ac */ /* 0x000f220008000800 */
[----:B------:R-:W-:Y:S01]  /*b1b80*/  ISETP.LT.AND P5, PT, R26, UR40, !P5 ;  /* 0x000000281a007c0c */ /* 0x000fe2000efa1270 */
[----:B------:R-:W1:Y:S01]  /*b1b90*/  LDCU UR61, c[0x0][0x398] ;  /* 0x00007300ff3d77ac */ /* 0x000e620008000800 */
[----:B0-----:R-:W-:Y:S01]  /*b1ba0*/  IMAD.WIDE R16, R3, 0x2, R14 ;  /* 0x0000000203107825 */ /* 0x001fe200078e020e */
[----:B------:R-:W0:Y:S03]  /*b1bb0*/  LDCU UR37, c[0x0][0x398] ;  /* 0x00007300ff2577ac */ /* 0x000e260008000800 */
[----:B------:R-:W-:Y:S01]  /*b1bc0*/  IMAD.WIDE R18, R0, 0x2, R12 ;  /* 0x0000000200127825 */ /* 0x000fe200078e020c */
[----:B------:R1:W-:Y:S01]  /*b1bd0*/  @P6 STG.E.U16 desc[UR8][R16.64], R20 ;  /* 0x0000001410006986 */ /* 0x0003e2000c101508 */
[----:B------:R-:W-:Y:S01]  /*b1be0*/  ISETP.LT.AND P6, PT, R27, UR45, !P1 ;  /* 0x0000002d1b007c0c */ /* 0x000fe2000cfc1270 */
[----:B------:R-:W0:Y:S01]  /*b1bf0*/  LDCU UR28, c[0x0][0x398] ;  /* 0x00007300ff1c77ac */ /* 0x000e220008000800 */
[----:B------:R-:W-:Y:S01]  /*b1c00*/  ISETP.LT.AND P1, PT, R26, UR59, !P1 ;  /* 0x0000003b1a007c0c */ /* 0x000fe2000cf21270 */
[----:B------:R-:W-:Y:S01]  /*b1c10*/  VIADD R3, R24, 0xd6 ;  /* 0x000000d618037836 */ /* 0x000fe20000000000 */
[----:B------:R-:W0:Y:S01]  /*b1c20*/  LDCU UR51, c[0x0][0x3b8] ;  /* 0x00007700ff3377ac */ /* 0x000e220008000800 */
[----:B------:R-:W0:Y:S01]  /*b1c30*/  LDCU UR40, c[0x0][0x398] ;  /* 0x00007300ff2877ac */ /* 0x000e220008000800 */
[C---:B-1----:R-:W-:Y:S01]  /*b1c40*/  IMAD.WIDE R16, R0.reuse, 0x2, R14 ;  /* 0x0000000200107825 */ /* 0x042fe200078e020e */
[----:B------:R-:W-:Y:S01]  /*b1c50*/  IADD3 R20, PT, PT, R0, UR20, RZ ;  /* 0x0000001400147c10 */ /* 0x000fe2000fffe0ff */
[----:B------:R-:W1:Y:S01]  /*b1c60*/  LDCU UR20, c[0x0][0x39c] ;  /* 0x00007380ff1477ac */ /* 0x000e620008000800 */
[----:B---3--:R-:W-:Y:S01]  /*b1c70*/  PRMT R0, R7, 0x7632, R0 ;  /* 0x0000763207007816 */ /* 0x008fe20000000000 */
[----:B------:R-:W3:Y:S01]  /*b1c80*/  LDCU UR45, c[0x0][0x3b8] ;  /* 0x00007700ff2d77ac */ /* 0x000ee20008000800 */
[----:B------:R-:W0:Y:S01]  /*b1c90*/  LDCU UR59, c[0x0][0x398] ;  /* 0x00007300ff3b77ac */ /* 0x000e220008000800 */
[----:B--2---:R2:W-:Y:S01]  /*b1ca0*/  @P3 STG.E.U16 desc[UR8][R18.64], R21 ;  /* 0x0000001512003986 */ /* 0x0045e2000c101508 */
[----:B------:R-:W-:-:S02]  /*b1cb0*/  ISETP.GE.AND P3, PT, R3, UR76, PT ;  /* 0x0000004c03007c0c */ /* 0x000fc4000bf66270 */
[----:B--2---:R-:W-:-:S05]  /*b1cc0*/  PRMT R18, R21, 0x7632, R18 ;  /* 0x0000763215127816 */ /* 0x004fca0000000012 */
[----:B------:R2:W-:Y:S01]  /*b1cd0*/  @P5 STG.E.U16 desc[UR8][R16.64], R18 ;  /* 0x0000001210005986 */ /* 0x0005e2000c101508 */
[C---:B------:R-:W-:Y:S01]  /*b1ce0*/  ISETP.LT.AND P5, PT, R27.reuse, UR47, !P4 ;  /* 0x0000002f1b007c0c */ /* 0x040fe2000e7a1270 */
[----:B------:R-:W-:Y:S01]  /*b1cf0*/  VIADD R3, R20, UR57 ;  /* 0x0000003914037c36 */ /* 0x000fe20008000000 */
[----:B------:R-:W-:Y:S01]  /*b1d00*/  ISETP.LT.AND P4, PT, R26, UR35, !P4 ;  /* 0x000000231a007c0c */ /* 0x000fe2000e781270 */
[----:B------:R-:W-:Y:S01]  /*b1d10*/  VIADD R21, R24, 0xd7 ;  /* 0x000000d718157836 */ /* 0x000fe20000000000 */
[----:B------:R-:W0:Y:S01]  /*b1d20*/  LDCU UR47, c[0x0][0x398] ;  /* 0x00007300ff2f77ac */ /* 0x000e220008000800 */
[----:B------:R-:W0:Y:S01]  /*b1d30*/  LDCU UR57, c[0x0][0x398] ;  /* 0x00007300ff3977ac */ /* 0x000e220008000800 */
[C---:B--2---:R-:W-:Y:S01]  /*b1d40*/  IMAD.WIDE R18, R20.reuse, 0x2, R12 ;  /* 0x0000000214127825 */ /* 0x044fe200078e020c */
[----:B------:R-:W2:Y:S03]  /*b1d50*/  LDCU UR35, c[0x0][0x3b8] ;  /* 0x00007700ff2377ac */ /* 0x000ea60008000800 */
[----:B------:R-:W-:Y:S01]  /*b1d60*/  IMAD.WIDE R16, R20, 0x2, R14 ;  /* 0x0000000214107825 */ /* 0x000fe200078e020e */
[----:B------:R0:W-:Y:S04]  /*b1d70*/  @P6 STG.E.U16 desc[UR8][R18.64], R7 ;  /* 0x0000000712006986 */ /* 0x0001e8000c101508 */
[----:B------:R1:W-:Y:S01]  /*b1d80*/  @P1 STG.E.U16 desc[UR8][R16.64], R0 ;  /* 0x0000000010001986 */ /* 0x0003e2000c101508 */
[----:B------:R-:W-:-:S02]  /*b1d90*/  ISETP.LT.AND P1, PT, R27, UR60, !P2 ;  /* 0x0000003c1b007c0c */ /* 0x000fc4000d721270 */
[----:B------:R-:W-:Y:S01]  /*b1da0*/  PRMT R20, R22, 0x7632, R20 ;  /* 0x0000763216147816 */ /* 0x000fe20000000014 */
[C---:B0-----:R-:W-:Y:S01]  /*b1db0*/  IMAD.WIDE R18, R3.reuse, 0x2, R12 ;  /* 0x0000000203127825 */ /* 0x041fe200078e020c */
[----:B------:R-:W2:Y:S03]  /*b1dc0*/  LDL.LU R7, [R1+0x2618] ;  /* 0x0026180001077983 */ /* 0x000ea60000300800 */
[C---:B-1----:R-:W-:Y:S01]  /*b1dd0*/  VIADD R0, R3.reuse, UR36 ;  /* 0x0000002403007c36 */ /* 0x042fe20008000000 */
[----:B------:R0:W-:Y:S01]  /*b1de0*/  @P5 STG.E.U16 desc[UR8][R18.64], R22 ;  /* 0x0000001612005986 */ /* 0x0001e2000c101508 */
[----:B------:R-:W-:Y:S01]  /*b1df0*/  IMAD.WIDE R16, R3, 0x2, R14 ;  /* 0x0000000203107825 */ /* 0x000fe200078e020e */
[----:B------:R-:W-:Y:S01]  /*b1e00*/  ISETP.LT.AND P2, PT, R26, UR4, !P2 ;  /* 0x000000041a007c0c */ /* 0x000fe2000d741270 */
[----:B------:R-:W1:Y:S03]  /*b1e10*/  LDCU UR36, c[0x0][0x39c] ;  /* 0x00007380ff2477ac */ /* 0x000e660008000800 */
[----:B------:R3:W-:Y:S01]  /*b1e20*/  @P4 STG.E.U16 desc[UR8][R16.64], R20 ;  /* 0x0000001410004986 */ /* 0x0007e2000c101508 */
[----:B------:R-:W-:Y:S01]  /*b1e30*/  ISETP.LT.AND P4, PT, R27, UR24, !P3 ;  /* 0x000000181b007c0c */ /* 0x000fe2000df81270 */
[C---:B0-----:R-:W-:Y:S01]  /*b1e40*/  IMAD.WIDE R18, R0.reuse, 0x2, R12 ;  /* 0x0000000200127825 */ /* 0x041fe200078e020c */
[----:B------:R-:W-:Y:S01]  /*b1e50*/  ISETP.GE.AND P6, PT, R21, UR73, PT ;  /* 0x0000004915007c0c */ /* 0x000fe2000bfc6270 */
[----:B------:R-:W0:Y:S03]  /*b1e60*/  LDCU UR24, c[0x0][0x39c] ;  /* 0x00007380ff1877ac */ /* 0x000e260008000800 */
[----:B------:R1:W-:Y:S01]  /*b1e70*/  @P1 STG.E.U16 desc[UR8][R18.64], R23 ;  /* 0x0000001712001986 */ /* 0x0003e2000c101508 */
[C---:B------:R-:W-:Y:S01]  /*b1e80*/  VIADD R3, R0.reuse, UR12 ;  /* 0x0000000c00037c36 */ /* 0x040fe20008000000 */
[----:B---3--:R-:W-:Y:S01]  /*b1e90*/  PRMT R20, R23, 0x7632, R20 ;  /* 0x0000763217147816 */ /* 0x008fe20000000014 */
[----:B------:R-:W-:Y:S01]  /*b1ea0*/  IMAD.WIDE R16, R0, 0x2, R14 ;  /* 0x0000000200107825 */ /* 0x000fe200078e020e */
[----:B------:R-:W-:Y:S01]  /*b1eb0*/  ISETP.LT.AND P3, PT, R26, UR77, !P3 ;  /* 0x0000004d1a007c0c */ /* 0x000fe2000df61270 */
[----:B------:R-:W3:Y:S02]  /*b1ec0*/  LDCU UR4, c[0x0][0x398] ;  /* 0x00007300ff0477ac */ /* 0x000ee40008000800 */
[----:B-1----:R-:W-:Y:S01]  /*b1ed0*/  VIADD R18, R24, 0xd9 ;  /* 0x000000d918127836 */ /* 0x002fe20000000000 */
[----:B------:R-:W1:Y:S04]  /*b1ee0*/  LDCU UR12, c[0x0][0x3b8] ;  /* 0x00007700ff0c77ac */ /* 0x000e680008000800 */
[----:B------:R-:W-:Y:S01]  /*b1ef0*/  ISETP.GE.AND P1, PT, R18, UR41, PT ;  /* 0x0000002912007c0c */ /* 0x000fe2000bf26270 */
[----:B------:R-:W-:Y:S01]  /*b1f00*/  IMAD.WIDE R18, R3, 0x2, R12 ;  /* 0x0000000203127825 */ /* 0x000fe200078e020c */
[----:B------:R0:W-:Y:S03]  /*b1f10*/  @P2 STG.E.U16 desc[UR8][R16.64], R20 ;  /* 0x0000001410002986 */ /* 0x0001e6000c101508 */
[----:B------:R-:W-:Y:S01]  /*b1f20*/  VIADD R21, R24, 0xd8 ;  /* 0x000000d818157836 */ /* 0x000fe20000000000 */
[----:B------:R1:W-:Y:S01]  /*b1f30*/  @P4 STG.E.U16 desc[UR8][R18.64], R29 ;  /* 0x0000001d12004986 */ /* 0x0003e2000c101508 */
[----:B------:R-:W-:Y:S01]  /*b1f40*/  ISETP.LT.AND P4, PT, R27, UR74, !P6 ;  /* 0x0000004a1b007c0c */ /* 0x000fe2000f781270 */
[----:B------:R-:W2:Y:S01]  /*b1f50*/  LDCU UR41, c[0x0][0x398] ;  /* 0x00007300ff2977ac */ /* 0x000ea20008000800 */
[----:B------:R-:W-:-:S02]  /*b1f60*/  ISETP.LT.AND P6, PT, R26, UR25, !P6 ;  /* 0x000000191a007c0c */ /* 0x000fc4000f7c1270 */
[----:B------:R-:W-:Y:S01]  /*b1f70*/  ISETP.GE.AND P5, PT, R21, UR16, PT ;  /* 0x0000001015007c0c */ /* 0x000fe2000bfa6270 */
[----:B------:R-:W-:Y:S01]  /*b1f80*/  VIADD R21, R3, UR75 ;  /* 0x0000004b03157c36 */ /* 0x000fe20008000000 */
[----:B------:R-:W-:Y:S01]  /*b1f90*/  PRMT R0, R29, 0x7632, R0 ;  /* 0x000076321d007816 */ /* 0x000fe20000000000 */
[----:B0-----:R-:W-:Y:S01]  /*b1fa0*/  IMAD.WIDE R16, R3, 0x2, R14 ;  /* 0x0000000203107825 */ /* 0x001fe200078e020e */
[----:B------:R-:W-:Y:S01]  /*b1fb0*/  PRMT R20, R28, 0x7632, R20 ;  /* 0x000076321c147816 */ /* 0x000fe20000000014 */
[----:B------:R-:W0:Y:S02]  /*b1fc0*/  LDCU UR16, c[0x0][0x398] ;  /* 0x00007300ff1077ac */ /* 0x000e240008000800 */
[----:B-1----:R-:W-:Y:S01]  /*b1fd0*/  VIADD R18, R24, 0xda ;  /* 0x000000da18127836 */ /* 0x002fe20000000000 */
[----:B------:R1:W-:Y:S01]  /*b1fe0*/  @P3 STG.E.U16 desc[UR8][R16.64], R0 ;  /* 0x0000000010003986 */ /* 0x0003e2000c101508 */
[----:B------:R-:W0:Y:S03]  /*b1ff0*/  LDCU UR25, c[0x0][0x3b8] ;  /* 0x00007700ff1977ac */ /* 0x000e260008000800 */
[----:B------:R-:W-:Y:S01]  /*b2000*/  ISETP.GE.AND P2, PT, R18, UR53, PT ;  /* 0x0000003512007c0c */ /* 0x000fe2000bf46270 */
[C---:B------:R-:W-:Y:S01]  /*b2010*/  IMAD.WIDE R18, R21.reuse, 0x2, R12 ;  /* 0x0000000215127825 */ /* 0x040fe200078e020c */
[C---:B------:R-:W-:Y:S01]  /*b2020*/  IADD3 R3, PT, PT, R21.reuse, UR56, RZ ;  /* 0x0000003815037c10 */ /* 0x040fe2000fffe0ff */
[----:B------:R-:W0:Y:S03]  /*b2030*/  LDCU UR53, c[0x0][0x398] ;  /* 0x00007300ff3577ac */ /* 0x000e260008000800 */
[----:B------:R3:W-:Y:S01]  /*b2040*/  @P4 STG.E.U16 desc[UR8][R18.64], R28 ;  /* 0x0000001c12004986 */ /* 0x0007e2000c101508 */
[----:B-1----:R-:W-:Y:S01]  /*b2050*/  IMAD.WIDE R16, R21, 0x2, R14 ;  /* 0x0000000215107825 */ /* 0x002fe200078e020e */
[----:B------:R-:W-:-:S02]  /*b2060*/  ISETP.LT.AND P3, PT, R27, UR55, !P5 ;  /* 0x000000371b007c0c */ /* 0x000fc4000ef61270 */
[----:B------:R-:W2:Y:S01]  /*b2070*/  LDL.LU R21, [R1+0x50] ;  /* 0x0000500001157983 */ /* 0x000ea20000300800 */
[----:B------:R-:W1:Y:S03]  /*b2080*/  LDCU UR55, c[0x0][0x39c] ;  /* 0x00007380ff3777ac */ /* 0x000e660008000800 */
[----:B------:R0:W-:Y:S01]  /*b2090*/  @P6 STG.E.U16 desc[UR8][R16.64], R20 ;  /* 0x0000001410006986 */ /* 0x0001e2000c101508 */
[----:B------:R-:W-:Y:S01]  /*b20a0*/  VIADD R0, R24, 0xdb ;  /* 0x000000db18007836 */ /* 0x000fe20000000000 */
[----:B------:R-:W0:Y:S02]  /*b20b0*/  LDCU UR56, c[0x0][0x398] ;  /* 0x00007300ff3877ac */ /* 0x000e240008000800 */
[----:B---3--:R-:W3:Y:S04]  /*b20c0*/  LDL.LU R28, [R1+0x54] ;  /* 0x00005400011c7983 */ /* 0x008ee80000300800 */
[----:B------:R-:W2:Y:S04]  /*b20d0*/  LDL.LU R22, [R1+0x58] ;  /* 0x0000580001167983 */ /* 0x000ea80000300800 */
[----:B------:R-:W2:Y:S04]  /*b20e0*/  LDL.LU R23, [R1+0x7c] ;  /* 0x00007c0001177983 */ /* 0x000ea80000300800 */
[----:B------:R-:W2:Y:S04]  /*b20f0*/  LDL.LU R29, [R1+0x5c] ;  /* 0x00005c00011d7983 */ /* 0x000ea80000300800 */
[----:B0-----:R-:W2:Y:S01]  /*b2100*/  LDL.LU R17, [R1+0x70] ;  /* 0x0000700001117983 */ /* 0x001ea20000300800 */
[----:B------:R-:W-:Y:S01]  /*b2110*/  IMAD.WIDE R18, R3, 0x2, R12 ;  /* 0x0000000203127825 */ /* 0x000fe200078e020c */
[----:B------:R-:W-:-:S02]  /*b2120*/  ISETP.LT.AND P5, PT, R26, UR72, !P5 ;  /* 0x000000481a007c0c */ /* 0x000fc4000efa1270 */
[----:B------:R-:W-:Y:S01]  /*b2130*/  ISETP.LT.AND P6, PT, R27, UR46, !P1 ;  /* 0x0000002e1b007c0c */ /* 0x000fe2000cfc1270 */
[----:B------:R-:W0:Y:S01]  /*b2140*/  LDCU UR46, c[0x0][0x398] ;  /* 0x00007300ff2e77ac */ /* 0x000e220008000800 */
[----:B------:R-:W-:Y:S01]  /*b2150*/  ISETP.GE.AND P4, PT, R0, UR68, PT ;  /* 0x0000004400007c0c */ /* 0x000fe2000bf86270 */
[----:B------:R-:W-:Y:S01]  /*b2160*/  VIADD R0, R3, UR34 ;  /* 0x0000002203007c36 */ /* 0x000fe20008000000 */
[----:B--2---:R2:W-:Y:S01]  /*b2170*/  @P3 STG.E.U16 desc[UR8][R18.64], R17 ;  /* 0x0000001112003986 */ /* 0x0045e2000c101508 */
[----:B------:R-:W-:Y:S01]  /*b2180*/  PRMT R20, R17, 0x7632, R20 ;  /* 0x0000763211147816 */ /* 0x000fe20000000014 */
[----:B------:R-:W0:Y:S01]  /*b2190*/  LDCU UR34, c[0x0][0x3b8] ;  /* 0x00007700ff2277ac */ /* 0x000e220008000800 */
[----:B--2---:R-:W-:Y:S02]  /*b21a0*/  VIADD R18, R24, 0xdc ;  /* 0x000000dc18127836 */ /* 0x004fe40000000000 */
[----:B------:R-:W-:-:S03]  /*b21b0*/  IMAD.WIDE R16, R3, 0x2, R14 ;  /* 0x0000000203107825 */ /* 0x000fc600078e020e */
[----:B------:R-:W-:Y:S01]  /*b21c0*/  ISETP.GE.AND P3, PT, R18, UR6, PT ;  /* 0x0000000612007c0c */ /* 0x000fe2000bf66270 */
[----:B------:R-:W-:Y:S01]  /*b21d0*/  IMAD.WIDE R18, R0, 0x2, R12 ;  /* 0x0000000200127825 */ /* 0x000fe200078e020c */
[----:B------:R2:W-:Y:S01]  /*b21e0*/  @P5 STG.E.U16 desc[UR8][R16.64], R20 ;  /* 0x0000001410005986 */ /* 0x0005e2000c101508 */
[----:B------:R-:W-:Y:S01]  /*b21f0*/  ISETP.LT.AND P1, PT, R26, UR71, !P1 ;  /* 0x000000471a007c0c */ /* 0x000fe2000cf21270 */
[----:B------:R-:W0:Y:S02]  /*b2200*/  LDCU UR6, c[0x0][0x39c] ;  /* 0x00007380ff0677ac */ /* 0x000e240008000800 */
[----:B------:R1:W-:Y:S01]  /*b2210*/  @P6 STG.E.U16 desc[UR8][R18.64], R21 ;  /* 0x0000001512006986 */ /* 0x0003e2000c101508 */
[----:B--2---:R-:W-:Y:S01]  /*b2220*/  PRMT R20, R21, 0x7632, R20 ;  /* 0x0000763215147816 */ /* 0x004fe20000000014 */
[----:B-1----:R-:W-:-:S05]  /*b2230*/  VIADD R21, R24, 0xdd ;  /* 0x000000dd18157836 */ /* 0x002fca0000000000 */
[----:B------:R-:W-:Y:S01]  /*b2240*/  ISETP.GE.AND P6, PT, R21, UR33, PT ;  /* 0x0000002115007c0c */ /* 0x000fe2000bfc6270 */
[C---:B------:R-:W-:Y:S01]  /*b2250*/  VIADD R3, R0.reuse, UR26 ;  /* 0x0000001a00037c36 */ /* 0x040fe20008000000 */
[----:B------:R-:W2:Y:S01]  /*b2260*/  LDL.LU R21, [R1+0x74] ;  /* 0x0000740001157983 */ /* 0x000ea20000300800 */
[----:B------:R-:W-:Y:S01]  /*b2270*/  ISETP.LT.AND P5, PT, R27, UR42, !P2 ;  /* 0x0000002a1b007c0c */ /* 0x000fe2000d7a1270 */
[----:B------:R-:W-:Y:S01]  /*b2280*/  IMAD.WIDE R16, R0, 0x2, R14 ;  /* 0x0000000200107825 */ /* 0x000fe200078e020e */
[----:B------:R-:W1:Y:S03]  /*b2290*/  LDCU UR33, c[0x0][0x39c] ;  /* 0x00007380ff2177ac */ /* 0x000e660008000800 */
[C---:B------:R-:W-:Y:S01]  /*b22a0*/  IMAD.WIDE R18, R3.reuse, 0x2, R12 ;  /* 0x0000000203127825 */ /* 0x040fe200078e020c */
[----:B------:R0:W-:Y:S01]  /*b22b0*/  @P1 STG.E.U16 desc[UR8][R16.64], R20 ;  /* 0x0000001410001986 */ /* 0x0001e2000c101508 */
[----:B------:R-:W-:Y:S01]  /*b22c0*/  ISETP.LT.AND P2, PT, R26, UR54, !P2 ;  /* 0x000000361a007c0c */ /* 0x000fe2000d741270 */
[----:B------:R-:W1:Y:S01]  /*b22d0*/  LDCU UR42, c[0x0][0x398] ;  /* 0x00007300ff2a77ac */ /* 0x000e620008000800 */
[----:B------:R-:W1:Y:S01]  /*b22e0*/  LDCU UR26, c[0x0][0x398] ;  /* 0x00007300ff1a77ac */ /* 0x000e620008000800 */
[----:B------:R-:W1:Y:S01]  /*b22f0*/  LDCU UR54, c[0x0][0x3b8] ;  /* 0x00007700ff3677ac */ /* 0x000e620008000800 */
[----:B0-----:R-:W-:-:S02]  /*b2300*/  VIADD R20, R3, UR69 ;  /* 0x0000004503147c36 */ /* 0x001fc40008000000 */
[----:B------:R-:W-:Y:S01]  /*b2310*/  IMAD.WIDE R16, R3, 0x2, R14 ;  /* 0x0000000203107825 */ /* 0x000fe200078e020e */
[----:B--2---:R0:W-:Y:S01]  /*b2320*/  @P5 STG.E.U16 desc[UR8][R18.64], R21 ;  /* 0x0000001512005986 */ /* 0x0041e2000c101508 */
[----:B------:R-:W-:Y:S02]  /*b2330*/  ISETP.LT.AND P5, PT, R27, UR44, !P4 ;  /* 0x0000002c1b007c0c */ /* 0x000fe4000e7a1270 */
[----:B------:R-:W-:Y:S01]  /*b2340*/  PRMT R0, R21, 0x7632, R0 ;  /* 0x0000763215007816 */ /* 0x000fe20000000000 */
[----:B------:R-:W-:Y:S02]  /*b2350*/  VIADD R3, R20, UR30 ;  /* 0x0000001e14037c36 */ /* 0x000fe40008000000 */
[C---:B0-----:R-:W-:Y:S01]  /*b2360*/  VIADD R18, R24.reuse, 0xde ;  /* 0x000000de18127836 */ /* 0x041fe20000000000 */
[----:B------:R-:W0:Y:S01]  /*b2370*/  LDCU UR44, c[0x0][0x398] ;  /* 0x00007300ff2c77ac */ /* 0x000e220008000800 */
[----:B------:R-:W-:-:S03]  /*b2380*/  VIADD R21, R24, 0xdf ;  /* 0x000000df18157836 */ /* 0x000fc60000000000 */
[----:B------:R-:W-:Y:S01]  /*b2390*/  ISETP.GE.AND P1, PT, R18, UR50, PT ;  /* 0x0000003212007c0c */ /* 0x000fe2000bf26270 */
[----:B------:R-:W-:Y:S01]  /*b23a0*/  IMAD.WIDE R18, R20, 0x2, R12 ;  /* 0x0000000214127825 */ /* 0x000fe200078e020c */
[----:B------:R2:W-:Y:S01]  /*b23b0*/  @P2 STG.E.U16 desc[UR8][R16.64], R0 ;  /* 0x0000000010002986 */ /* 0x0005e2000c101508 */
[----:B------:R-:W-:Y:S01]  /*b23c0*/  ISETP.LT.AND P4, PT, R26, UR38, !P4 ;  /* 0x000000261a007c0c */ /* 0x000fe2000e781270 */
[----:B------:R-:W0:Y:S02]  /*b23d0*/  LDCU UR50, c[0x0][0x39c] ;  /* 0x00007380ff3277ac */ /* 0x000e240008000800 */
[----:B---3--:R3:W-:Y:S01]  /*b23e0*/  @P5 STG.E.U16 desc[UR8][R18.64], R28 ;  /* 0x0000001c12005986 */ /* 0x0087e2000c101508 */
[----:B------:R-:W-:Y:S01]  /*b23f0*/  ISETP.GE.AND P5, PT, R21, UR63, PT ;  /* 0x0000003f15007c0c */ /* 0x000fe2000bfa6270 */
[----:B------:R-:W0:Y:S01]  /*b2400*/  LDCU UR38, c[0x0][0x398] ;  /* 0x00007300ff2677ac */ /* 0x000e220008000800 */
[----:B------:R-:W0:Y:S01]  /*b2410*/  LDCU UR30, c[0x0][0x3b8] ;  /* 0x00007700ff1e77ac */ /* 0x000e220008000800 */
[----:B--2---:R-:W-:-:S02]  /*b2420*/  PRMT R0, R28, 0x7632, R0 ;  /* 0x000076321c007816 */ /* 0x004fc40000000000 */
[----:B---3--:R-:W2:Y:S04]  /*b2430*/  LDL.LU R28, [R1+0x2614] ;  /* 0x00261400011c7983 */ /* 0x008ea80000300800 */
[----:B------:R-:W3:Y:S01]  /*b2440*/  LDL.LU R21, [R1+0x78] ;  /* 0x0000780001157983 */ /* 0x000ee20000300800 */
[----:B------:R-:W-:Y:S01]  /*b2450*/  ISETP.LT.AND P2, PT, R27, UR70, !P3 ;  /* 0x000000461b007c0c */ /* 0x000fe2000df41270 */
[----:B------:R-:W-:Y:S01]  /*b2460*/  IMAD.WIDE R16, R20, 0x2, R14 ;  /* 0x0000000214107825 */ /* 0x000fe200078e020e */
[----:B------:R-:W-:-:S04]  /*b2470*/  ISETP.LT.AND P3, PT, R26, UR67, !P3 ;  /* 0x000000431a007c0c */ /* 0x000fc8000df61270 */
[----:B------:R0:W-:Y:S01]  /*b2480*/  @P4 STG.E.U16 desc[UR8][R16.64], R0 ;  /* 0x0000000010004986 */ /* 0x0001e2000c101508 */
[----:B------:R-:W-:Y:S01]  /*b2490*/  ISETP.LT.AND P4, PT, R27, UR29, !P6 ;  /* 0x0000001d1b007c0c */ /* 0x000fe2000f781270 */
[C---:B------:R-:W-:Y:S01]  /*b24a0*/  IMAD.WIDE R18, R3.reuse, 0x2, R12 ;  /* 0x0000000203127825 */ /* 0x040fe200078e020c */
[----:B------:R-:W-:Y:S01]  /*b24b0*/  ISETP.LT.AND P6, PT, R26, UR66, !P6 ;  /* 0x000000421a007c0c */ /* 0x000fe2000f7c1270 */
[----:B------:R-:W1:Y:S02]  /*b24c0*/  LDCU UR29, c[0x0][0x398] ;  /* 0x00007300ff1d77ac */ /* 0x000e640008000800 */
[C---:B0-----:R-:W-:Y:S01]  /*b24d0*/  VIADD R0, R3.reuse, UR31 ;  /* 0x0000001f03007c36 */ /* 0x041fe20008000000 */
[----:B------:R-:W0:Y:S01]  /*b24e0*/  LDCU UR31, c[0x0][0x398] ;  /* 0x00007300ff1f77ac */ /* 0x000e220008000800 */
[----:B------:R-:W-:-:S04]  /*b24f0*/  IMAD.WIDE R16, R3, 0x2, R14 ;  /* 0x0000000203107825 */ /* 0x000fc800078e020e */
[----:B------:R-:W-:Y:S01]  /*b2500*/  VIADD R3, R0, UR65 ;  /* 0x0000004100037c36 */ /* 0x000fe20008000000 */
[----:B---3--:R3:W-:Y:S01]  /*b2510*/  @P2 STG.E.U16 desc[UR8][R18.64], R21 ;  /* 0x0000001512002986 */ /* 0x0087e2000c101508 */
[----:B------:R-:W-:-:S05]  /*b2520*/  PRMT R20, R21, 0x7632, R20 ;  /* 0x0000763215147816 */ /* 0x000fca0000000014 */
[----:B------:R0:W-:Y:S01]  /*b2530*/  @P3 STG.E.U16 desc[UR8][R16.64], R20 ;  /* 0x0000001410003986 */ /* 0x0001e2000c101508 */
[----:B---3--:R-:W-:-:S05]  /*b2540*/  IMAD.WIDE R18, R0, 0x2, R12 ;  /* 0x0000000200127825 */ /* 0x008fca00078e020c */
[----:B------:R3:W-:Y:S01]  /*b2550*/  @P4 STG.E.U16 desc[UR8][R18.64], R22 ;  /* 0x0000001612004986 */ /* 0x0007e2000c101508 */
[----:B------:R-:W-:Y:S01]  /*b2560*/  ISETP.LT.AND P4, PT, R27, UR43, !P1 ;  /* 0x0000002b1b007c0c */ /* 0x000fe2000cf81270 */
[----:B0-----:R-:W-:Y:S01]  /*b2570*/  IMAD.WIDE R16, R0, 0x2, R14 ;  /* 0x0000000200107825 */ /* 0x001fe200078e020e */
[----:B------:R-:W-:Y:S01]  /*b2580*/  PRMT R20, R22, 0x7632, R20 ;  /* 0x0000763216147816 */ /* 0x000fe20000000014 */
[----:B------:R-:W0:Y:S01]  /*b2590*/  LDCU UR43, c[0x0][0x39c] ;  /* 0x00007380ff2b77ac */ /* 0x000e220008000800 */
[----:B------:R-:W-:Y:S01]  /*b25a0*/  ISETP.LT.AND P1, PT, R26, UR10, !P1 ;  /* 0x0000000a1a007c0c */ /* 0x000fe2000cf21270 */
[C---:B---3--:R-:W-:Y:S01]  /*b25b0*/  VIADD R18, R24.reuse, 0xe1 ;  /* 0x000000e118127836 */ /* 0x048fe20000000000 */
[----:B------:R-:W-:Y:S01]  /*b25c0*/  IADD3 R21, PT, PT, R24, 0xe0, RZ ;  /* 0x000000e018157810 */ /* 0x000fe20007ffe0ff */
[----:B------:R3:W-:Y:S01]  /*b25d0*/  @P6 STG.E.U16 desc[UR8][R16.64], R20 ;  /* 0x0000001410006986 */ /* 0x0007e2000c101508 */
[----:B------:R-:W-:Y:S01]  /*b25e0*/  PRMT R0, R23, 0x7632, R0 ;  /* 0x0000763217007816 */ /* 0x000fe20000000000 */
[----:B------:R-:W0:Y:S01]  /*b25f0*/  LDCU UR10, c[0x0][0x3b8] ;  /* 0x00007700ff0a77ac */ /* 0x000e220008000800 */
[----:B------:R-:W-:Y:S01]  /*b2600*/  ISETP.GE.AND P3, PT, R18, UR49, PT ;  /* 0x0000003112007c0c */ /* 0x000fe2000bf66270 */
[----:B------:R-:W-:Y:S01]  /*b2610*/  IMAD.WIDE R18, R3, 0x2, R12 ;  /* 0x0000000203127825 */ /* 0x000fe200078e020c */
[----:B------:R-:W-:Y:S01]  /*b2620*/  ISETP.LT.AND P6, PT, R27, UR39, !P5 ;  /* 0x000000271b007c0c */ /* 0x000fe2000efc1270 */
[----:B------:R-:W0:Y:S01]  /*b2630*/  LDCU UR39, c[0x0][0x39c] ;  /* 0x00007380ff2777ac */ /* 0x000e220008000800 */
[----:B------:R-:W-:-:S02]  /*b2640*/  ISETP.GE.AND P2, PT, R21, UR22, PT ;  /* 0x0000001615007c0c */ /* 0x000fc4000bf46270 */
[----:B------:R1:W-:Y:S01]  /*b2650*/  @P4 STG.E.U16 desc[UR8][R18.64], R23 ;  /* 0x0000001712004986 */ /* 0x0003e2000c101508 */
[----:B------:R-:W-:Y:S01]  /*b2660*/  ISETP.LT.AND P5, PT, R26, UR32, !P5 ;  /* 0x000000201a007c0c */ /* 0x000fe2000efa1270 */
[----:B------:R-:W-:Y:S01]  /*b2670*/  VIADD R21, R3, UR64 ;  /* 0x0000004003157c36 */ /* 0x000fe20008000000 */
[----:B---3--:R-:W-:Y:S01]  /*b2680*/  PRMT R20, R29, 0x7632, R20 ;  /* 0x000076321d147816 */ /* 0x008fe20000000014 */
[----:B------:R-:W-:Y:S01]  /*b2690*/  IMAD.WIDE R16, R3, 0x2, R14 ;  /* 0x0000000203107825 */ /* 0x000fe200078e020e */
[----:B------:R-:W3:Y:S01]  /*b26a0*/  LDCU UR49, c[0x0][0x398] ;  /* 0x00007300ff3177ac */ /* 0x000ee20008000800 */
[----:B------:R-:W0:Y:S02]  /*b26b0*/  LDCU UR22, c[0x0][0x3b8] ;  /* 0x00007700ff1677ac */ /* 0x000e240008000800 */
[----:B-1----:R-:W-:Y:S01]  /*b26c0*/  VIADD R18, R24, 0xe2 ;  /* 0x000000e218127836 */ /* 0x002fe20000000000 */
[----:B------:R1:W-:Y:S01]  /*b26d0*/  @P1 STG.E.U16 desc[UR8][R16.64], R0 ;  /* 0x0000000010001986 */ /* 0x0003e2000c101508 */
[----:B------:R-:W0:Y:S03]  /*b26e0*/  LDCU UR32, c[0x0][0x398] ;  /* 0x00007300ff2077ac */ /* 0x000e260008000800 */
[----:B----4-:R-:W-:Y:S01]  /*b26f0*/  ISETP.GE.AND P4, PT, R18, UR58, PT ;  /* 0x0000003a12007c0c */ /* 0x010fe2000bf86270 */
[----:B------:R-:W-:-:S04]  /*b2700*/  IMAD.WIDE R18, R21, 0x2, R12 ;  /* 0x0000000215127825 */ /* 0x000fc800078e020c */
[C---:B------:R-:W-:Y:S01]  /*b2710*/  VIADD R3, R21.reuse, UR52 ;  /* 0x0000003415037c36 */ /* 0x040fe20008000000 */
[----:B------:R4:W-:Y:S01]  /*b2720*/  @P6 STG.E.U16 desc[UR8][R18.64], R29 ;  /* 0x0000001d12006986 */ /* 0x0009e2000c101508 */
[----:B-1----:R-:W-:Y:S01]  /*b2730*/  IMAD.WIDE R16, R21, 0x2, R14 ;  /* 0x0000000215107825 */ /* 0x002fe200078e020e */
[----:B------:R-:W-:Y:S02]  /*b2740*/  ISETP.LT.AND P1, PT, R27, UR62, !P2 ;  /* 0x0000003e1b007c0c */ /* 0x000fe4000d721270 */
[----:B------:R-:W2:Y:S01]  /*b2750*/  LDL.LU R21, [R1+0x20] ;  /* 0x0000200001157983 */ /* 0x000ea20000300800 */
[----:B------:R-:W1:Y:S03]  /*b2760*/  LDCU UR58, c[0x0][0x39c] ;  /* 0x00007380ff3a77ac */ /* 0x000e660008000800 */
[----:B------:R0:W-:Y:S01]  /*b2770*/  @P5 STG.E.U16 desc[UR8][R16.64], R20 ;  /* 0x0000001410005986 */ /* 0x0001e2000c101508 */
[----:B------:R-:W-:Y:S01]  /*b2780*/  VIADD R0, R24, 0xe3 ;  /* 0x000000e318007836 */ /* 0x000fe20000000000 */
[----:B------:R-:W1:Y:S02]  /*b2790*/  LDCU UR52, c[0x0][0x398] ;  /* 0x00007300ff3477ac */ /* 0x000e640008000800 */
[----:B----4-:R-:W4:Y:S04]  /*b27a0*/  LDL.LU R29, [R1+0x24] ;  /* 0x00002400011d7983 */ /* 0x010f280000300800 */
[----:B------:R-:W2:Y:S04]  /*b27b0*/  LDL.LU R22, [R1+0x3c] ;  /* 0x00003c0001167983 */ /* 0x000ea80000300800 */
[----:B------:R-:W2:Y:S04]  /*b27c0*/  LDL.LU R23, [R1+0x2c] ;  /* 0x00002c0001177983 */ /* 0x000ea80000300800 */
[----:B0-----:R-:W2:Y:S01]  /*b27d0*/  LDL.LU R17, [R1+0x30] ;  /* 0x0000300001117983 */ /* 0x001ea20000300800 */
[----:B------:R-:W-:Y:S01]  /*b27e0*/  IMAD.WIDE R18, R3, 0x2, R12 ;  /* 0x0000000203127825 */ /* 0x000fe200078e020c */
[----:B------:R-:W-:Y:S01]  /*b27f0*/  ISETP.LT.AND P2, PT, R26, UR27, !P2 ;  /* 0x0000001b1a007c0c */ /* 0x000fe2000d741270 */
[----:B------:R-:W0:Y:S01]  /*b2800*/  LDCU UR27, c[0x0][0x398] ;  /* 0x00007300ff1b77ac */ /* 0x000e220008000800 */
[----:B------:R-:W-:-:S02]  /*b2810*/  ISETP.LT.AND P5, PT, R27, UR61, !P3 ;  /* 0x0000003d1b007c0c */ /* 0x000fc4000dfa1270 */
[----:B------:R-:W-:Y:S01]  /*b2820*/  ISETP.GE.AND P6, PT, R0, UR20, PT ;  /* 0x0000001400007c0c */ /* 0x000fe2000bfc6270 */
[----:B------:R-:W-:Y:S01]  /*b2830*/  VIADD R0, R3, UR48 ;  /* 0x0000003003007c36 */ /* 0x000fe20008000000 */
[----:B------:R-:W-:Y:S01]  /*b2840*/  ISETP.LT.AND P3, PT, R26, UR37, !P3 ;  /* 0x000000251a007c0c */ /* 0x000fe2000df61270 */
[----:B------:R-:W0:Y:S01]  /*b2850*/  LDCU UR48, c[0x0][0x398] ;  /* 0x00007300ff3077ac */ /* 0x000e220008000800 */
[----:B------:R-:W0:Y:S01]  /*b2860*/  LDCU UR20, c[0x0][0x3b8] ;  /* 0x00007700ff1477ac */ /* 0x000e220008000800 */
[----:B------:R-:W0:Y:S01]  /*b2870*/  LDCU UR37, c[0x0][0x398] ;  /* 0x00007300ff2577ac */ /* 0x000e220008000800 */
[----:B--2---:R2:W-:Y:S01]  /*b2880*/  @P1 STG.E.U16 desc[UR8][R18.64], R17 ;  /* 0x0000001112001986 */ /* 0x0045e2000c101508 */
[----:B------:R-:W-:Y:S01]  /*b2890*/  PRMT R20, R17, 0x7632, R20 ;  /* 0x0000763211147816 */ /* 0x000fe20000000014 */
[----:B--2---:R-:W-:Y:S02]  /*b28a0*/  VIADD R18, R24, 0xe4 ;  /* 0x000000e418127836 */ /* 0x004fe40000000000 */
[----:B------:R-:W-:-:S03]  /*b28b0*/  IMAD.WIDE R16, R3, 0x2, R14 ;  /* 0x0000000203107825 */ /* 0x000fc600078e020e */
[----:B------:R-:W-:Y:S01]  /*b28c0*/  ISETP.GE.AND P1, PT, R18, UR36, PT ;  /* 0x0000002412007c0c */ /* 0x000fe2000bf26270 */
[C---:B------:R-:W-:Y:S01]  /*b28d0*/  IMAD.WIDE R18, R0.reuse, 0x2, R12 ;  /* 0x0000000200127825 */ /* 0x040fe200078e020c */
[----:B------:R2:W-:Y:S01]  /*b28e0*/  @P2 STG.E.U16 desc[UR8][R16.64], R20 ;  /* 0x0000001410002986 */ /* 0x0005e2000c101508 */
[----:B------:R-:W0:Y:S03]  /*b28f0*/  LDCU UR36, c[0x0][0x398] ;  /* 0x00007300ff2477ac */ /* 0x000e260008000800 */
[----:B------:R1:W-:Y:S01]  /*b2900*/  @P5 STG.E.U16 desc[UR8][R18.64], R21 ;  /* 0x0000001512005986 */ /* 0x0003e2000c101508 */
[----:B--2---:R-:W-:Y:S01]  /*b2910*/  PRMT R20, R21, 0x7632, R20 ;  /* 0x0000763215147816 */ /* 0x004fe20000000014 */
[----:B------:R-:W-:Y:S01]  /*b2920*/  IMAD.WIDE R16, R0, 0x2, R14 ;  /* 0x0000000200107825 */ /* 0x000fe200078e020e */
[----:B-1----:R-:W-:-:S04]  /*b2930*/  IADD3 R21, PT, PT, R24, 0xe5, RZ ;  /* 0x000000e518157810 */ /* 0x002fc80007ffe0ff */
[----:B------:R1:W-:Y:S01]  /*b2940*/  @P3 STG.E.U16 desc[UR8][R16.64], R20 ;  /* 0x0000001410003986 */ /* 0x0003e2000c101508 */
[----:B------:R-:W-:Y:S01]  /*b2950*/  ISETP.GE.AND P5, PT, R21, UR24, PT ;  /* 0x0000001815007c0c */ /* 0x000fe2000bfa6270 */
[----:B------:R-:W-:Y:S02]  /*b2960*/  VIADD R3, R0, UR51 ;  /* 0x0000003300037c36 */ /* 0x000fe40008000000 */
[----:B------:R-:W2:Y:S01]  /*b2970*/  LDL.LU R21, [R1+0x38] ;  /* 0x0000380001157983 */ /* 0x000ea20000300800 */
[C---:B------:R-:W-:Y:S01]  /*b2980*/  ISETP.LT.AND P2, PT, R27.reuse, UR28, !P4 ;  /* 0x0000001c1b007c0c */ /* 0x040fe2000e741270 */
[----:B------:R-:W0:Y:S01]  /*b2990*/  LDCU UR51, c[0x0][0x39c] ;  /* 0x00007380ff3377ac */ /* 0x000e220008000800 */
[----:B------:R-:W-:Y:S01]  /*b29a0*/  ISETP.LT.AND P3, PT, R27, UR47, !P6 ;  /* 0x0000002f1b007c0c */ /* 0x000fe2000f761270 */
[----:B------:R-:W0:Y:S01]  /*b29b0*/  LDCU UR24, c[0x0][0x3b8] ;  /* 0x00007700ff1877ac */ /* 0x000e220008000800 */
[----:B-1----:R-:W2:Y:S01]  /*b29c0*/  LDL.LU R17, [R1+0x34] ;  /* 0x0000340001117983 */ /* 0x002ea20000300800 */
[----:B------:R-:W-:Y:S01]  /*b29d0*/  IMAD.WIDE R18, R3, 0x2, R12 ;  /* 0x0000000203127825 */ /* 0x000fe200078e020c */
[C---:B------:R-:W-:Y:S01]  /*b29e0*/  ISETP.LT.AND P4, PT, R26.reuse, UR40, !P4 ;  /* 0x000000281a007c0c */ /* 0x040fe2000e781270 */
[----:B------:R-:W1:Y:S01]  /*b29f0*/  LDCU UR28, c[0x0][0x3b8] ;  /* 0x00007700ff1c77ac */ /* 0x000e620008000800 */
[----:B------:R-:W-:Y:S01]  /*b2a00*/  ISETP.LT.AND P6, PT, R26, UR57, !P6 ;  /* 0x000000391a007c0c */ /* 0x000fe2000f7c1270 */
[C---:B------:R-:W-:Y:S01]  /*b2a10*/  VIADD R20, R24.reuse, 0xe7 ;  /* 0x000000e718147836 */ /* 0x040fe20000000000 */
[----:B------:R-:W0:Y:S03]  /*b2a20*/  LDCU UR40, c[0x0][0x39c] ;  /* 0x00007380ff2877ac */ /* 0x000e260008000800 */
[----:B--2---:R2:W-:Y:S01]  /*b2a30*/  @P2 STG.E.U16 desc[UR8][R18.64], R17 ;  /* 0x0000001112002986 */ /* 0x0045e2000c101508 */
[----:B------:R-:W-:Y:S01]  /*b2a40*/  PRMT R0, R17, 0x7632, R0 ;  /* 0x0000763211007816 */ /* 0x000fe20000000000 */
[----:B--2---:R-:W-:-:S02]  /*b2a50*/  VIADD R18, R24, 0xe6 ;  /* 0x000000e618127836 */ /* 0x004fc40000000000 */
[----:B------:R-:W-:-:S03]  /*b2a60*/  IMAD.WIDE R16, R3, 0x2, R14 ;  /* 0x0000000203107825 */ /* 0x000fc600078e020e */
[----:B------:R-:W-:Y:S01]  /*b2a70*/  ISETP.GE.AND P2, PT, R18, UR55, PT ;  /* 0x0000003712007c0c */ /* 0x000fe2000bf46270 */
[----:B------:R-:W-:Y:S01]  /*b2a80*/  VIADD R18, R3, UR45 ;  /* 0x0000002d03127c36 */ /* 0x000fe20008000000 */
[----:B------:R2:W-:Y:S01]  /*b2a90*/  @P4 STG.E.U16 desc[UR8][R16.64], R0 ;  /* 0x0000000010004986 */ /* 0x0005e2000c101508 */
[----:B------:R-:W-:Y:S01]  /*b2aa0*/  ISETP.LT.AND P4, PT, R27, UR16, !P1 ;  /* 0x000000101b007c0c */ /* 0x000fe2000cf81270 */
[----:B------:R-:W0:Y:S01]  /*b2ab0*/  LDCU UR16, c[0x0][0x398] ;  /* 0x00007300ff1077ac */ /* 0x000e220008000800 */
[C---:B------:R-:W-:Y:S01]  /*b2ac0*/  VIADD R3, R18.reuse, UR35 ;  /* 0x0000002312037c36 */ /* 0x040fe20008000000 */
[----:B------:R-:W0:Y:S01]  /*b2ad0*/  LDCU UR45, c[0x0][0x398] ;  /* 0x00007300ff2d77ac */ /* 0x000e220008000800 */
[C---:B--2---:R-:W-:Y:S01]  /*b2ae0*/  IMAD.WIDE R16, R18.reuse, 0x2, R12 ;  /* 0x0000000212107825 */ /* 0x044fe200078e020c */
[----:B----4-:R-:W-:Y:S01]  /*b2af0*/  PRMT R0, R29, 0x7632, R0 ;  /* 0x000076321d007816 */ /* 0x010fe20000000000 */
[----:B------:R-:W2:Y:S02]  /*b2b00*/  LDCU UR35, c[0x0][0x39c] ;  /* 0x00007380ff2377ac */ /* 0x000ea40008000800 */
[----:B------:R-:W-:Y:S01]  /*b2b10*/  IMAD.WIDE R18, R18, 0x2, R14 ;  /* 0x0000000212127825 */ /* 0x000fe200078e020e */
[----:B------:R4:W-:Y:S01]  /*b2b20*/  @P3 STG.E.U16 desc[UR8][R16.64], R29 ;  /* 0x0000001d10003986 */ /* 0x0009e2000c101508 */
[----:B------:R-:W-:Y:S01]  /*b2b30*/  ISETP.GE.AND P3, PT, R20, UR6, PT ;  /* 0x0000000614007c0c */ /* 0x000fe2000bf66270 */
[----:B------:R-:W0:Y:S01]  /*b2b40*/  LDCU UR6, c[0x0][0x398] ;  /* 0x00007300ff0677ac */ /* 0x000e220008000800 */
[----:B------:R-:W-:Y:S01]  /*b2b50*/  PRMT R20, R21, 0x7632, R20 ;  /* 0x0000763215147816 */ /* 0x000fe20000000014 */
[----:B------:R-:W-:Y:S01]  /*b2b60*/  @P6 STG.E.U16 desc[UR8][R18.64], R0 ;  /* 0x0000000012006986 */ /* 0x000fe2000c101508 */
[----:B----4-:R-:W-:-:S03]  /*b2b70*/  IMAD.WIDE R16, R3, 0x2, R12 ;  /* 0x0000000203107825 */ /* 0x010fc600078e020c */
[----:B------:R-:W4:Y:S04]  /*b2b80*/  LDL.LU R29, [R1+0x2610] ;  /* 0x00261000011d7983 */ /* 0x000f280000300800 */
[----:B------:R0:W-:Y:S02]  /*b2b90*/  @P4 STG.E.U16 desc[UR8][R16.64], R21 ;  /* 0x0000001510004986 */ /* 0x0001e4000c101508 */
[----:B0-----:R-:W-:-:S05]  /*b2ba0*/  VIADD R21, R24, 0xe8 ;  /* 0x000000e818157836 */ /* 0x001fca0000000000 */
[----:B------:R-:W-:Y:S02]  /*b2bb0*/  ISETP.GE.AND P4, PT, R21, UR33, PT ;  /* 0x0000002115007c0c */ /* 0x000fe4000bf86270 */
[C---:B------:R-:W-:Y:S01]  /*b2bc0*/  ISETP.LT.AND P1, PT, R26.reuse, UR4, !P1 ;  /* 0x000000041a007c0c */ /* 0x040fe2000cf21270 */
[----:B------:R-:W2:Y:S01]  /*b2bd0*/  LDL.LU R21, [R1+0x28] ;  /* 0x0000280001157983 */ /* 0x000ea20000300800 */
[----:B------:R-:W-:Y:S01]  /*b2be0*/  ISETP.LT.AND P6, PT, R27, UR41, !P5 ;  /* 0x000000291b007c0c */ /* 0x000fe2000efc1270 */
[C---:B------:R-:W-:Y:S01]  /*b2bf0*/  VIADD R0, R3.reuse, UR12 ;  /* 0x0000000c03007c36 */ /* 0x040fe20008000000 */
[----:B------:R-:W-:Y:S01]  /*b2c00*/  ISETP.LT.AND P5, PT, R26, UR53, !P5 ;  /* 0x000000351a007c0c */ /* 0x000fe2000efa1270 */
[----:B------:R-:W-:Y:S01]  /*b2c10*/  IMAD.WIDE R16, R3, 0x2, R14 ;  /* 0x0000000203107825 */ /* 0x000fe200078e020e */
[----:B------:R-:W0:Y:S03]  /*b2c20*/  LDCU UR41, c[0x0][0x39c] ;  /* 0x00007380ff2977ac */ /* 0x000e260008000800 */
[----:B------:R-:W-:Y:S01]  /*b2c30*/  IMAD.WIDE R18, R0, 0x2, R12 ;  /* 0x0000000200127825 */ /* 0x000fe200078e020c */
[----:B------:R-:W0:Y:S03]  /*b2c40*/  LDCU UR4, c[0x0][0x3b8] ;  /* 0x00007700ff0477ac */ /* 0x000e260008000800 */
[----:B------:R1:W-:Y:S01]  /*b2c50*/  @P1 STG.E.U16 desc[UR8][R16.64], R20 ;  /* 0x0000001410001986 */ /* 0x0003e2000c101508 */
[----:B------:R-:W-:Y:S01]  /*b2c60*/  ISETP.LT.AND P1, PT, R27, UR56, !P2 ;  /* 0x000000381b007c0c */ /* 0x000fe2000d721270 */
[----:B------:R-:W0:Y:S01]  /*b2c70*/  LDCU UR12, c[0x0][0x398] ;  /* 0x00007300ff0c77ac */ /* 0x000e220008000800 */
[----:B------:R-:W-:Y:S01]  /*b2c80*/  ISETP.LT.AND P2, PT, R26, UR46, !P2 ;  /* 0x0000002e1a007c0c */ /* 0x000fe2000d741270 */
[----:B------:R-:W0:Y:S01]  /*b2c90*/  LDCU UR33, c[0x0][0x3b8] ;  /* 0x00007700ff2177ac */ /* 0x000e220008000800 */
[----:B-1----:R-:W-:-:S04]  /*b2ca0*/  IMAD.WIDE R16, R0, 0x2, R14 ;  /* 0x0000000200107825 */ /* 0x002fc800078e020e */
[----:B------:R-:W-:Y:S01]  /*b2cb0*/  VIADD R0, R0, UR25 ;  /* 0x0000001900007c36 */ /* 0x000fe20008000000 */
[----:B------:R-:W-:Y:S01]  /*b2cc0*/  PRMT R20, R22, 0x7632, R20 ;  /* 0x0000763216147816 */ /* 0x000fe20000000014 */
[----:B------:R-:W1:Y:S01]  /*b2cd0*/  LDCU UR25, c[0x0][0x3b8] ;  /* 0x00007700ff1977ac */ /* 0x000e620008000800 */
[----:B--2---:R-:W-:Y:S01]  /*b2ce0*/  PRMT R3, R21, 0x7632, R3 ;  /* 0x0000763215037816 */ /* 0x004fe20000000003 */
[----:B------:R2:W-:Y:S04]  /*b2cf0*/  @P6 STG.E.U16 desc[UR8][R18.64], R21 ;  /* 0x0000001512006986 */ /* 0x0005e8000c101508 */
[----:B------:R0:W-:Y:S01]  /*b2d00*/  @P5 STG.E.U16 desc[UR8][R16.64], R3 ;  /* 0x0000000310005986 */ /* 0x0001e2000c101508 */
[----:B------:R-:W-:Y:S01]  /*b2d10*/  ISETP.LT.AND P5, PT, R27, UR42, !P3 ;  /* 0x0000002a1b007c0c */ /* 0x000fe2000dfa1270 */
[----:B------:R-:W1:Y:S01]  /*b2d20*/  LDCU UR42, c[0x0][0x398] ;  /* 0x00007300ff2a77ac */ /* 0x000e620008000800 */
[----:B--2---:R-:W-:-:S02]  /*b2d30*/  VIADD R18, R24, 0xe9 ;  /* 0x000000e918127836 */ /* 0x004fc40000000000 */
[----:B0-----:R-:W-:-:S03]  /*b2d40*/  IMAD.WIDE R16, R0, 0x2, R12 ;  /* 0x0000000200107825 */ /* 0x001fc600078e020c */
[----:B------:R-:W-:Y:S01]  /*b2d50*/  ISETP.GE.AND P6, PT, R18, UR50, PT ;  /* 0x0000003212007c0c */ /* 0x000fe2000bfc6270 */
[C---:B------:R-:W-:Y:S01]  /*b2d60*/  IMAD.WIDE R18, R0.reuse, 0x2, R14 ;  /* 0x0000000200127825 */ /* 0x040fe200078e020e */
[----:B------:R-:W-:Y:S01]  /*b2d70*/  IADD3 R0, PT, PT, R0, UR34, RZ ;  /* 0x0000002200007c10 */ /* 0x000fe2000fffe0ff */
[----:B------:R0:W-:Y:S02]  /*b2d80*/  @P1 STG.E.U16 desc[UR8][R16.64], R22 ;  /* 0x0000001610001986 */ /* 0x0001e4000c101508 */
[----:B------:R-:W-:Y:S01]  /*b2d90*/  VIADD R3, R24, 0xea ;  /* 0x000000ea18037836 */ /* 0x000fe20000000000 */
[----:B------:R-:W-:Y:S01]  /*b2da0*/  ISETP.LT.AND P3, PT, R26, UR26, !P3 ;  /* 0x0000001a1a007c0c */ /* 0x000fe2000df61270 */
[----:B------:R2:W-:Y:S01]  /*b2db0*/  @P2 STG.E.U16 desc[UR8][R18.64], R20 ;  /* 0x0000001412002986 */ /* 0x0005e2000c101508 */
[----:B------:R-:W1:Y:S02]  /*b2dc0*/  LDCU UR34, c[0x0][0x39c] ;  /* 0x00007380ff2277ac */ /* 0x000e640008000800 */
[----:B------:R-:W-:Y:S01]  /*b2dd0*/  ISETP.GE.AND P1, PT, R3, UR43, PT ;  /* 0x0000002b03007c0c */ /* 0x000fe2000bf26270 */
[----:B0-----:R-:W-:Y:S01]  /*b2de0*/  IMAD.WIDE R16, R0, 0x2, R12 ;  /* 0x0000000200107825 */ /* 0x001fe200078e020c */
[----:B------:R-:W3:Y:S01]  /*b2df0*/  LDL.LU R22, [R1+0x374] ;  /* 0x0003740001167983 */ /* 0x000ee20000300800 */
[----:B------:R-:W0:Y:S02]  /*b2e00*/  LDCU UR26, c[0x0][0x3b8] ;  /* 0x00007700ff1a77ac */ /* 0x000e240008000800 */
[----:B--2---:R-:W-:Y:S01]  /*b2e10*/  VIADD R19, R24, 0xeb ;  /* 0x000000eb18137836 */ /* 0x004fe20000000000 */
[----:B------:R-:W-:Y:S01]  /*b2e20*/  PRMT R3, R23, 0x7632, R3 ;  /* 0x0000763217037816 */ /* 0x000fe20000000003 */
[----:B------:R2:W-:Y:S01]  /*b2e30*/  @P5 STG.E.U16 desc[UR8][R16.64], R23 ;  /* 0x0000001710005986 */ /* 0x0005e2000c101508 */
[----:B------:R-:W-:Y:S01]  /*b2e40*/  ISETP.LT.AND P2, PT, R27, UR44, !P4 ;  /* 0x0000002c1b007c0c */ /* 0x000fe2000e741270 */
[C---:B------:R-:W-:Y:S01]  /*b2e50*/  VIADD R18, R0.reuse, UR54 ;  /* 0x0000003600127c36 */ /* 0x040fe20008000000 */
[----:B------:R-:W-:Y:S01]  /*b2e60*/  ISETP.GE.AND P5, PT, R19, UR39, PT ;  /* 0x0000002713007c0c */ /* 0x000fe2000bfa6270 */
[----:B------:R-:W0:Y:S01]  /*b2e70*/  LDCU UR43, c[0x0][0x398] ;  /* 0x00007300ff2b77ac */ /* 0x000e220008000800 */
[----:B--2---:R-:W2:Y:S01]  /*b2e80*/  LDL.LU R23, [R1+0x354] ;  /* 0x0003540001177983 */ /* 0x004ea20000300800 */
[----:B------:R-:W-:Y:S01]  /*b2e90*/  IMAD.WIDE R16, R0, 0x2, R14 ;  /* 0x0000000200107825 */ /* 0x000fe200078e020e */
[----:B------:R-:W-:Y:S01]  /*b2ea0*/  ISETP.LT.AND P4, PT, R26, UR38, !P4 ;  /* 0x000000261a007c0c */ /* 0x000fe2000e781270 */
[----:B------:R-:W0:Y:S01]  /*b2eb0*/  LDCU UR38, c[0x0][0x398] ;  /* 0x00007300ff2677ac */ /* 0x000e220008000800 */
[----:B------:R-:W2:Y:S01]  /*b2ec0*/  LDL.LU R19, [R1+0x370] ;  /* 0x0003700001137983 */ /* 0x000ea20000300800 */
[C-C-:B------:R-:W-:Y:S01]  /*b2ed0*/  IMAD.WIDE R20, R18.reuse, 0x2, R12.reuse ;  /* 0x0000000212147825 */ /* 0x140fe200078e020c */
[----:B------:R-:W0:Y:S02]  /*b2ee0*/  LDCU UR39, c[0x0][0x398] ;  /* 0x00007300ff2777ac */ /* 0x000e240008000800 */
[----:B------:R1:W-:Y:S01]  /*b2ef0*/  @P3 STG.E.U16 desc[UR8][R16.64], R3 ;  /* 0x0000000310003986 */ /* 0x0003e2000c101508 */
[----:B------:R-:W-:Y:S01]  /*b2f00*/  ISETP.LT.AND P3, PT, R27, UR29, !P6 ;  /* 0x0000001d1b007c0c */ /* 0x000fe2000f761270 */
[----:B------:R-:W-:Y:S01]  /*b2f10*/  VIADD R0, R18, UR30 ;  /* 0x0000001e12007c36 */ /* 0x000fe20008000000 */
[----:B------:R-:W-:Y:S01]  /*b2f20*/  ISETP.LT.AND P6, PT, R26, UR31, !P6 ;  /* 0x0000001f1a007c0c */ /* 0x000fe2000f7c1270 */
[----:B------:R-:W0:Y:S01]  /*b2f30*/  LDCU UR29, c[0x0][0x39c] ;  /* 0x00007380ff1d77ac */ /* 0x000e220008000800 */
[----:B------:R-:W0:Y:S01]  /*b2f40*/  LDCU UR30, c[0x0][0x39c] ;  /* 0x00007380ff1e77ac */ /* 0x000e220008000800 */
[----:B-1----:R-:W-:Y:S01]  /*b2f50*/  IMAD.WIDE R16, R0, 0x2, R12 ;  /* 0x0000000200107825 */ /* 0x002fe200078e020c */
[----:B------:R-:W1:Y:S01]  /*b2f60*/  LDCU UR31, c[0x0][0x398] ;  /* 0x00007300ff1f77ac */ /* 0x000e620008000800 */
[----:B------:R-:W0:Y:S01]  /*b2f70*/  LDCU UR44, c[0x0][0x398] ;  /* 0x00007300ff2c77ac */ /* 0x000e220008000800 */
[----:B--2---:R2:W-:Y:S01]  /*b2f80*/  @P2 STG.E.U16 desc[UR8][R20.64], R19 ;  /* 0x0000001314002986 */ /* 0x0045e2000c101508 */
[----:B------:R-:W-:Y:S01]  /*b2f90*/  PRMT R3, R19, 0x7632, R3 ;  /* 0x0000763213037816 */ /* 0x000fe20000000003 */
[----:B--2---:R-:W-:-:S05]  /*b2fa0*/  IMAD.WIDE R18, R18, 0x2, R14 ;  /* 0x0000000212127825 */ /* 0x004fca00078e020e */
[----:B------:R2:W-:Y:S04]  /*b2fb0*/  @P4 STG.E.U16 desc[UR8][R18.64], R3 ;  /* 0x0000000312004986 */ /* 0x0005e8000c101508 */
[----:B----4-:R4:W-:Y:S01]  /*b2fc0*/  @P3 STG.E.U16 desc[UR8][R16.64], R29 ;  /* 0x0000001d10003986 */ /* 0x0109e2000c101508 */
[----:B--2---:R-:W-:-:S03]  /*b2fd0*/  PRMT R19, R29, 0x7632, R19 ;  /* 0x000076321d137816 */ /* 0x004fc60000000013 */
[----:B----4-:R-:W2:Y:S01]  /*b2fe0*/  LDL.LU R29, [R1+0x260c] ;  /* 0x00260c00011d7983 */ /* 0x010ea20000300800 */
[----:B---3--:R-:W-:Y:S01]  /*b2ff0*/  ISETP.LT.AND P4, PT, R27, UR49, !P1 ;  /* 0x000000311b007c0c */ /* 0x008fe2000cf81270 */
[----:B------:R-:W-:-:S04]  /*b3000*/  IMAD.WIDE R16, R0, 0x2, R14 ;  /* 0x0000000200107825 */ /* 0x000fc800078e020e */
[----:B------:R-:W-:Y:S02]  /*b3010*/  VIADD R20, R24, 0xec ;  /* 0x000000ec18147836 */ /* 0x000fe40000000000 */
[----:B------:R-:W-:Y:S01]  /*b3020*/  VIADD R21, R0, UR22 ;  /* 0x0000001600157c36 */ /* 0x000fe20008000000 */
[----:B------:R-:W-:Y:S01]  /*b3030*/  ISETP.LT.AND P1, PT, R26, UR59, !P1 ;  /* 0x0000003b1a007c0c */ /* 0x000fe2000cf21270 */
[----:B------:R3:W-:Y:S01]  /*b3040*/  @P6 STG.E.U16 desc[UR8][R16.64], R19 ;  /* 0x0000001310006986 */ /* 0x0007e2000c101508 */
[----:B------:R-:W-:Y:S02]  /*b3050*/  ISETP.GE.AND P2, PT, R20, UR58, PT ;  /* 0x0000003a14007c0c */ /* 0x000fe4000bf46270 */
[----:B------:R-:W-:Y:S01]  /*b3060*/  ISETP.LT.AND P6, PT, R27, UR32, !P5 ;  /* 0x000000201b007c0c */ /* 0x000fe2000efc1270 */
[----:B------:R-:W-:Y:S02]  /*b3070*/  VIADD R20, R24, 0xed ;  /* 0x000000ed18147836 */ /* 0x000fe40000000000 */
[C---:B------:R-:W-:Y:S01]  /*b3080*/  VIADD R3, R21.reuse, UR10 ;  /* 0x0000000a15037c36 */ /* 0x040fe20008000000 */
[----:B------:R-:W-:Y:S01]  /*b3090*/  ISETP.LT.AND P5, PT, R26, UR52, !P5 ;  /* 0x000000341a007c0c */ /* 0x000fe2000efa1270 */
[----:B------:R-:W-:Y:S01]  /*b30a0*/  VIADD R0, R24, 0xee ;  /* 0x000000ee18007836 */ /* 0x000fe20000000000 */
[----:B------:R-:W4:Y:S01]  /*b30b0*/  LDCU UR10, c[0x0][0x3b8] ;  /* 0x00007700ff0a77ac */ /* 0x000f220008000800 */
[----:B------:R-:W-:Y:S01]  /*b30c0*/  ISETP.GE.AND P3, PT, R20, UR51, PT ;  /* 0x0000003314007c0c */ /* 0x000fe2000bf66270 */
[----:B------:R-:W0:Y:S01]  /*b30d0*/  LDCU UR22, c[0x0][0x3b8] ;  /* 0x00007700ff1677ac */ /* 0x000e220008000800 */
[----:B---3--:R-:W-:Y:S01]  /*b30e0*/  IMAD.WIDE R18, R21, 0x2, R12 ;  /* 0x0000000215127825 */ /* 0x008fe200078e020c */
[----:B------:R-:W-:-:S03]  /*b30f0*/  PRMT R20, R22, 0x7632, R20 ;  /* 0x0000763216147816 */ /* 0x000fc60000000014 */
[----:B------:R-:W-:Y:S01]  /*b3100*/  IMAD.WIDE R16, R21, 0x2, R14 ;  /* 0x0000000215107825 */ /* 0x000fe200078e020e */
[----:B------:R-:W3:Y:S01]  /*b3110*/  LDCU UR32, c[0x0][0x398] ;  /* 0x00007300ff2077ac */ /* 0x000ee20008000800 */
[----:B------:R0:W-:Y:S04]  /*b3120*/  @P4 STG.E.U16 desc[UR8][R18.64], R22 ;  /* 0x0000001612004986 */ /* 0x0001e8000c101508 */
[----:B------:R1:W-:Y:S01]  /*b3130*/  @P1 STG.E.U16 desc[UR8][R16.64], R20 ;  /* 0x0000001410001986 */ /* 0x0003e2000c101508 */
[C---:B------:R-:W-:Y:S01]  /*b3140*/  IADD3 R21, PT, PT, R3.reuse, UR20, RZ ;  /* 0x0000001403157c10 */ /* 0x040fe2000fffe0ff */
[----:B0-----:R-:W-:Y:S01]  /*b3150*/  IMAD.WIDE R18, R3, 0x2, R12 ;  /* 0x0000000203127825 */ /* 0x001fe200078e020c */
[----:B------:R-:W-:Y:S01]  /*b3160*/  ISETP.GE.AND P4, PT, R0, UR40, PT ;  /* 0x0000002800007c0c */ /* 0x000fe2000bf86270 */
[----:B------:R-:W0:Y:S03]  /*b3170*/  LDCU UR20, c[0x0][0x3b8] ;  /* 0x00007700ff1477ac */ /* 0x000e260008000800 */
[----:B------:R3:W-:Y:S01]  /*b3180*/  @P6 STG.E.U16 desc[UR8][R18.64], R23 ;  /* 0x0000001712006986 */ /* 0x0007e2000c101508 */
[----:B------:R-:W-:-:S02]  /*b3190*/  ISETP.LT.AND P6, PT, R27, UR48, !P2 ;  /* 0x000000301b007c0c */ /* 0x000fc4000d7c1270 */
[----:B------:R-:W-:Y:S01]  /*b31a0*/  ISETP.LT.AND P2, PT, R26, UR27, !P2 ;  /* 0x0000001b1a007c0c */ /* 0x000fe2000d741270 */
[----:B-1----:R-:W-:-:S04]  /*b31b0*/  IMAD.WIDE R16, R21, 0x2, R12 ;  /* 0x0000000215107825 */ /* 0x002fc800078e020c */
[----:B------:R-:W-:Y:S01]  /*b31c0*/  VIADD R0, R24, 0xef ;  /* 0x000000ef18007836 */ /* 0x000fe20000000000 */
[----:B------:R-:W1:Y:S01]  /*b31d0*/  LDCU UR27, c[0x0][0x39c] ;  /* 0x00007380ff1b77ac */ /* 0x000e620008000800 */
[----:B------:R-:W0:Y:S01]  /*b31e0*/  LDCU UR40, c[0x0][0x398] ;  /* 0x00007300ff2877ac */ /* 0x000e220008000800 */
[----:B---3--:R-:W-:Y:S01]  /*b31f0*/  PRMT R19, R23, 0x7632, R19 ;  /* 0x0000763217137816 */ /* 0x008fe20000000013 */
[----:B------:R-:W-:-:S05]  /*b3200*/  IMAD.WIDE R22, R3, 0x2, R14 ;  /* 0x0000000203167825 */ /* 0x000fca00078e020e */
[----:B------:R3:W-:Y:S02]  /*b3210*/  @P5 STG.E.U16 desc[UR8][R22.64], R19 ;  /* 0x0000001316005986 */ /* 0x0007e4000c101508 */
[----:B---3--:R-:W-:Y:S01]  /*b3220*/  IMAD.WIDE R18, R21, 0x2, R14 ;  /* 0x0000000215127825 */ /* 0x008fe200078e020e */
[----:B--2---:R-:W-:Y:S01]  /*b3230*/  PRMT R3, R29, 0x7632, R3 ;  /* 0x000076321d037816 */ /* 0x004fe20000000003 */
[----:B------:R-:W-:Y:S04]  /*b3240*/  @P6 STG.E.U16 desc[UR8][R16.64], R29 ;  /* 0x0000001d10006986 */ /* 0x000fe8000c101508 */
[----:B------:R2:W-:Y:S01]  /*b3250*/  @P2 STG.E.U16 desc[UR8][R18.64], R3 ;  /* 0x0000000312002986 */ /* 0x0005e2000c101508 */
[----:B------:R-:W-:-:S03]  /*b3260*/  IMAD.MOV.U32 R23, RZ, RZ, R27 ;  /* 0x000000ffff177224 */ /* 0x000fc600078e001b */
[----:B--2---:R-:W2:Y:S02]  /*b3270*/  LDL.LU R3, [R1+0x37c] ;  /* 0x00037c0001037983 */ /* 0x004ea40000300800 */
[----:B------:R-:W-:Y:S01]  /*b3280*/  ISETP.LT.AND P5, PT, R23, UR37, !P3 ;  /* 0x0000002517007c0c */ /* 0x000fe2000dfa1270 */
[----:B------:R-:W-:Y:S01]  /*b3290*/  VIADD R27, R21, UR28 ;  /* 0x0000001c151b7c36 */ /* 0x000fe20008000000 */
[----:B------:R-:W-:Y:S02]  /*b32a0*/  ISETP.LT.AND P3, PT, R26, UR36, !P3 ;  /* 0x000000241a007c0c */ /* 0x000fe4000df61270 */
[----:B------:R-:W-:Y:S01]  /*b32b0*/  ISETP.GE.AND P1, PT, R0, UR35, PT ;  /* 0x0000002300007c0c */ /* 0x000fe2000bf26270 */
[----:B------:R-:W3:Y:S01]  /*b32c0*/  LDS.128 R16, [R2] ;  /* 0x0000000002107984 */ /* 0x000ee20000000c00 */
[----:B------:R-:W-:-:S04]  /*b32d0*/  IMAD.WIDE R20, R27, 0x2, R12 ;  /* 0x000000021b147825 */ /* 0x000fc800078e020c */
[----:B------:R-:W-:Y:S01]  /*b32e0*/  VIADD R0, R24, 0xf0 ;  /* 0x000000f018007836 */ /* 0x000fe20000000000 */
[----:B------:R-:W0:Y:S01]  /*b32f0*/  LDCU UR28, c[0x0][0x398] ;  /* 0x00007300ff1c77ac */ /* 0x000e220008000800 */
[----:B------:R-:W0:Y:S01]  /*b3300*/  LDCU UR35, c[0x0][0x398] ;  /* 0x00007300ff2377ac */ /* 0x000e220008000800 */
[----:B------:R0:W-:Y:S01]  /*b3310*/  @P5 STG.E.U16 desc[UR8][R20.64], R28 ;  /* 0x0000001c14005986 */ /* 0x0001e2000c101508 */
[----:B------:R-:W-:Y:S02]  /*b3320*/  ISETP.LT.AND P5, PT, R23, UR16, !P4 ;  /* 0x0000001017007c0c */ /* 0x000fe4000e7a1270 */
[----:B------:R-:W-:Y:S02]  /*b3330*/  ISETP.LT.AND P4, PT, R26, UR6, !P4 ;  /* 0x000000061a007c0c */ /* 0x000fe4000e781270 */
[----:B--2---:R-:W-:Y:S02]  /*b3340*/  PRMT R25, R3, 0x7632, R25 ;  /* 0x0000763203197816 */ /* 0x004fe40000000019 */
[----:B0-----:R-:W-:Y:S01]  /*b3350*/  PRMT R21, R28, 0x7632, R21 ;  /* 0x000076321c157816 */ /* 0x001fe20000000015 */
[----:B------:R-:W-:-:S04]  /*b3360*/  IMAD.WIDE R28, R27, 0x2, R14 ;  /* 0x000000021b1c7825 */ /* 0x000fc800078e020e */
[----:B------:R-:W-:Y:S01]  /*b3370*/  VIADD R27, R27, UR24 ;  /* 0x000000181b1b7c36 */ /* 0x000fe20008000000 */
[----:B------:R-:W-:Y:S01]  /*b3380*/  ISETP.GE.AND P6, PT, R0, UR41, PT ;  /* 0x0000002900007c0c */ /* 0x000fe2000bfc6270 */
[----:B------:R-:W0:Y:S01]  /*b3390*/  LDCU UR16, c[0x0][0x39c] ;  /* 0x00007380ff1077ac */ /* 0x000e220008000800 */
[----:B------:R-:W2:Y:S01]  /*b33a0*/  LDCU UR6, c[0x0][0x3b8] ;  /* 0x00007700ff0677ac */ /* 0x000ea20008000800 */
[----:B------:R1:W-:Y:S01]  /*b33b0*/  @P3 STG.E.U16 desc[UR8][R28.64], R21 ;  /* 0x000000151c003986 */ /* 0x0003e2000c101508 */
[----:B------:R-:W0:Y:S01]  /*b33c0*/  LDCU UR24, c[0x0][0x398] ;  /* 0x00007300ff1877ac */ /* 0x000e220008000800 */
[----:B-1----:R-:W-:Y:S02]  /*b33d0*/  IMAD.MOV.U32 R28, RZ, RZ, R23 ;  /* 0x000000ffff1c7224 */ /* 0x002fe400078e0017 */
[----:B------:R-:W-:-:S04]  /*b33e0*/  IMAD.WIDE R20, R27, 0x2, R12 ;  /* 0x000000021b147825 */ /* 0x000fc800078e020c */
[----:B------:R-:W-:Y:S01]  /*b33f0*/  IMAD.WIDE R22, R27, 0x2, R14 ;  /* 0x000000021b167825 */ /* 0x000fe200078e020e */
[----:B------:R-:W-:Y:S04]  /*b3400*/  @P5 STG.E.U16 desc[UR8][R20.64], R3 ;  /* 0x0000000314005986 */ /* 0x000fe8000c101508 */
[----:B------:R1:W-:Y:S04]  /*b3410*/  @P4 STG.E.U16 desc[UR8][R22.64], R25 ;  /* 0x0000001916004986 */ /* 0x0003e8000c101508 */
[----:B-1----:R-:W2:Y:S01]  /*b3420*/  LDL.LU R23, [R1+0x35c] ;  /* 0x00035c0001177983 */ /* 0x002ea20000300800 */
[----:B------:R-:W-:Y:S01]  /*b3430*/  ISETP.LT.AND P3, PT, R28, UR45, !P1 ;  /* 0x0000002d1c007c0c */ /* 0x000fe2000cf61270 */
[----:B------:R-:W-:-:S02]  /*b3440*/  VIADD R0, R24, 0xf1 ;  /* 0x000000f118007836 */ /* 0x000fc40000000000 */
[----:B------:R-:W-:Y:S01]  /*b3450*/  IMAD.MOV.U32 R21, RZ, RZ, R26 ;  /* 0x000000ffff157224 */ /* 0x000fe200078e001a */
[----:B------:R-:W-:Y:S01]  /*b3460*/  IADD3 R27, PT, PT, R27, UR4, RZ ;  /* 0x000000041b1b7c10 */ /* 0x000fe2000fffe0ff */
[----:B------:R-:W-:Y:S01]  /*b3470*/  IMAD.MOV.U32 R20, RZ, RZ, R24 ;  /* 0x000000ffff147224 */ /* 0x000fe200078e0018 */
[----:B------:R-:W-:Y:S02]  /*b3480*/  ISETP.LT.AND P4, PT, R28, UR42, !P6 ;  /* 0x0000002a1c007c0c */ /* 0x000fe4000f781270 */
[----:B------:R-:W-:Y:S01]  /*b3490*/  ISETP.GE.AND P2, PT, R0, UR34, PT ;  /* 0x0000002200007c0c */ /* 0x000fe2000bf46270 */
[----:B------:R-:W-:Y:S01]  /*b34a0*/  VIADD R0, R24, 0xf2 ;  /* 0x000000f218007836 */ /* 0x000fe20000000000 */
[----:B------:R-:W-:Y:S01]  /*b34b0*/  ISETP.LT.AND P1, PT, R21, UR12, !P1 ;  /* 0x0000000c15007c0c */ /* 0x000fe2000cf21270 */
[----:B------:R-:W-:-:S04]  /*b34c0*/  IMAD.WIDE R24, R27, 0x2, R12 ;  /* 0x000000021b187825 */ /* 0x000fc800078e020c */
[----:B------:R-:W-:Y:S02]  /*b34d0*/  VIADD R26, R20, 0xf3 ;  /* 0x000000f3141a7836 */ /* 0x000fe40000000000 */
[----:B------:R-:W-:Y:S01]  /*b34e0*/  VIADD R3, R27, UR33 ;  /* 0x000000211b037c36 */ /* 0x000fe20008000000 */
[----:B------:R-:W-:Y:S02]  /*b34f0*/  ISETP.GE.AND P5, PT, R0, UR29, PT ;  /* 0x0000001d00007c0c */ /* 0x000fe4000bfa6270 */
[----:B------:R-:W-:Y:S01]  /*b3500*/  PRMT R29, R4, 0x7632, R29 ;  /* 0x00007632041d7816 */ /* 0x000fe2000000001d */
[----:B------:R-:W1:Y:S01]  /*b3510*/  LDCU UR34, c[0x0][0x398] ;  /* 0x00007300ff2277ac */ /* 0x000e620008000800 */
[----:B------:R-:W0:Y:S01]  /*b3520*/  LDCU UR29, c[0x0][0x398] ;  /* 0x00007300ff1d77ac */ /* 0x000e220008000800 */
[----:B------:R-:W0:Y:S01]  /*b3530*/  LDCU UR4, c[0x0][0x3b8] ;  /* 0x00007700ff0477ac */ /* 0x000e220008000800 */
[----:B------:R-:W0:Y:S01]  /*b3540*/  LDCU UR12, c[0x0][0x3b8] ;  /* 0x00007700ff0c77ac */ /* 0x000e220008000800 */
[----:B--2---:R2:W-:Y:S01]  /*b3550*/  @P3 STG.E.U16 desc[UR8][R24.64], R23 ;  /* 0x0000001718003986 */ /* 0x0045e2000c101508 */
[----:B------:R-:W-:Y:S01]  /*b3560*/  PRMT R0, R23, 0x7632, R0 ;  /* 0x0000763217007816 */ /* 0x000fe20000000000 */
[----:B--2---:R-:W-:-:S02]  /*b3570*/  IMAD.MOV.U32 R24, RZ, RZ, R20 ;  /* 0x000000ffff187224 */ /* 0x004fc400078e0014 */
[----:B------:R-:W-:Y:S02]  /*b3580*/  IMAD.MOV.U32 R25, RZ, RZ, R21 ;  /* 0x000000ffff197224 */ /* 0x000fe400078e0015 */
[----:B------:R-:W-:-:S04]  /*b3590*/  IMAD.WIDE R20, R27, 0x2, R14 ;  /* 0x000000021b147825 */ /* 0x000fc800078e020e */
[----:B------:R-:W-:Y:S01]  /*b35a0*/  IMAD.WIDE R22, R3, 0x2, R12 ;  /* 0x0000000203167825 */ /* 0x000fe200078e020c */
[----:B------:R-:W-:Y:S01]  /*b35b0*/  ISETP.LT.AND P6, PT, R25, UR43, !P6 ;  /* 0x0000002b19007c0c */ /* 0x000fe2000f7c1270 */
[----:B------:R2:W-:Y:S01]  /*b35c0*/  @P1 STG.E.U16 desc[UR8][R20.64], R0 ;  /* 0x0000000014001986 */ /* 0x0005e2000c101508 */
[----:B------:R-:W-:-:S03]  /*b35d0*/  ISETP.LT.AND P1, PT, R28, UR38, !P2 ;  /* 0x000000261c007c0c */ /* 0x000fc6000d721270 */
[----:B------:R0:W-:Y:S01]  /*b35e0*/  @P4 STG.E.U16 desc[UR8][R22.64], R4 ;  /* 0x0000000416004986 */ /* 0x0001e2000c101508 */
[----:B--2---:R-:W-:Y:S02]  /*b35f0*/  IMAD.MOV.U32 R20, RZ, RZ, R25 ;  /* 0x000000ffff147224 */ /* 0x004fe400078e0019 */
[----:B------:R-:W-:Y:S02]  /*b3600*/  IMAD.MOV.U32 R0, RZ, RZ, R24 ;  /* 0x000000ffff007224 */ /* 0x000fe400078e0018 */
[----:B0-----:R-:W-:Y:S02]  /*b3610*/  IMAD.MOV.U32 R22, RZ, RZ, R28 ;  /* 0x000000ffff167224 */ /* 0x001fe400078e001c */
[----:B------:R-:W-:Y:S01]  /*b3620*/  IMAD.WIDE R24, R3, 0x2, R14 ;  /* 0x0000000203187825 */ /* 0x000fe200078e020e */
[----:B------:R-:W-:-:S03]  /*b3630*/  ISETP.LT.AND P2, PT, R20, UR39, !P2 ;  /* 0x0000002714007c0c */ /* 0x000fc6000d741270 */
[----:B------:R-:W-:Y:S02]  /*b3640*/  VIADD R28, R0, 0xf4 ;  /* 0x000000f4001c7836 */ /* 0x000fe40000000000 */
[----:B------:R-:W-:Y:S01]  /*b3650*/  VIADD R21, R3, UR25 ;  /* 0x0000001903157c36 */ /* 0x000fe20008000000 */
[----:B------:R-:W-:Y:S01]  /*b3660*/  ISETP.GE.AND P3, PT, R26, UR30, PT ;  /* 0x0000001e1a007c0c */ /* 0x000fe2000bf66270 */
[----:B------:R0:W-:Y:S01]  /*b3670*/  @P6 STG.E.U16 desc[UR8][R24.64], R29 ;  /* 0x0000001d18006986 */ /* 0x0001e2000c101508 */
[----:B------:R-:W-:Y:S01]  /*b3680*/  ISETP.LT.AND P6, PT, R22, UR31, !P5 ;  /* 0x0000001f16007c0c */ /* 0x000fe2000efc1270 */
[C---:B------:R-:W-:Y:S01]  /*b3690*/  IMAD.WIDE R26, R21.reuse, 0x2, R12 ;  /* 0x00000002151a7825 */ /* 0x040fe200078e020c */
[----:B------:R-:W-:Y:S02]  /*b36a0*/  ISETP.GE.AND P4, PT, R28, UR27, PT ;  /* 0x0000001b1c007c0c */ /* 0x000fe4000bf86270 */
[----:B---3--:R-:W-:Y:S02]  /*b36b0*/  PRMT R4, R16, 0x7632, R4 ;  /* 0x0000763210047816 */ /* 0x008fe40000000004 */
[----:B------:R-:W-:Y:S01]  /*b36c0*/  ISETP.LT.AND P5, PT, R20, UR44, !P5 ;  /* 0x0000002c14007c0c */ /* 0x000fe2000efa1270 */
[C---:B------:R-:W-:Y:S01]  /*b36d0*/  VIADD R23, R21.reuse, UR26 ;  /* 0x0000001a15177c36 */ /* 0x040fe20008000000 */
[----:B------:R2:W-:Y:S01]  /*b36e0*/  @P1 STG.E.U16 desc[UR8][R26.64], R16 ;  /* 0x000000101a001986 */ /* 0x0005e2000c101508 */
[----:B------:R-:W3:Y:S01]  /*b36f0*/  LDCU UR30, c[0x0][0x398] ;  /* 0x00007300ff1e77ac */ /* 0x000ee20008000800 */
[----:B------:R-:W1:Y:S01]  /*b3700*/  LDCU UR25, c[0x0][0x398] ;  /* 0x00007300ff1977ac */ /* 0x000e620008000800 */
[----:B------:R-:W1:Y:S01]  /*b3710*/  LDCU UR31, c[0x0][0x398] ;  /* 0x00007300ff1f77ac */ /* 0x000e620008000800 */
[----:B0-----:R-:W-:-:S04]  /*b3720*/  IMAD.WIDE R28, R21, 0x2, R14 ;  /* 0x00000002151c7825 */ /* 0x001fc800078e020e */
[----:B----4-:R-:W-:Y:S01]  /*b3730*/  VIADD R3, R23, UR10 ;  /* 0x0000000a17037c36 */ /* 0x010fe20008000000 */
[----:B------:R-:W0:Y:S01]  /*b3740*/  LDCU UR27, c[0x0][0x398] ;  /* 0x00007300ff1b77ac */ /* 0x000e220008000800 */
[----:B------:R-:W4:Y:S01]  /*b3750*/  LDCU UR26, c[0x0][0x398] ;  /* 0x00007300ff1a77ac */ /* 0x000f220008000800 */
[----:B------:R-:W0:Y:S01]  /*b3760*/  LDCU UR10, c[0x0][0x3b8] ;  /* 0x00007700ff0a77ac */ /* 0x000e220008000800 */
[----:B------:R1:W-:Y:S01]  /*b3770*/  @P2 STG.E.U16 desc[UR8][R28.64], R4 ;  /* 0x000000041c002986 */ /* 0x0003e2000c101508 */
[----:B--2---:R-:W-:Y:S02]  /*b3780*/  MOV R27, R0 ;  /* 0x00000000001b7202 */ /* 0x004fe40000000f00 */
[----:B------:R-:W-:-:S03]  /*b3790*/  PRMT R16, R5, 0x7632, R16 ;  /* 0x0000763205107816 */ /* 0x000fc60000000010 */
[----:B------:R-:W-:Y:S02]  /*b37a0*/  VIADD R0, R27, 0xf5 ;  /* 0x000000f51b007836 */ /* 0x000fe40000000000 */
[----:B-1----:R-:W-:Y:S02]  /*b37b0*/  IMAD.MOV.U32 R29, RZ, RZ, R20 ;  /* 0x000000ffff1d7224 */ /* 0x002fe400078e0014 */
[----:B------:R-:W-:Y:S02]  /*b37c0*/  IMAD.MOV.U32 R28, RZ, RZ, R22 ;  /* 0x000000ffff1c7224 */ /* 0x000fe400078e0016 */
[----:B------:R-:W-:-:S04]  /*b37d0*/  IMAD.WIDE R20, R23, 0x2, R12 ;  /* 0x0000000217147825 */ /* 0x000fc800078e020c */
[----:B------:R-:W-:Y:S01]  /*b37e0*/  IMAD.WIDE R22, R23, 0x2, R14 ;  /* 0x0000000217167825 */ /* 0x000fe200078e020e */
[C---:B------:R-:W-:Y:S01]  /*b37f0*/  ISETP.LT.AND P2, PT, R28.reuse, UR32, !P3 ;  /* 0x000000201c007c0c */ /* 0x040fe2000df41270 */
[----:B------:R-:W-:Y:S04]  /*b3800*/  @P6 STG.E.U16 desc[UR8][R20.64], R5 ;  /* 0x0000000514006986 */ /* 0x000fe8000c101508 */
[----:B------:R1:W-:Y:S01]  /*b3810*/  @P5 STG.E.U16 desc[UR8][R22.64], R16 ;  /* 0x0000001016005986 */ /* 0x0003e2000c101508 */
[----:B------:R-:W-:Y:S02]  /*b3820*/  ISETP.LT.AND P3, PT, R29, UR40, !P3 ;  /* 0x000000281d007c0c */ /* 0x000fe4000df61270 */
[----:B------:R-:W-:Y:S02]  /*b3830*/  ISETP.LT.AND P5, PT, R28, UR28, !P4 ;  /* 0x0000001c1c007c0c */ /* 0x000fe4000e7a1270 */
[----:B------:R-:W-:Y:S01]  /*b3840*/  ISETP.GE.AND P1, PT, R0, UR16, PT ;  /* 0x0000001000007c0c */ /* 0x000fe2000bf26270 */
[----:B------:R-:W-:-:S02]  /*b3850*/  VIADD R0, R27, 0xf6 ;  /* 0x000000f61b007836 */ /* 0x000fc40000000000 */
[C---:B------:R-:W-:Y:S01]  /*b3860*/  IMAD.WIDE R24, R3.reuse, 0x2, R12 ;  /* 0x0000000203187825 */ /* 0x040fe200078e020c */
[----:B------:R-:W2:Y:S03]  /*b3870*/  LDCU UR32, c[0x0][0x398] ;  /* 0x00007300ff2077ac */ /* 0x000ea60008000800 */
[----:B-1----:R-:W-:Y:S02]  /*b3880*/  IMAD.MOV.U32 R22, RZ, RZ, R27 ;  /* 0x000000ffff167224 */ /* 0x002fe400078e001b */
[----:B------:R-:W-:Y:S01]  /*b3890*/  VIADD R27, R3, UR20 ;  /* 0x00000014031b7c36 */ /* 0x000fe20008000000 */
[----:B------:R-:W-:Y:S01]  /*b38a0*/  PRMT R23, R17, 0x7632, R23 ;  /* 0x0000763211177816 */ /* 0x000fe20000000017 */
[----:B------:R-:W-:-:S04]  /*b38b0*/  IMAD.WIDE R4, R3, 0x2, R14 ;  /* 0x0000000203047825 */ /* 0x000fc800078e020e */
[----:B------:R-:W-:Y:S01]  /*b38c0*/  IMAD.WIDE R20, R27, 0x2, R12 ;  /* 0x000000021b147825 */ /* 0x000fe200078e020c */
[----:B------:R1:W-:Y:S01]  /*b38d0*/  @P2 STG.E.U16 desc[UR8][R24.64], R17 ;  /* 0x0000001118002986 */ /* 0x0003e2000c101508 */
[----:B------:R-:W-:-:S03]  /*b38e0*/  ISETP.LT.AND P4, PT, R29, UR35, !P4 ;  /* 0x000000231d007c0c */ /* 0x000fc6000e781270 */
[----:B------:R0:W-:Y:S01]  /*b38f0*/  @P3 STG.E.U16 desc[UR8][R4.64], R23 ;  /* 0x0000001704003986 */ /* 0x0001e2000c101508 */
[----:B------:R-:W-:-:S03]  /*b3900*/  ISETP.LT.AND P3, PT, R28, UR24, !P1 ;  /* 0x000000181c007c0c */ /* 0x000fc6000cf61270 */
[----:B------:R0:W-:Y:S01]  /*b3910*/  @P5 STG.E.U16 desc[UR8][R20.64], R6 ;  /* 0x0000000614005986 */ /* 0x0001e2000c101508 */
[----:B------:R-:W-:Y:S02]  /*b3920*/  ISETP.LT.AND P5, PT, R29, UR34, !P1 ;  /* 0x000000221d007c0c */ /* 0x000fe4000cfa1270 */
[----:B------:R-:W-:Y:S01]  /*b3930*/  ISETP.GE.AND P6, PT, R0, UR19, PT ;  /* 0x0000001300007c0c */ /* 0x000fe2000bfc6270 */
[----:B------:R-:W-:Y:S02]  /*b3940*/  VIADD R0, R22, 0xf7 ;  /* 0x000000f716007836 */ /* 0x000fe40000000000 */
[C---:B------:R-:W-:Y:S01]  /*b3950*/  VIADD R3, R27.reuse, UR22 ;  /* 0x000000161b037c36 */ /* 0x040fe20008000000 */
[----:B------:R-:W2:Y:S01]  /*b3960*/  LDCU UR19, c[0x0][0x398] ;  /* 0x00007300ff1377ac */ /* 0x000ea20008000800 */
[----:B------:R-:W2:Y:S01]  /*b3970*/  LDCU UR28, c[0x0][0x398] ;  /* 0x00007300ff1c77ac */ /* 0x000ea20008000800 */
[----:B------:R-:W2:Y:S01]  /*b3980*/  LDCU UR20, c[0x0][0x398] ;  /* 0x00007300ff1477ac */ /* 0x000ea20008000800 */
[----:B-1----:R-:W-:-:S04]  /*b3990*/  IMAD.WIDE R16, R27, 0x2, R14 ;  /* 0x000000021b107825 */ /* 0x002fc800078e020e */
[C---:B------:R-:W-:Y:S01]  /*b39a0*/  IMAD.WIDE R24, R3.reuse, 0x2, R12 ;  /* 0x0000000203187825 */ /* 0x040fe200078e020c */
[----:B0-----:R-:W-:Y:S02]  /*b39b0*/  PRMT R5, R6, 0x7632, R5 ;  /* 0x0000763206057816 */ /* 0x001fe40000000005 */
[----:B------:R-:W-:Y:S02]  /*b39c0*/  ISETP.GE.AND P2, PT, R0, UR5, PT ;  /* 0x0000000500007c0c */ /* 0x000fe4000bf46270 */
[----:B------:R-:W-:Y:S01]  /*b39d0*/  PRMT R6, R18, 0x7632, R6 ;  /* 0x0000763212067816 */ /* 0x000fe20000000006 */
[----:B------:R-:W-:Y:S01]  /*b39e0*/  IMAD.WIDE R26, R3, 0x2, R14 ;  /* 0x00000002031a7825 */ /* 0x000fe200078e020e */
[----:B------:R-:W-:Y:S01]  /*b39f0*/  IADD3 R0, PT, PT, R22, 0xf8, RZ ;  /* 0x000000f816007810 */ /* 0x000fe20007ffe0ff */
[----:B------:R-:W-:Y:S04]  /*b3a00*/  @P4 STG.E.U16 desc[UR8][R16.64], R5 ;  /* 0x0000000510004986 */ /* 0x000fe8000c101508 */
[----:B------:R-:W-:Y:S04]  /*b3a10*/  @P3 STG.E.U16 desc[UR8][R24.64], R18 ;  /* 0x0000001218003986 */ /* 0x000fe8000c101508 */
[----:B------:R0:W-:Y:S01]  /*b3a20*/  @P5 STG.E.U16 desc[UR8][R26.64], R6 ;  /* 0x000000061a005986 */ /* 0x0001e2000c101508 */
[----:B------:R-:W-:Y:S01]  /*b3a30*/  ISETP.GE.AND P1, PT, R0, UR23, PT ;  /* 0x0000001700007c0c */ /* 0x000fe2000bf26270 */
[----:B------:R-:W-:Y:S01]  /*b3a40*/  VIADD R0, R22, 0xf9 ;  /* 0x000000f916007836 */ /* 0x000fe20000000000 */
[----:B------:R-:W-:-:S02]  /*b3a50*/  ISETP.LT.AND P3, PT, R28, UR29, !P6 ;  /* 0x0000001d1c007c0c */ /* 0x000fc4000f761270 */
[----:B---3--:R-:W-:Y:S01]  /*b3a60*/  ISETP.LT.AND P6, PT, R29, UR30, !P6 ;  /* 0x0000001e1d007c0c */ /* 0x008fe2000f7c1270 */
[----:B------:R-:W1:Y:S01]  /*b3a70*/  LDCU UR16, c[0x0][0x3b8] ;  /* 0x00007700ff1077ac */ /* 0x000e620008000800 */
[----:B------:R-:W3:Y:S01]  /*b3a80*/  LDCU UR22, c[0x0][0x398] ;  /* 0x00007300ff1677ac */ /* 0x000ee20008000800 */
[----:B------:R-:W1:Y:S01]  /*b3a90*/  LDCU UR5, c[0x0][0x3b8] ;  /* 0x00007700ff0577ac */ /* 0x000e620008000800 */
[----:B------:R-:W1:Y:S01]  /*b3aa0*/  LDCU UR24, c[0x0][0x398] ;  /* 0x00007300ff1877ac */ /* 0x000e620008000800 */
[----:B0-----:R-:W-:Y:S02]  /*b3ab0*/  IMAD.MOV.U32 R26, RZ, RZ, R22 ;  /* 0x000000ffff1a7224 */ /* 0x001fe400078e0016 */
[----:B------:R-:W-:Y:S01]  /*b3ac0*/  VIADD R3, R3, UR4 ;  /* 0x0000000403037c36 */ /* 0x000fe20008000000 */
[----:B------:R0:W1:Y:S01]  /*b3ad0*/  LDS.128 R20, [R2+0x400] ;  /* 0x0004000002147984 */ /* 0x0000620000000c00 */
[----:B------:R-:W-:Y:S02]  /*b3ae0*/  PRMT R18, R7, 0x7632, R18 ;  /* 0x0000763207127816 */ /* 0x000fe40000000012 */
[----:B------:R-:W-:Y:S01]  /*b3af0*/  ISETP.LT.AND P5, PT, R28, UR25, !P2 ;  /* 0x000000191c007c0c */ /* 0x000fe2000d7a1270 */
[----:B------:R-:W-:-:S04]  /*b3b00*/  IMAD.WIDE R4, R3, 0x2, R12 ;  /* 0x0000000203047825 */ /* 0x000fc800078e020c */
[----:B------:R-:W-:Y:S01]  /*b3b10*/  IMAD.WIDE R16, R3, 0x2, R14 ;  /* 0x0000000203107825 */ /* 0x000fe200078e020e */
[----:B------:R-:W-:-:S03]  /*b3b20*/  ISETP.LT.AND P2, PT, R29, UR27, !P2 ;  /* 0x0000001b1d007c0c */ /* 0x000fc6000d741270 */
[----:B------:R-:W-:Y:S01]  /*b3b30*/  VIADD R3, R3, UR6 ;  /* 0x0000000603037c36 */ /* 0x000fe20008000000 */
[----:B------:R-:W-:Y:S01]  /*b3b40*/  ISETP.GE.AND P4, PT, R0, UR11, PT ;  /* 0x0000000b00007c0c */ /* 0x000fe2000bf86270 */
[----:B------:R-:W-:Y:S04]  /*b3b50*/  @P3 STG.E.U16 desc[UR8][R4.64], R7 ;  /* 0x0000000704003986 */ /* 0x000fe8000c101508 */
[----:B------:R2:W-:Y:S01]  /*b3b60*/  @P6 STG.E.U16 desc[UR8][R16.64], R18 ;  /* 0x0000001210006986 */ /* 0x0005e2000c101508 */
[----:B------:R-:W-:Y:S01]  /*b3b70*/  ISETP.LT.AND P6, PT, R28, UR31, !P1 ;  /* 0x0000001f1c007c0c */ /* 0x000fe2000cfc1270 */
[----:B------:R-:W-:Y:S02]  /*b3b80*/  VIADD R0, R26, 0xfa ;  /* 0x000000fa1a007836 */ /* 0x000fe40000000000 */
[----:B------:R-:W-:-:S04]  /*b3b90*/  IMAD.WIDE R24, R3, 0x2, R12 ;  /* 0x0000000203187825 */ /* 0x000fc800078e020c */
[C---:B------:R-:W-:Y:S02]  /*b3ba0*/  VIADD R27, R3.reuse, UR12 ;  /* 0x0000000c031b7c36 */ /* 0x040fe40008000000 */
[----:B0-----:R-:W-:Y:S01]  /*b3bb0*/  IMAD.WIDE R2, R3, 0x2, R14 ;  /* 0x0000000203027825 */ /* 0x001fe200078e020e */
[----:B----4-:R-:W-:Y:S02]  /*b3bc0*/  ISETP.LT.AND P1, PT, R29, UR26, !P1 ;  /* 0x0000001a1d007c0c */ /* 0x010fe4000cf21270 */
[----:B------:R-:W-:Y:S01]  /*b3bd0*/  ISETP.GE.AND P3, PT, R0, UR21, PT ;  /* 0x0000001500007c0c */ /* 0x000fe2000bf66270 */
[----:B------:R-:W0:Y:S01]  /*b3be0*/  LDCU UR11, c[0x0][0x398] ;  /* 0x00007300ff0b77ac */ /* 0x000e220008000800 */
[----:B------:R-:W4:Y:S01]  /*b3bf0*/  LDCU UR23, c[0x0][0x398] ;  /* 0x00007300ff1777ac */ /* 0x000f220008000800 */
[----:B------:R-:W0:Y:S01]  /*b3c00*/  LDCU UR4, c[0x0][0x3b8] ;  /* 0x00007700ff0477ac */ /* 0x000e220008000800 */
[----:B------:R-:W0:Y:S01]  /*b3c10*/  LDCU UR6, c[0x0][0x3b8] ;  /* 0x00007700ff0677ac */ /* 0x000e220008000800 */
[----:B--2---:R-:W-:Y:S01]  /*b3c20*/  PRMT R17, R19, 0x7632, R17 ;  /* 0x0000763213117816 */ /* 0x004fe20000000011 */
[C---:B------:R-:W-:Y:S01]  /*b3c30*/  IMAD.WIDE R4, R27.reuse, 0x2, R12 ;  /* 0x000000021b047825 */ /* 0x040fe200078e020c */
[----:B------:R-:W-:Y:S03]  /*b3c40*/  @P5 STG.E.U16 desc[UR8][R24.64], R19 ;  /* 0x0000001318005986 */ /* 0x000fe6000c101508 */
[----:B------:R-:W-:Y:S01]  /*b3c50*/  VIADD R0, R26, 0xfb ;  /* 0x000000fb1a007836 */ /* 0x000fe20000000000 */
[----:B------:R1:W-:Y:S01]  /*b3c60*/  @P2 STG.E.U16 desc[UR8][R2.64], R17 ;  /* 0x0000001102002986 */ /* 0x0003e2000c101508 */
[----:B------:R-:W-:Y:S01]  /*b3c70*/  ISETP.LT.AND P2, PT, R28, UR19, !P4 ;  /* 0x000000131c007c0c */ /* 0x000fe2000e741270 */
[----:B------:R-:W-:Y:S01]  /*b3c80*/  IMAD.WIDE R6, R27, 0x2, R14 ;  /* 0x000000021b067825 */ /* 0x000fe200078e020e */
[----:B------:R-:W-:Y:S01]  /*b3c90*/  ISETP.LT.AND P4, PT, R29, UR28, !P4 ;  /* 0x0000001c1d007c0c */ /* 0x000fe2000e781270 */
[----:B------:R2:W-:Y:S01]  /*b3ca0*/  @P6 STG.E.U16 desc[UR8][R4.64], R8 ;  /* 0x0000000804006986 */ /* 0x0005e2000c101508 */
[----:B------:R-:W-:-:S02]  /*b3cb0*/  IADD3 R27, PT, PT, R27, UR10, RZ ;  /* 0x0000000a1b1b7c10 */ /* 0x000fc4000fffe0ff */
[----:B------:R-:W-:Y:S02]  /*b3cc0*/  PRMT R16, R8, 0x7632, R16 ;  /* 0x0000763208107816 */ /* 0x000fe40000000010 */
[----:B------:R-:W-:Y:S02]  /*b3cd0*/  ISETP.GE.AND P5, PT, R0, UR7, PT ;  /* 0x0000000700007c0c */ /* 0x000fe4000bfa6270 */
[----:B------:R-:W-:Y:S01]  /*b3ce0*/  ISETP.LT.AND P6, PT, R28, UR20, !P3 ;  /* 0x000000141c007c0c */ /* 0x000fe2000dfc1270 */
[----:B------:R-:W-:Y:S01]  /*b3cf0*/  VIADD R0, R26, 0xfc ;  /* 0x000000fc1a007836 */ /* 0x000fe20000000000 */
[----:B------:R-:W0:Y:S01]  /*b3d00*/  LDCU UR21, c[0x0][0x398] ;  /* 0x00007300ff1577ac */ /* 0x000e220008000800 */
[----:B------:R0:W-:Y:S01]  /*b3d10*/  @P1 STG.E.U16 desc[UR8][R6.64], R16 ;  /* 0x0000001006001986 */ /* 0x0001e2000c101508 */
[C---:B-1----:R-:W-:Y:S02]  /*b3d20*/  VIADD R17, R27.reuse, UR16 ;  /* 0x000000101b117c36 */ /* 0x042fe40008000000 */
[----:B------:R-:W-:Y:S01]  /*b3d30*/  IMAD.WIDE R2, R27, 0x2, R12 ;  /* 0x000000021b027825 */ /* 0x000fe200078e020c */
[----:B------:R-:W-:-:S03]  /*b3d40*/  ISETP.GE.AND P1, PT, R0, UR17, PT ;  /* 0x0000001100007c0c */ /* 0x000fc6000bf26270 */
[----:B--2---:R-:W-:Y:S01]  /*b3d50*/  IMAD.WIDE R4, R27, 0x2, R14 ;  /* 0x000000021b047825 */ /* 0x004fe200078e020e */
[----:B------:R-:W-:-:S03]  /*b3d60*/  PRMT R8, R20, 0x7632, R8 ;  /* 0x0000763214087816 */ /* 0x000fc60000000008 */
[----:B------:R-:W-:Y:S01]  /*b3d70*/  VIADD R0, R26, 0xfd ;  /* 0x000000fd1a007836 */ /* 0x000fe20000000000 */
[----:B------:R-:W1:Y:S01]  /*b3d80*/  LDCU UR12, c[0x0][0x398] ;  /* 0x00007300ff0c77ac */ /* 0x000e620008000800 */
[----:B------:R2:W-:Y:S04]  /*b3d90*/  @P2 STG.E.U16 desc[UR8][R2.64], R20 ;  /* 0x0000001402002986 */ /* 0x0005e8000c101508 */
[----:B------:R1:W-:Y:S01]  /*b3da0*/  @P4 STG.E.U16 desc[UR8][R4.64], R8 ;  /* 0x0000000804004986 */ /* 0x0003e2000c101508 */
[----:B0-----:R-:W-:Y:S01]  /*b3db0*/  IMAD.WIDE R6, R17, 0x2, R12 ;  /* 0x0000000211067825 */ /* 0x001fe200078e020c */
[C---:B------:R-:W-:Y:S02]  /*b3dc0*/  ISETP.LT.AND P3, PT, R29.reuse, UR32, !P3 ;  /* 0x000000201d007c0c */ /* 0x040fe4000df61270 */
[----:B------:R-:W-:Y:S01]  /*b3dd0*/  ISETP.GE.AND P2, PT, R0, UR15, PT ;  /* 0x0000000f00007c0c */ /* 0x000fe2000bf46270 */
[----:B------:R-:W0:Y:S01]  /*b3de0*/  LDCU UR10, c[0x0][0x398] ;  /* 0x00007300ff0a77ac */ /* 0x000e220008000800 */
[C---:B---3--:R-:W-:Y:S01]  /*b3df0*/  ISETP.LT.AND P4, PT, R28.reuse, UR22, !P5 ;  /* 0x000000161c007c0c */ /* 0x048fe2000ef81270 */
[----:B------:R3:W-:Y:S01]  /*b3e00*/  @P6 STG.E.U16 desc[UR8][R6.64], R9 ;  /* 0x0000000906006986 */ /* 0x0007e2000c101508 */
[----:B------:R-:W0:Y:S01]  /*b3e10*/  LDCU UR15, c[0x0][0x398] ;  /* 0x00007300ff0f77ac */ /* 0x000e220008000800 */
[----:B------:R-:W-:Y:S01]  /*b3e20*/  ISETP.LT.AND P5, PT, R29, UR11, !P5 ;  /* 0x0000000b1d007c0c */ /* 0x000fe2000efa1270 */
[----:B------:R-:W0:Y:S01]  /*b3e30*/  LDCU UR7, c[0x0][0x3b8] ;  /* 0x00007700ff0777ac */ /* 0x000e220008000800 */
[----:B------:R-:W-:Y:S01]  /*b3e40*/  VIADD R19, R17, UR5 ;  /* 0x0000000511137c36 */ /* 0x000fe20008000000 */
[----:B----4-:R-:W-:Y:S01]  /*b3e50*/  ISETP.LT.AND P6, PT, R28, UR23, !P1 ;  /* 0x000000171c007c0c */ /* 0x010fe2000cfc1270 */
[----:B------:R-:W4:Y:S01]  /*b3e60*/  LDCU UR5, c[0x0][0x3b8] ;  /* 0x00007700ff0577ac */ /* 0x000f220008000800 */
[----:B------:R-:W-:Y:S01]  /*b3e70*/  PRMT R16, R9, 0x7632, R16 ;  /* 0x0000763209107816 */ /* 0x000fe20000000010 */
[----:B------:R-:W-:-:S02]  /*b3e80*/  VIADD R25, R19, UR4 ;  /* 0x0000000413197c36 */ /* 0x000fc40008000000 */
[----:B--2---:R-:W-:-:S04]  /*b3e90*/  IMAD.WIDE R2, R17, 0x2, R14 ;  /* 0x0000000211027825 */ /* 0x004fc800078e020e */
[----:B-1----:R-:W-:-:S04]  /*b3ea0*/  IMAD.WIDE R4, R19, 0x2, R12 ;  /* 0x0000000213047825 */ /* 0x002fc800078e020c */
[----:B------:R-:W-:Y:S01]  /*b3eb0*/  VIADD R0, R26, 0xfe ;  /* 0x000000fe1a007836 */ /* 0x000fe20000000000 */
[----:B------:R-:W-:Y:S01]  /*b3ec0*/  PRMT R18, R21, 0x7632, R18 ;  /* 0x0000763215127816 */ /* 0x000fe20000000012 */
[----:B---3--:R-:W-:-:S04]  /*b3ed0*/  IMAD.WIDE R6, R19, 0x2, R14 ;  /* 0x0000000213067825 */ /* 0x008fc800078e020e */
[----:B------:R-:W-:Y:S01]  /*b3ee0*/  IMAD.WIDE R8, R25, 0x2, R12 ;  /* 0x0000000219087825 */ /* 0x000fe200078e020c */
[----:B------:R1:W-:Y:S04]  /*b3ef0*/  @P3 STG.E.U16 desc[UR8][R2.64], R16 ;  /* 0x0000001002003986 */ /* 0x0003e8000c101508 */
[----:B------:R4:W-:Y:S01]  /*b3f00*/  @P4 STG.E.U16 desc[UR8][R4.64], R21 ;  /* 0x0000001504004986 */ /* 0x0009e2000c101508 */
[----:B------:R-:W-:-:S03]  /*b3f10*/  ISETP.GE.AND P3, PT, R0, UR13, PT ;  /* 0x0000000d00007c0c */ /* 0x000fc6000bf66270 */
[----:B------:R-:W-:Y:S04]  /*b3f20*/  @P5 STG.E.U16 desc[UR8][R6.64], R18 ;  /* 0x0000001206005986 */ /* 0x000fe8000c101508 */
[----:B------:R2:W-:Y:S01]  /*b3f30*/  @P6 STG.E.U16 desc[UR8][R8.64], R10 ;  /* 0x0000000a08006986 */ /* 0x0005e2000c101508 */
[----:B------:R-:W-:Y:S02]  /*b3f40*/  ISETP.LT.AND P1, PT, R29, UR21, !P1 ;  /* 0x000000151d007c0c */ /* 0x000fe4000cf21270 */
[C---:B------:R-:W-:Y:S01]  /*b3f50*/  ISETP.LT.AND P6, PT, R28.reuse, UR12, !P2 ;  /* 0x0000000c1c007c0c */ /* 0x040fe2000d7c1270 */
[----:B------:R-:W-:Y:S01]  /*b3f60*/  VIADD R17, R25, UR6 ;  /* 0x0000000619117c36 */ /* 0x000fe20008000000 */
[----:B------:R-:W-:Y:S02]  /*b3f70*/  ISETP.LT.AND P2, PT, R29, UR24, !P2 ;  /* 0x000000181d007c0c */ /* 0x000fe4000d741270 */
[----:B0-----:R-:W-:-:S02]  /*b3f80*/  ISETP.LT.AND P5, PT, R28, UR10, !P3 ;  /* 0x0000000a1c007c0c */ /* 0x001fc4000dfa1270 */
[----:B------:R-:W-:Y:S02]  /*b3f90*/  ISETP.LT.AND P3, PT, R29, UR15, !P3 ;  /* 0x0000000f1d007c0c */ /* 0x000fe4000df61270 */
[----:B------:R-:W-:Y:S01]  /*b3fa0*/  ISETP.LT.AND P4, PT, R28, UR18, !P0 ;  /* 0x000000121c007c0c */ /* 0x000fe2000c781270 */
[----:B------:R-:W-:Y:S01]  /*b3fb0*/  VIADD R19, R17, UR7 ;  /* 0x0000000711137c36 */ /* 0x000fe20008000000 */
[----:B------:R-:W-:Y:S02]  /*b3fc0*/  ISETP.LT.AND P0, PT, R29, UR14, !P0 ;  /* 0x0000000e1d007c0c */ /* 0x000fe4000c701270 */
[----:B------:R-:W-:Y:S01]  /*b3fd0*/  PRMT R0, R10, 0x7632, R0 ;  /* 0x000076320a007816 */ /* 0x000fe20000000000 */
[----:B-1----:R-:W-:-:S04]  /*b3fe0*/  IMAD.WIDE R2, R25, 0x2, R14 ;  /* 0x0000000219027825 */ /* 0x002fc800078e020e */
[----:B----4-:R-:W-:Y:S02]  /*b3ff0*/  VIADD R21, R19, UR5 ;  /* 0x0000000513157c36 */ /* 0x010fe40008000000 */
[----:B------:R-:W-:Y:S01]  /*b4000*/  IMAD.WIDE R4, R17, 0x2, R12 ;  /* 0x0000000211047825 */ /* 0x000fe200078e020c */
[----:B--2---:R-:W-:-:S03]  /*b4010*/  PRMT R10, R22, 0x7632, R10 ;  /* 0x00007632160a7816 */ /* 0x004fc6000000000a */
[----:B------:R-:W-:-:S04]  /*b4020*/  IMAD.WIDE R6, R17, 0x2, R14 ;  /* 0x0000000211067825 */ /* 0x000fc800078e020e */
[----:B------:R-:W-:-:S04]  /*b4030*/  IMAD.WIDE R8, R19, 0x2, R12 ;  /* 0x0000000213087825 */ /* 0x000fc800078e020c */
[----:B------:R-:W-:Y:S01]  /*b4040*/  IMAD.WIDE R16, R19, 0x2, R14 ;  /* 0x0000000213107825 */ /* 0x000fe200078e020e */
[----:B------:R-:W-:-:S03]  /*b4050*/  PRMT R18, R11, 0x7632, R18 ;  /* 0x000076320b127816 */ /* 0x000fc60000000012 */
[C---:B------:R-:W-:Y:S01]  /*b4060*/  IMAD.WIDE R12, R21.reuse, 0x2, R12 ;  /* 0x00000002150c7825 */ /* 0x040fe200078e020c */
[----:B------:R0:W-:Y:S04]  /*b4070*/  @P1 STG.E.U16 desc[UR8][R2.64], R0 ;  /* 0x0000000002001986 */ /* 0x0001e8000c101508 */
[----:B------:R0:W-:Y:S04]  /*b4080*/  @P6 STG.E.U16 desc[UR8][R4.64], R22 ;  /* 0x0000001604006986 */ /* 0x0001e8000c101508 */
[----:B------:R0:W-:Y:S04]  /*b4090*/  @P2 STG.E.U16 desc[UR8][R6.64], R10 ;  /* 0x0000000a06002986 */ /* 0x0001e8000c101508 */
[----:B------:R0:W-:Y:S04]  /*b40a0*/  @P5 STG.E.U16 desc[UR8][R8.64], R11 ;  /* 0x0000000b08005986 */ /* 0x0001e8000c101508 */
[----:B------:R0:W-:Y:S04]  /*b40b0*/  @P3 STG.E.U16 desc[UR8][R16.64], R18 ;  /* 0x0000001210003986 */ /* 0x0001e8000c101508 */
[----:B------:R0:W-:Y:S01]  /*b40c0*/  @P4 STG.E.U16 desc[UR8][R12.64], R23 ;  /* 0x000000170c004986 */ /* 0x0001e2000c101508 */
[----:B------:R-:W-:Y:S01]  /*b40d0*/  IMAD.WIDE R14, R21, 0x2, R14 ;  /* 0x00000002150e7825 */ /* 0x000fe200078e020e */
[----:B------:R-:W-:Y:S06]  /*b40e0*/  @!P0 EXIT ;  /* 0x000000000000894d */ /* 0x000fec0003800000 */
[----:B0-----:R-:W-:-:S05]  /*b40f0*/  PRMT R7, R23, 0x7632, R7 ;  /* 0x0000763217077816 */ /* 0x001fca0000000007 */
[----:B------:R-:W-:Y:S01]  /*b4100*/  STG.E.U16 desc[UR8][R14.64], R7 ;  /* 0x000000070e007986 */ /* 0x000fe2000c101508 */
[----:B------:R-:W-:Y:S05]  /*b4110*/  EXIT ;  /* 0x000000000000794d */ /* 0x000fea0003800000 */
.L_x_2:
[----:B------:R-:W-:-:S00]  /*b4120*/  BRA `(.L_x_2) ;  /* 0xfffffffc00fc7947 */ /* 0x000fc0000383ffff */
[----:B------:R-:W-:-:S00]  /*b4130*/  NOP ;  /* 0x0000000000007918 */ /* 0x000fc00000000000 */
        /* <DEDUP_REMOVED lines=12> */
.L_x_3:


//--------------------- .nv.shared.matmul_kernel  --------------------------
	.section	.nv.shared.matmul_kernel,"aw",@nobits
	.sectionflags	@""
	.align	16
	.zero		1024


//--------------------- .nv.shared.reserved.0     --------------------------
	.section	.nv.shared.reserved.0,"aw",@nobits
	.weak		__nv_reservedSMEM_offset_0_alias
	.size		__nv_reservedSMEM_offset_0_alias, 0, 64
	.other		__nv_reservedSMEM_offset_0_alias,@"STO_CUDA_RESERVED_SHARED STV_DEFAULT"
__nv_reservedSMEM_offset_0_alias:
	.zero		0
	.zero		64


//--------------------- .nv.constant0.matmul_kernel --------------------------
	.section	.nv.constant0.matmul_kernel,"a",@progbits
	.sectionflags	@""
	.align	4
.nv.constant0.matmul_kernel:
	.zero		976


//--------------------- SYMBOLS --------------------------

	.type		.nv.reservedSmem.offset0,@object
	.size		.nv.reservedSmem.offset0,0x4
	.type		.nv.reservedSmem.cap,@object
	.size		.nv.reservedSmem.cap,0x4
